	.target	sm_90a

	.elftype	@"ET_EXEC"


//--------------------- .note.nv.tkinfo           --------------------------
	.section	.note.nv.tkinfo,"",@"SHT_NOTE"
	.sectionflags	@"SHF_NOTE_NV_TKINFO"
	.tkinfo
        /*0018*/ 	.word	0x00000002
        /*0030*/ 	.string	""
        /*0030*/ 	.string	"ptxas"
        /*0030*/ 	.string	"Cuda compilation tools, release 13.0, V13.0.88"
        /*0030*/ 	.string	"Build cuda_13.0.r13.0/compiler.36424714_0"
        /*0030*/ 	.string	"-v  -suppress-debug-info  -lineinfo  -arch sm_90a "



//--------------------- .note.nv.cuinfo           --------------------------
	.section	.note.nv.cuinfo,"",@"SHT_NOTE"
	.sectionflags	@"SHF_NOTE_NV_CUINFO"
        /*0018*/ 	.short	0x0002
        /*001a*/ 	.short	0x005a
        /*001c*/ 	.short	0x0082
	.zero		2


//--------------------- .nv.info                  --------------------------
	.section	.nv.info,"",@"SHT_CUDA_INFO"
	.align	4


	//----- nvinfo : EIATTR_REGCOUNT
	.align		4
        /*0000*/ 	.byte	0x04, 0x2f
        /*0002*/ 	.short	(.L_1 - .L_0)
	.align		4
.L_0:
        /*0004*/ 	.word	index@(matmul_kernel)
        /*0008*/ 	.word	0x00000020


	//----- nvinfo : EIATTR_FRAME_SIZE
	.align		4
.L_1:
        /*000c*/ 	.byte	0x04, 0x11
        /*000e*/ 	.short	(.L_3 - .L_2)
	.align		4
.L_2:
        /*0010*/ 	.word	index@(matmul_kernel)
        /*0014*/ 	.word	0x00001308


	//----- nvinfo : EIATTR_MIN_STACK_SIZE
	.align		4
.L_3:
        /*0018*/ 	.byte	0x04, 0x12
        /*001a*/ 	.short	(.L_5 - .L_4)
	.align		4
.L_4:
        /*001c*/ 	.word	index@(matmul_kernel)
        /*0020*/ 	.word	0x00001308
.L_5:


//--------------------- .nv.compat                --------------------------
	.section	.nv.compat,"",@"SHT_CUDA_COMPAT_INFO"
	.align	4
        /*0000*/ 	.byte	0x02, 0x09, 0x01, 0x00, 0x02, 0x02, 0x01, 0x00, 0x02, 0x05, 0x05, 0x00, 0x03, 0x07, 0x01, 0x01
        /*0010*/ 	.byte	0x02, 0x03, 0x00, 0x00, 0x02, 0x06, 0x01, 0x00, 0x04, 0x0b, 0x08, 0x00, 0x00, 0x00, 0x00, 0x00
        /*0020*/ 	.byte	0x00, 0x00, 0x00, 0x00


//--------------------- .nv.info.matmul_kernel    --------------------------
	.section	.nv.info.matmul_kernel,"",@"SHT_CUDA_INFO"
	.sectionflags	@""
	.align	4


	//----- nvinfo : EIATTR_CUDA_API_VERSION
	.align		4
        /*0000*/ 	.byte	0x04, 0x37
        /*0002*/ 	.short	(.L_7 - .L_6)
.L_6:
        /*0004*/ 	.word	0x00000082


	//----- nvinfo : EIATTR_KPARAM_INFO
	.align		4
.L_7:
        /*0008*/ 	.byte	0x04, 0x17
        /*000a*/ 	.short	(.L_9 - .L_8)
.L_8:
        /*000c*/ 	.word	0x00000000
        /*0010*/ 	.short	0x000d
        /*0012*/ 	.short	0x0048
        /*0014*/ 	.byte	0x00, 0xf4, 0x21, 0x00


	//----- nvinfo : EIATTR_KPARAM_INFO
	.align		4
.L_9:
        /*0018*/ 	.byte	0x04, 0x17
        /*001a*/ 	.short	(.L_11 - .L_10)
.L_10:
        /*001c*/ 	.word	0x00000000
        /*0020*/ 	.short	0x000c
        /*0022*/ 	.short	0x0040
        /*0024*/ 	.byte	0x00, 0xf4, 0x21, 0x00


	//----- nvinfo : EIATTR_KPARAM_INFO
	.align		4
.L_11:
        /*0028*/ 	.byte	0x04, 0x17
        /*002a*/ 	.short	(.L_13 - .L_12)
.L_12:
        /*002c*/ 	.word	0x00000000
        /*0030*/ 	.short	0x000b
        /*0032*/ 	.short	0x0038
        /*0034*/ 	.byte	0x00, 0xf0, 0x11, 0x00


	//----- nvinfo : EIATTR_KPARAM_INFO
	.align		4
.L_13:
        /*0038*/ 	.byte	0x04, 0x17
        /*003a*/ 	.short	(.L_15 - .L_14)
.L_14:
        /*003c*/ 	.word	0x00000000
        /*0040*/ 	.short	0x000a
        /*0042*/ 	.short	0x0034
        /*0044*/ 	.byte	0x00, 0xf0, 0x11, 0x00


	//----- nvinfo : EIATTR_KPARAM_INFO
	.align		4
.L_15:
        /*0048*/ 	.byte	0x04, 0x17
        /*004a*/ 	.short	(.L_17 - .L_16)
.L_16:
        /*004c*/ 	.word	0x00000000
        /*0050*/ 	.short	0x0009
        /*0052*/ 	.short	0x0030
        /*0054*/ 	.byte	0x00, 0xf0, 0x11, 0x00


	//----- nvinfo : EIATTR_KPARAM_INFO
	.align		4
.L_17:
        /*0058*/ 	.byte	0x04, 0x17
        /*005a*/ 	.short	(.L_19 - .L_18)
.L_18:
        /*005c*/ 	.word	0x00000000
        /*0060*/ 	.short	0x0008
        /*0062*/ 	.short	0x002c
        /*0064*/ 	.byte	0x00, 0xf0, 0x11, 0x00


	//----- nvinfo : EIATTR_KPARAM_INFO
	.align		4
.L_19:
        /*0068*/ 	.byte	0x04, 0x17
        /*006a*/ 	.short	(.L_21 - .L_20)
.L_20:
        /*006c*/ 	.word	0x00000000
        /*0070*/ 	.short	0x0007
        /*0072*/ 	.short	0x0028
        /*0074*/ 	.byte	0x00, 0xf0, 0x11, 0x00


	//----- nvinfo : EIATTR_KPARAM_INFO
	.align		4
.L_21:
        /*0078*/ 	.byte	0x04, 0x17
        /*007a*/ 	.short	(.L_23 - .L_22)
.L_22:
        /*007c*/ 	.word	0x00000000
        /*0080*/ 	.short	0x0006
        /*0082*/ 	.short	0x0024
        /*0084*/ 	.byte	0x00, 0xf0, 0x11, 0x00


	//----- nvinfo : EIATTR_KPARAM_INFO
	.align		4
.L_23:
        /*0088*/ 	.byte	0x04, 0x17
        /*008a*/ 	.short	(.L_25 - .L_24)
.L_24:
        /*008c*/ 	.word	0x00000000
        /*0090*/ 	.short	0x0005
        /*0092*/ 	.short	0x0020
        /*0094*/ 	.byte	0x00, 0xf0, 0x11, 0x00


	//----- nvinfo : EIATTR_KPARAM_INFO
	.align		4
.L_25:
        /*0098*/ 	.byte	0x04, 0x17
        /*009a*/ 	.short	(.L_27 - .L_26)
.L_26:
        /*009c*/ 	.word	0x00000000
        /*00a0*/ 	.short	0x0004
        /*00a2*/ 	.short	0x001c
        /*00a4*/ 	.byte	0x00, 0xf0, 0x11, 0x00


	//----- nvinfo : EIATTR_KPARAM_INFO
	.align		4
.L_27:
        /*00a8*/ 	.byte	0x04, 0x17
        /*00aa*/ 	.short	(.L_29 - .L_28)
.L_28:
        /*00ac*/ 	.word	0x00000000
        /*00b0*/ 	.short	0x0003
        /*00b2*/ 	.short	0x0018
        /*00b4*/ 	.byte	0x00, 0xf0, 0x11, 0x00


	//----- nvinfo : EIATTR_KPARAM_INFO
	.align		4
.L_29:
        /*00b8*/ 	.byte	0x04, 0x17
        /*00ba*/ 	.short	(.L_31 - .L_30)
.L_30:
        /*00bc*/ 	.word	0x00000000
        /*00c0*/ 	.short	0x0002
        /*00c2*/ 	.short	0x0010
        /*00c4*/ 	.byte	0x00, 0xf4, 0x21, 0x00


	//----- nvinfo : EIATTR_KPARAM_INFO
	.align		4
.L_31:
        /*00c8*/ 	.byte	0x04, 0x17
        /*00ca*/ 	.short	(.L_33 - .L_32)
.L_32:
        /*00cc*/ 	.word	0x00000000
        /*00d0*/ 	.short	0x0001
        /*00d2*/ 	.short	0x0008
        /*00d4*/ 	.byte	0x00, 0xf4, 0x21, 0x00


	//----- nvinfo : EIATTR_KPARAM_INFO
	.align		4
.L_33:
        /*00d8*/ 	.byte	0x04, 0x17
        /*00da*/ 	.short	(.L_35 - .L_34)
.L_34:
        /*00dc*/ 	.word	0x00000000
        /*00e0*/ 	.short	0x0000
        /*00e2*/ 	.short	0x0000
        /*00e4*/ 	.byte	0x00, 0xf4, 0x21, 0x00


	//----- nvinfo : EIATTR_SPARSE_MMA_MASK
	.align		4
.L_35:
        /*00e8*/ 	.byte	0x03, 0x50
        /*00ea*/ 	.short	0x0000


	//----- nvinfo : EIATTR_MAXREG_COUNT
	.align		4
        /*00ec*/ 	.byte	0x03, 0x1b
        /*00ee*/ 	.short	0x00ff


	//----- nvinfo : EIATTR_NUM_BARRIERS
	.align		4
        /*00f0*/ 	.byte	0x02, 0x4c
        /*00f2*/ 	.byte	0x01
	.zero		1


	//----- nvinfo : EIATTR_ANNOTATIONS
	.align		4
        /*00f4*/ 	.byte	0x04, 0x55
        /*00f6*/ 	.short	(.L_37 - .L_36)


	//   ....[0]....
.L_36:
        /*00f8*/ 	.word	0x00000001
        /*00fc*/ 	.byte	0x30, 0x05, 0x00, 0x00, 0x01, 0x00, 0x00, 0x00, 0x50, 0x05, 0x00, 0x00, 0x01, 0x00, 0x00, 0x00
        /* <DEDUP_REMOVED lines=2672> */
        /*a80c*/ 	.byte	0x40, 0x0a, 0x03, 0x00


	//----- nvinfo : EIATTR_MERCURY_ISA_VERSION
	.align		4
.L_37:
        /*a810*/ 	.byte	0x03, 0x5f
        /*a812*/ 	.short	0x0101


	//----- nvinfo : EIATTR_EXIT_INSTR_OFFSETS
	.align		4
        /*a814*/ 	.byte	0x04, 0x1c
        /*a816*/ 	.short	(.L_39 - .L_38)


	//   ....[0]....
.L_38:
        /*a818*/ 	.word	0x00030be0


	//   ....[1]....
        /*a81c*/ 	.word	0x00030c10


	//----- nvinfo : EIATTR_REQNTID
	.align		4
.L_39:
        /*a820*/ 	.byte	0x04, 0x10
        /*a822*/ 	.short	(.L_41 - .L_40)
.L_40:
        /*a824*/ 	.word	0x00000080
        /*a828*/ 	.word	0x00000001
        /*a82c*/ 	.word	0x00000001


	//----- nvinfo : EIATTR_CBANK_PARAM_SIZE
	.align		4
.L_41:
        /*a830*/ 	.byte	0x03, 0x19
        /*a832*/ 	.short	0x0050


	//----- nvinfo : EIATTR_PARAM_CBANK
	.align		4
        /*a834*/ 	.byte	0x04, 0x0a
        /*a836*/ 	.short	(.L_43 - .L_42)
	.align		4
.L_42:
        /*a838*/ 	.word	index@(.nv.constant0.matmul_kernel)
        /*a83c*/ 	.short	0x0210
        /*a83e*/ 	.short	0x0050


	//----- nvinfo : EIATTR_SW_WAR
	.align		4
.L_43:
        /*a840*/ 	.byte	0x04, 0x36
        /*a842*/ 	.short	(.L_45 - .L_44)
.L_44:
        /*a844*/ 	.word	0x00000008
.L_45:


//--------------------- .nv.callgraph             --------------------------
	.section	.nv.callgraph,"",@"SHT_CUDA_CALLGRAPH"
	.align	4
	.sectionentsize	8
	.align		4
        /*0000*/ 	.word	0x00000000
	.align		4
        /*0004*/ 	.word	0xffffffff
	.align		4
        /*0008*/ 	.word	0x00000000
	.align		4
        /*000c*/ 	.word	0xfffffffe
	.align		4
        /*0010*/ 	.word	0x00000000
	.align		4
        /*0014*/ 	.word	0xfffffffd
	.align		4
        /*0018*/ 	.word	0x00000000
	.align		4
        /*001c*/ 	.word	0xfffffffc


//--------------------- .text.matmul_kernel       --------------------------
	.section	.text.matmul_kernel,"ax",@progbits
	.align	128
        .global         matmul_kernel
        .type           matmul_kernel,@function
        .size           matmul_kernel,(.L_x_4 - matmul_kernel)
        .other          matmul_kernel,@"STO_CUDA_ENTRY STV_DEFAULT"
matmul_kernel:
.text.matmul_kernel:
[----:B------:R-:W0:Y:S08]  /*0000*/  LDC R1, c[0x0][0x28] ;  /* 0x00000a00ff017b82 */ /* 0x000e300000000800 */
[----:B------:R-:W1:Y:S01]  /*0010*/  LDC.64 R4, c[0x0][0x228] ;  /* 0x00008a00ff047b82 */ /* 0x000e620000000a00 */
[----:B------:R-:W2:Y:S01]  /*0020*/  S2R R14, SR_TID.X ;  /* 0x00000000000e7919 */ /* 0x000ea20000002100 */
[----:B0-----:R-:W-:Y:S01]  /*0030*/  VIADD R1, R1, 0xffffecf8 ;  /* 0xffffecf801017836 */ /* 0x001fe20000000000 */
[----:B------:R-:W-:Y:S01]  /*0040*/  UMOV UR4, 0x400 ;  /* 0x0000040000047882 */ /* 0x000fe20000000000 */
[----:B------:R-:W-:-:S04]  /*0050*/  ULDC.64 UR10, c[0x0][0x208] ;  /* 0x00008200000a7ab9 */ /* 0x000fc80000000a00 */
[----:B------:R-:W0:Y:S01]  /*0060*/  S2UR UR5, SR_CgaCtaId ;  /* 0x00000000000579c3 */ /* 0x000e220000008800 */
[----:B-1----:R-:W-:-:S05]  /*0070*/  VIADD R0, R5, 0xff ;  /* 0x000000ff05007836 */ /* 0x002fca0000000000 */
[----:B------:R-:W-:Y:S01]  /*0080*/  SHF.R.S32.HI R3, RZ, 0x1f, R0 ;  /* 0x0000001fff037819 */ /* 0x000fe20000011400 */
[----:B0-----:R-:W-:-:S03]  /*0090*/  ULEA UR5, UR5, UR4, 0x18 ;  /* 0x0000000405057291 */ /* 0x001fc6000f8ec03f */
[----:B------:R-:W-:-:S04]  /*00a0*/  LEA.HI R3, R3, R0, RZ, 0x8 ;  /* 0x0000000003037211 */ /* 0x000fc800078f40ff */
[----:B------:R-:W-:Y:S02]  /*00b0*/  SHF.R.S32.HI R0, RZ, 0x8, R3 ;  /* 0x00000008ff007819 */ /* 0x000fe40000011403 */
[----:B------:R-:W0:Y:S03]  /*00c0*/  S2R R3, SR_CTAID.X ;  /* 0x0000000000037919 */ /* 0x000e260000002500 */
[----:B------:R-:W-:-:S05]  /*00d0*/  IMAD.SHL.U32 R0, R0, 0x8, RZ ;  /* 0x0000000800007824 */ /* 0x000fca00078e00ff */
[-C--:B------:R-:W-:Y:S02]  /*00e0*/  IABS R9, R0.reuse ;  /* 0x0000000000097213 */ /* 0x080fe40000000000 */
[----:B------:R-:W-:Y:S02]  /*00f0*/  IABS R12, R0 ;  /* 0x00000000000c7213 */ /* 0x000fe40000000000 */
[----:B------:R-:W1:Y:S08]  /*0100*/  I2F.RP R2, R9 ;  /* 0x0000000900027306 */ /* 0x000e700000209400 */
[----:B-1----:R-:W1:Y:S01]  /*0110*/  MUFU.RCP R2, R2 ;  /* 0x0000000200027308 */ /* 0x002e620000001000 */
[----:B0-----:R-:W-:Y:S01]  /*0120*/  IABS R10, R3 ;  /* 0x00000003000a7213 */ /* 0x001fe20000000000 */
[----:B-1----:R-:W-:-:S02]  /*0130*/  VIADD R6, R2, 0xffffffe ;  /* 0x0ffffffe02067836 */ /* 0x002fc40000000000 */
[----:B------:R-:W-:-:S04]  /*0140*/  IMAD.MOV R2, RZ, RZ, -R12 ;  /* 0x000000ffff027224 */ /* 0x000fc800078e0a0c */
[----:B------:R0:W1:Y:S02]  /*0150*/  F2I.FTZ.U32.TRUNC.NTZ R7, R6 ;  /* 0x0000000600077305 */ /* 0x000064000021f000 */
[----:B0-----:R-:W-:Y:S02]  /*0160*/  IMAD.MOV.U32 R6, RZ, RZ, RZ ;  /* 0x000000ffff067224 */ /* 0x001fe400078e00ff */
[----:B-1----:R-:W-:-:S04]  /*0170*/  IMAD.MOV R8, RZ, RZ, -R7 ;  /* 0x000000ffff087224 */ /* 0x002fc800078e0a07 */
[----:B------:R-:W-:Y:S02]  /*0180*/  IMAD R11, R8, R9, RZ ;  /* 0x00000009080b7224 */ /* 0x000fe400078e02ff */
[----:B------:R-:W-:Y:S02]  /*0190*/  IMAD.MOV.U32 R8, RZ, RZ, R10 ;  /* 0x000000ffff087224 */ /* 0x000fe400078e000a */
[----:B------:R-:W-:-:S06]  /*01a0*/  IMAD.HI.U32 R7, R7, R11, R6 ;  /* 0x0000000b07077227 */ /* 0x000fcc00078e0006 */
[----:B------:R-:W-:-:S04]  /*01b0*/  IMAD.HI.U32 R7, R7, R8, RZ ;  /* 0x0000000807077227 */ /* 0x000fc800078e00ff */
[----:B------:R-:W-:-:S05]  /*01c0*/  IMAD R2, R7, R2, R8 ;  /* 0x0000000207027224 */ /* 0x000fca00078e0208 */
[----:B------:R-:W-:-:S13]  /*01d0*/  ISETP.GT.U32.AND P1, PT, R9, R2, PT ;  /* 0x000000020900720c */ /* 0x000fda0003f24070 */
[----:B------:R-:W-:Y:S02]  /*01e0*/  @!P1 IMAD.IADD R2, R2, 0x1, -R9 ;  /* 0x0000000102029824 */ /* 0x000fe400078e0a09 */
[----:B------:R-:W-:Y:S01]  /*01f0*/  @!P1 VIADD R7, R7, 0x1 ;  /* 0x0000000107079836 */ /* 0x000fe20000000000 */
[----:B------:R-:W-:Y:S02]  /*0200*/  ISETP.NE.AND P1, PT, R0, RZ, PT ;  /* 0x000000ff0000720c */ /* 0x000fe40003f25270 */
[----:B------:R-:W-:Y:S02]  /*0210*/  ISETP.GE.U32.AND P0, PT, R2, R9, PT ;  /* 0x000000090200720c */ /* 0x000fe40003f06070 */
[----:B------:R-:W-:-:S04]  /*0220*/  LOP3.LUT R2, R3, R0, RZ, 0x3c, !PT ;  /* 0x0000000003027212 */ /* 0x000fc800078e3cff */
[----:B------:R-:W-:Y:S01]  /*0230*/  ISETP.GE.AND P2, PT, R2, RZ, PT ;  /* 0x000000ff0200720c */ /* 0x000fe20003f46270 */
[----:B------:R-:W-:-:S06]  /*0240*/  VIADD R2, R4, 0xf ;  /* 0x0000000f04027836 */ /* 0x000fcc0000000000 */
[----:B------:R-:W-:-:S04]  /*0250*/  @P0 VIADD R7, R7, 0x1 ;  /* 0x0000000107070836 */ /* 0x000fc80000000000 */
[----:B------:R-:W-:Y:S01]  /*0260*/  IMAD.MOV.U32 R6, RZ, RZ, R7 ;  /* 0x000000ffff067224 */ /* 0x000fe200078e0007 */
[----:B------:R-:W-:-:S03]  /*0270*/  SHF.R.S32.HI R7, RZ, 0x1f, R2 ;  /* 0x0000001fff077819 */ /* 0x000fc60000011402 */
[----:B------:R-:W-:Y:S01]  /*0280*/  @!P2 IMAD.MOV R6, RZ, RZ, -R6 ;  /* 0x000000ffff06a224 */ /* 0x000fe200078e0a06 */
[----:B------:R-:W-:Y:S02]  /*0290*/  @!P1 LOP3.LUT R6, RZ, R0, RZ, 0x33, !PT ;  /* 0x00000000ff069212 */ /* 0x000fe400078e33ff */
[----:B------:R-:W-:-:S03]  /*02a0*/  LEA.HI R7, R7, R2, RZ, 0x4 ;  /* 0x0000000207077211 */ /* 0x000fc600078f20ff */
[----:B------:R-:W-:Y:S02]  /*02b0*/  IMAD.SHL.U32 R2, R6, 0x8, RZ ;  /* 0x0000000806027824 */ /* 0x000fe400078e00ff */
[----:B------:R-:W-:-:S03]  /*02c0*/  IMAD.MOV R6, RZ, RZ, -R6 ;  /* 0x000000ffff067224 */ /* 0x000fc600078e0a06 */
[----:B------:R-:W-:Y:S01]  /*02d0*/  LEA.HI.SX32 R7, R7, -R2, 0x1c ;  /* 0x8000000207077211 */ /* 0x000fe200078fe2ff */
[----:B------:R-:W-:Y:S02]  /*02e0*/  IMAD R13, R0, R6, R3 ;  /* 0x00000006000d7224 */ /* 0x000fe400078e0203 */
[----:B------:R-:W-:Y:S01]  /*02f0*/  IMAD.MOV.U32 R6, RZ, RZ, RZ ;  /* 0x000000ffff067224 */ /* 0x000fe200078e00ff */
[----:B------:R-:W-:-:S04]  /*0300*/  VIMNMX R8, R7, 0x8, PT ;  /* 0x0000000807087848 */ /* 0x000fc80003fe0100 */
[-C--:B------:R-:W-:Y:S02]  /*0310*/  IABS R10, R8.reuse ;  /* 0x00000008000a7213 */ /* 0x080fe40000000000 */
[----:B------:R-:W-:Y:S02]  /*0320*/  IABS R0, R8 ;  /* 0x0000000800007213 */ /* 0x000fe40000000000 */
[----:B------:R-:W0:Y:S08]  /*0330*/  I2F.RP R9, R10 ;  /* 0x0000000a00097306 */ /* 0x000e300000209400 */
[----:B0-----:R-:W0:Y:S02]  /*0340*/  MUFU.RCP R9, R9 ;  /* 0x0000000900097308 */ /* 0x001e240000001000 */
[----:B0-----:R-:W-:-:S06]  /*0350*/  VIADD R7, R9, 0xffffffe ;  /* 0x0ffffffe09077836 */ /* 0x001fcc0000000000 */
[----:B------:R-:W0:Y:S02]  /*0360*/  F2I.FTZ.U32.TRUNC.NTZ R7, R7 ;  /* 0x0000000700077305 */ /* 0x000e24000021f000 */
[----:B0-----:R-:W-:-:S04]  /*0370*/  IMAD.MOV R11, RZ, RZ, -R7 ;  /* 0x000000ffff0b7224 */ /* 0x001fc800078e0a07 */
[----:B------:R-:W-:Y:S01]  /*0380*/  IMAD.MOV.U32 R3, RZ, RZ, R11 ;  /* 0x000000ffff037224 */ /* 0x000fe200078e000b */
[----:B------:R-:W-:-:S03]  /*0390*/  IABS R11, R13 ;  /* 0x0000000d000b7213 */ /* 0x000fc60000000000 */
[----:B------:R-:W-:-:S04]  /*03a0*/  IMAD R3, R3, R10, RZ ;  /* 0x0000000a03037224 */ /* 0x000fc800078e02ff */
[----:B------:R-:W-:-:S04]  /*03b0*/  IMAD.HI.U32 R6, R7, R3, R6 ;  /* 0x0000000307067227 */ /* 0x000fc800078e0006 */
[----:B------:R-:W-:Y:S02]  /*03c0*/  IMAD.MOV R3, RZ, RZ, -R0 ;  /* 0x000000ffff037224 */ /* 0x000fe400078e0a00 */
[----:B------:R-:W-:Y:S02]  /*03d0*/  IMAD.HI.U32 R0, R6, R11, RZ ;  /* 0x0000000b06007227 */ /* 0x000fe400078e00ff */
[----:B------:R-:W0:Y:S02]  /*03e0*/  LDC R6, c[0x0][0x230] ;  /* 0x00008c00ff067b82 */ /* 0x000e240000000800 */
[----:B------:R-:W-:-:S05]  /*03f0*/  IMAD R3, R0, R3, R11 ;  /* 0x0000000300037224 */ /* 0x000fca00078e020b */
[----:B------:R-:W-:-:S13]  /*0400*/  ISETP.GT.U32.AND P1, PT, R10, R3, PT ;  /* 0x000000030a00720c */ /* 0x000fda0003f24070 */
[----:B------:R-:W-:Y:S02]  /*0410*/  @!P1 IMAD.IADD R3, R3, 0x1, -R10 ;  /* 0x0000000103039824 */ /* 0x000fe400078e0a0a */
[----:B------:R-:W-:Y:S01]  /*0420*/  @!P1 VIADD R0, R0, 0x1 ;  /* 0x0000000100009836 */ /* 0x000fe20000000000 */
[----:B------:R-:W-:Y:S01]  /*0430*/  ISETP.NE.AND P1, PT, R8, RZ, PT ;  /* 0x000000ff0800720c */ /* 0x000fe20003f25270 */
[----:B0-----:R-:W-:Y:S01]  /*0440*/  VIADD R6, R6, 0x7f ;  /* 0x0000007f06067836 */ /* 0x001fe20000000000 */
[----:B------:R-:W-:Y:S02]  /*0450*/  ISETP.GE.U32.AND P0, PT, R3, R10, PT ;  /* 0x0000000a0300720c */ /* 0x000fe40003f06070 */
[----:B------:R-:W-:-:S04]  /*0460*/  LOP3.LUT R3, R13, R8, RZ, 0x3c, !PT ;  /* 0x000000080d037212 */ /* 0x000fc800078e3cff */
[----:B------:R-:W-:-:S07]  /*0470*/  ISETP.GE.AND P2, PT, R3, RZ, PT ;  /* 0x000000ff0300720c */ /* 0x000fce0003f46270 */
[----:B------:R-:W-:Y:S01]  /*0480*/  @P0 VIADD R0, R0, 0x1 ;  /* 0x0000000100000836 */ /* 0x000fe20000000000 */
[----:B------:R-:W-:-:S05]  /*0490*/  ISETP.GT.AND P0, PT, R6, 0x7f, PT ;  /* 0x0000007f0600780c */ /* 0x000fca0003f04270 */
[----:B------:R-:W-:Y:S01]  /*04a0*/  @!P2 IMAD.MOV R0, RZ, RZ, -R0 ;  /* 0x000000ffff00a224 */ /* 0x000fe200078e0a00 */
[----:B------:R-:W-:-:S05]  /*04b0*/  @!P1 LOP3.LUT R0, RZ, R8, RZ, 0x33, !PT ;  /* 0x00000008ff009212 */ /* 0x000fca00078e33ff */
[----:B------:R-:W-:Y:S02]  /*04c0*/  IMAD.MOV R3, RZ, RZ, -R0 ;  /* 0x000000ffff037224 */ /* 0x000fe400078e0a00 */
[----:B------:R-:W-:Y:S02]  /*04d0*/  IMAD.SHL.U32 R0, R0, 0x100, RZ ;  /* 0x0000010000007824 */ /* 0x000fe400078e00ff */
[----:B------:R-:W-:-:S04]  /*04e0*/  IMAD R3, R8, R3, R13 ;  /* 0x0000000308037224 */ /* 0x000fc800078e020d */
[----:B------:R-:W-:Y:S01]  /*04f0*/  IMAD.IADD R3, R2, 0x1, R3 ;  /* 0x0000000102037824 */ /* 0x000fe200078e0203 */
[----:B--2---:R-:W-:-:S05]  /*0500*/  LOP3.LUT R2, R14, 0xf, RZ, 0xc0, !PT ;  /* 0x0000000f0e027812 */ /* 0x004fca00078ec0ff */
[----:B------:R-:W-:Y:S01]  /*0510*/  IMAD R2, R3, 0x10, R2 ;  /* 0x0000001003027824 */ /* 0x000fe200078e0202 */
[----:B------:R-:W-:-:S04]  /*0520*/  SHF.R.U32.HI R3, RZ, 0x4, R14 ;  /* 0x00000004ff037819 */ /* 0x000fc8000001160e */
[----:B------:R0:W-:Y:S01]  /*0530*/  STL [R1+0xb04], R2 ;  /* 0x000b040201007387 */ /* 0x0001e20000100800 */
[----:B------:R-:W-:-:S03]  /*0540*/  SGXT.U32 R7, R3, 0x3 ;  /* 0x000000030307781a */ /* 0x000fc60000000000 */
[----:B------:R1:W-:Y:S01]  /*0550*/  STL [R1+0x134], R0 ;  /* 0x0001340001007387 */ /* 0x0003e20000100800 */
[C---:B------:R-:W-:Y:S02]  /*0560*/  LOP3.LUT R6, R7.reuse, 0x10, RZ, 0xfc, !PT ;  /* 0x0000001007067812 */ /* 0x040fe400078efcff */
[C---:B------:R-:W-:Y:S02]  /*0570*/  LOP3.LUT R3, R7.reuse, 0x18, RZ, 0xfc, !PT ;  /* 0x0000001807037812 */ /* 0x040fe400078efcff */
[C---:B------:R-:W-:Y:S02]  /*0580*/  LOP3.LUT R6, R7.reuse, 0x28, RZ, 0xfc, !PT ;  /* 0x0000002807067812 */ /* 0x040fe400078efcff */
[C---:B0-----:R-:W-:Y:S02]  /*0590*/  LOP3.LUT R2, R7.reuse, 0x8, RZ, 0xfc, !PT ;  /* 0x0000000807027812 */ /* 0x041fe400078efcff */
[C---:B------:R-:W-:Y:S02]  /*05a0*/  LOP3.LUT R2, R7.reuse, 0x20, RZ, 0xfc, !PT ;  /* 0x0000002007027812 */ /* 0x040fe400078efcff */
[----:B------:R-:W-:-:S02]  /*05b0*/  LOP3.LUT R3, R7, 0x30, RZ, 0xfc, !PT ;  /* 0x0000003007037812 */ /* 0x000fc400078efcff */
[C---:B------:R-:W-:Y:S02]  /*05c0*/  LOP3.LUT R2, R7.reuse, 0x40, RZ, 0xfc, !PT ;  /* 0x0000004007027812 */ /* 0x040fe400078efcff */
[C---:B------:R-:W-:Y:S02]  /*05d0*/  LOP3.LUT R6, R7.reuse, 0x48, RZ, 0xfc, !PT ;  /* 0x0000004807067812 */ /* 0x040fe400078efcff */
[C---:B------:R-:W-:Y:S02]  /*05e0*/  LOP3.LUT R3, R7.reuse, 0x50, RZ, 0xfc, !PT ;  /* 0x0000005007037812 */ /* 0x040fe400078efcff */
[C---:B------:R-:W-:Y:S02]  /*05f0*/  LOP3.LUT R2, R7.reuse, 0x58, RZ, 0xfc, !PT ;  /* 0x0000005807027812 */ /* 0x040fe400078efcff */
[C---:B------:R-:W-:Y:S02]  /*0600*/  LOP3.LUT R6, R7.reuse, 0x60, RZ, 0xfc, !PT ;  /* 0x0000006007067812 */ /* 0x040fe400078efcff */
[----:B------:R-:W-:-:S02]  /*0610*/  LOP3.LUT R3, R7, 0x68, RZ, 0xfc, !PT ;  /* 0x0000006807037812 */ /* 0x000fc400078efcff */
[----:B------:R-:W-:Y:S01]  /*0620*/  LOP3.LUT R2, R7, 0x70, RZ, 0xfc, !PT ;  /* 0x0000007007027812 */ /* 0x000fe200078efcff */
[----:B-1----:R-:W-:Y:S06]  /*0630*/  @P0 BRA `(.L_x_0) ;  /* 0x0000000000380947 */ /* 0x002fec0003800000 */
[C---:B------:R-:W-:Y:S01]  /*0640*/  IMAD.SHL.U32 R0, R14.reuse, 0x20, RZ ;  /* 0x000000200e007824 */ /* 0x040fe200078e00ff */
[----:B------:R-:W-:Y:S01]  /*0650*/  CS2R R16, SRZ ;  /* 0x0000000000107805 */ /* 0x000fe2000001ff00 */
[----:B------:R-:W-:Y:S01]  /*0660*/  IMAD.SHL.U32 R2, R14, 0x10, RZ ;  /* 0x000000100e027824 */ /* 0x000fe200078e00ff */
[----:B------:R-:W-:Y:S02]  /*0670*/  CS2R R18, SRZ ;  /* 0x0000000000127805 */ /* 0x000fe4000001ff00 */
[----:B------:R-:W-:Y:S02]  /*0680*/  CS2R R12, SRZ ;  /* 0x00000000000c7805 */ /* 0x000fe4000001ff00 */
[----:B------:R-:W-:Y:S02]  /*0690*/  LOP3.LUT R0, R0, 0x60, RZ, 0xc0, !PT ;  /* 0x0000006000007812 */ /* 0x000fe400078ec0ff */
[----:B------:R-:W-:Y:S01]  /*06a0*/  CS2R R14, SRZ ;  /* 0x00000000000e7805 */ /* 0x000fe2000001ff00 */
[----:B------:R0:W-:Y:S01]  /*06b0*/  STL [R1+0xaf8], R2 ;  /* 0x000af80201007387 */ /* 0x0001e20000100800 */
[----:B------:R-:W-:-:S02]  /*06c0*/  CS2R R8, SRZ ;  /* 0x0000000000087805 */ /* 0x000fc4000001ff00 */
[----:B------:R-:W-:Y:S02]  /*06d0*/  CS2R R10, SRZ ;  /* 0x00000000000a7805 */ /* 0x000fe4000001ff00 */
[----:B------:R-:W-:Y:S01]  /*06e0*/  CS2R R4, SRZ ;  /* 0x0000000000047805 */ /* 0x000fe2000001ff00 */
[----:B------:R0:W-:Y:S01]  /*06f0*/  STL [R1+0xafc], R0 ;  /* 0x000afc0001007387 */ /* 0x0001e20000100800 */
[----:B------:R-:W-:Y:S01]  /*0700*/  CS2R R6, SRZ ;  /* 0x0000000000067805 */ /* 0x000fe2000001ff00 */
[----:B------:R-:W-:Y:S06]  /*0710*/  BRA `(.L_x_1) ;  /* 0x000002f000747947 */ /* 0x000fec0003800000 */
.L_x_0:
[----:B------:R-:W-:Y:S01]  /*0720*/  IABS R0, R5 ;  /* 0x0000000500007213 */ /* 0x000fe20000000000 */
[----:B------:R0:W-:Y:S01]  /*0730*/  STL [R1+0xca0], R5 ;  /* 0x000ca00501007387 */ /* 0x0001e20000100800 */
[----:B------:R-:W-:Y:S01]  /*0740*/  IMAD.MOV.U32 R10, RZ, RZ, RZ ;  /* 0x000000ffff0a7224 */ /* 0x000fe200078e00ff */
[----:B------:R-:W-:Y:S01]  /*0750*/  ULDC UR12, c[0x0][0x238] ;  /* 0x00008e00000c7ab9 */ /* 0x000fe20000000800 */
[----:B------:R-:W-:Y:S01]  /*0760*/  ULDC UR7, c[0x0][0x23c] ;  /* 0x00008f0000077ab9 */ /* 0x000fe20000000800 */
[----:B------:R-:W-:Y:S01]  /*0770*/  ULDC.64 UR8, c[0x0][0x218] ;  /* 0x0000860000087ab9 */ /* 0x000fe20000000a00 */
[----:B------:R-:W-:Y:S01]  /*0780*/  ULDC UR4, c[0x0][0x240] ;  /* 0x0000900000047ab9 */ /* 0x000fe20000000800 */
[----:B------:R-:W-:Y:S01]  /*0790*/  ULDC UR6, c[0x0][0x234] ;  /* 0x00008d0000067ab9 */ /* 0x000fe20000000800 */
[----:B------:R-:W-:Y:S01]  /*07a0*/  ULDC UR13, c[0x0][0x238] ;  /* 0x00008e00000d7ab9 */ /* 0x000fe20000000800 */
[----:B0-----:R-:W2:Y:S01]  /*07b0*/  LDL R5, [R1+0x134] ;  /* 0x0001340001057983 */ /* 0x001ea20000100800 */
[----:B------:R-:W0:Y:S08]  /*07c0*/  I2F.RP R2, R0 ;  /* 0x0000000000027306 */ /* 0x000e300000209400 */
[----:B0-----:R-:W0:Y:S02]  /*07d0*/  MUFU.RCP R2, R2 ;  /* 0x0000000200027308 */ /* 0x001e240000001000 */
[----:B0-----:R-:W-:-:S06]  /*07e0*/  VIADD R11, R2, 0xffffffe ;  /* 0x0ffffffe020b7836 */ /* 0x001fcc0000000000 */
[----:B------:R-:W0:Y:S02]  /*07f0*/  F2I.FTZ.U32.TRUNC.NTZ R11, R11 ;  /* 0x0000000b000b7305 */ /* 0x000e24000021f000 */
[----:B0-----:R-:W-:-:S04]  /*0800*/  IMAD.MOV R3, RZ, RZ, -R11 ;  /* 0x000000ffff037224 */ /* 0x001fc800078e0a0b */
[----:B------:R-:W-:-:S04]  /*0810*/  IMAD R3, R3, R0, RZ ;  /* 0x0000000003037224 */ /* 0x000fc800078e02ff */
[----:B------:R-:W-:-:S04]  /*0820*/  IMAD.HI.U32 R10, R11, R3, R10 ;  /* 0x000000030b0a7227 */ /* 0x000fc800078e000a */
[C---:B--2---:R-:W-:Y:S02]  /*0830*/  VIADD R7, R5.reuse, 0xff ;  /* 0x000000ff05077836 */ /* 0x044fe40000000000 */
[C---:B------:R-:W-:Y:S02]  /*0840*/  VIADD R8, R5.reuse, 0xfe ;  /* 0x000000fe05087836 */ /* 0x040fe40000000000 */
[C---:B------:R-:W-:Y:S01]  /*0850*/  VIADD R6, R5.reuse, 0xfd ;  /* 0x000000fd05067836 */ /* 0x040fe20000000000 */
[----:B------:R-:W-:Y:S01]  /*0860*/  IABS R9, R7 ;  /* 0x0000000700097213 */ /* 0x000fe20000000000 */
[C---:B------:R-:W-:Y:S01]  /*0870*/  VIADD R15, R5.reuse, 0xfb ;  /* 0x000000fb050f7836 */ /* 0x040fe20000000000 */
[----:B------:R-:W-:Y:S01]  /*0880*/  IABS R3, R8 ;  /* 0x0000000800037213 */ /* 0x000fe20000000000 */
[----:B------:R-:W-:Y:S01]  /*0890*/  VIADD R19, R5, 0xf1 ;  /* 0x000000f105137836 */ /* 0x000fe20000000000 */
[----:B------:R-:W-:Y:S01]  /*08a0*/  IABS R13, R6 ;  /* 0x00000006000d7213 */ /* 0x000fe20000000000 */
[----:B------:R-:W-:Y:S01]  /*08b0*/  IMAD.HI.U32 R2, R10, R9, RZ ;  /* 0x000000090a027227 */ /* 0x000fe200078e00ff */
[----:B------:R-:W-:-:S02]  /*08c0*/  IABS R11, R15 ;  /* 0x0000000f000b7213 */ /* 0x000fc40000000000 */
[----:B------:R-:W-:Y:S01]  /*08d0*/  ISETP.GE.AND P6, PT, R8, RZ, PT ;  /* 0x000000ff0800720c */ /* 0x000fe20003fc6270 */
[----:B------:R-:W-:Y:S01]  /*08e0*/  IMAD.MOV R2, RZ, RZ, -R2 ;  /* 0x000000ffff027224 */ /* 0x000fe200078e0a02 */
[----:B------:R-:W-:Y:S01]  /*08f0*/  ISETP.GE.AND P3, PT, R7, RZ, PT ;  /* 0x000000ff0700720c */ /* 0x000fe20003f66270 */
[----:B------:R-:W-:Y:S01]  /*0900*/  IMAD.HI.U32 R14, R10, R3, RZ ;  /* 0x000000030a0e7227 */ /* 0x000fe200078e00ff */
[----:B------:R-:W-:Y:S02]  /*0910*/  ISETP.GE.AND P5, PT, R6, RZ, PT ;  /* 0x000000ff0600720c */ /* 0x000fe40003fa6270 */
[----:B------:R-:W-:Y:S01]  /*0920*/  IABS R20, R19 ;  /* 0x0000001300147213 */ /* 0x000fe20000000000 */
[C---:B------:R-:W-:Y:S02]  /*0930*/  IMAD R9, R0.reuse, R2, R9 ;  /* 0x0000000200097224 */ /* 0x040fe400078e0209 */
[----:B------:R-:W-:Y:S02]  /*0940*/  VIADD R2, R5, 0xfc ;  /* 0x000000fc05027836 */ /* 0x000fe40000000000 */
[----:B------:R-:W-:Y:S01]  /*0950*/  IMAD.MOV R14, RZ, RZ, -R14 ;  /* 0x000000ffff0e7224 */ /* 0x000fe200078e0a0e */
[----:B------:R-:W-:Y:S01]  /*0960*/  ISETP.GT.U32.AND P0, PT, R0, R9, PT ;  /* 0x000000090000720c */ /* 0x000fe20003f04070 */
[----:B------:R-:W-:Y:S01]  /*0970*/  IMAD.HI.U32 R12, R10, R13, RZ ;  /* 0x0000000d0a0c7227 */ /* 0x000fe200078e00ff */
[----:B------:R-:W-:-:S02]  /*0980*/  IABS R16, R2 ;  /* 0x0000000200107213 */ /* 0x000fc40000000000 */
[----:B------:R-:W-:Y:S01]  /*0990*/  ISETP.GE.AND P4, PT, R2, RZ, PT ;  /* 0x000000ff0200720c */ /* 0x000fe20003f86270 */
[C---:B------:R-:W-:Y:S02]  /*09a0*/  IMAD R3, R0.reuse, R14, R3 ;  /* 0x0000000e00037224 */ /* 0x040fe400078e0203 */
[----:B------:R-:W-:Y:S02]  /*09b0*/  IMAD.MOV.U32 R8, RZ, RZ, R11 ;  /* 0x000000ffff087224 */ /* 0x000fe400078e000b */
[----:B------:R-:W-:Y:S01]  /*09c0*/  IMAD.MOV.U32 R7, RZ, RZ, R16 ;  /* 0x000000ffff077224 */ /* 0x000fe200078e0010 */
[----:B------:R-:W-:Y:S01]  /*09d0*/  ISETP.GT.U32.AND P2, PT, R0, R3, PT ;  /* 0x000000030000720c */ /* 0x000fe20003f44070 */
[----:B------:R-:W-:Y:S02]  /*09e0*/  IMAD.MOV R14, RZ, RZ, -R12 ;  /* 0x000000ffff0e7224 */ /* 0x000fe400078e0a0c */
[----:B------:R-:W-:Y:S02]  /*09f0*/  @!P0 IMAD.IADD R9, R9, 0x1, -R0 ;  /* 0x0000000109098824 */ /* 0x000fe400078e0a00 */
[----:B------:R-:W-:-:S03]  /*0a00*/  IMAD.HI.U32 R12, R10, R8, RZ ;  /* 0x000000080a0c7227 */ /* 0x000fc600078e00ff */
[----:B------:R-:W-:Y:S01]  /*0a10*/  ISETP.GT.U32.AND P0, PT, R0, R9, PT ;  /* 0x000000090000720c */ /* 0x000fe20003f04070 */
[----:B------:R-:W-:-:S04]  /*0a20*/  IMAD.HI.U32 R11, R10, R7, RZ ;  /* 0x000000070a0b7227 */ /* 0x000fc800078e00ff */
[C---:B------:R-:W-:Y:S02]  /*0a30*/  IMAD R13, R0.reuse, R14, R13 ;  /* 0x0000000e000d7224 */ /* 0x040fe400078e020d */
[----:B------:R-:W-:Y:S02]  /*0a40*/  IMAD.MOV R12, RZ, RZ, -R12 ;  /* 0x000000ffff0c7224 */ /* 0x000fe400078e0a0c */
[----:B------:R-:W-:Y:S01]  /*0a50*/  IMAD.MOV R11, RZ, RZ, -R11 ;  /* 0x000000ffff0b7224 */ /* 0x000fe200078e0a0b */
[C---:B------:R-:W-:Y:S01]  /*0a60*/  ISETP.GT.U32.AND P1, PT, R0.reuse, R13, PT ;  /* 0x0000000d0000720c */ /* 0x040fe20003f24070 */
[C---:B------:R-:W-:Y:S02]  /*0a70*/  IMAD R6, R0.reuse, R12, R8 ;  /* 0x0000000c00067224 */ /* 0x040fe400078e0208 */
[----:B------:R-:W-:Y:S02]  /*0a80*/  @!P0 IMAD.IADD R9, R9, 0x1, -R0 ;  /* 0x0000000109098824 */ /* 0x000fe400078e0a00 */
[----:B------:R-:W-:-:S02]  /*0a90*/  IMAD R7, R0, R11, R7 ;  /* 0x0000000b00077224 */ /* 0x000fc400078e0207 */
[----:B------:R-:W-:Y:S02]  /*0aa0*/  IMAD.MOV.U32 R17, RZ, RZ, R9 ;  /* 0x000000ffff117224 */ /* 0x000fe400078e0009 */
[--C-:B------:R-:W-:Y:S01]  /*0ab0*/  @!P2 IMAD.IADD R3, R3, 0x1, -R0.reuse ;  /* 0x000000010303a824 */ /* 0x100fe200078e0a00 */
[C---:B------:R-:W-:Y:S01]  /*0ac0*/  ISETP.GT.U32.AND P0, PT, R0.reuse, R7, PT ;  /* 0x000000070000720c */ /* 0x040fe20003f04070 */
[----:B------:R-:W-:Y:S01]  /*0ad0*/  @!P3 IMAD.MOV R17, RZ, RZ, -R17 ;  /* 0x000000ffff11b224 */ /* 0x000fe200078e0a11 */
[C---:B------:R-:W-:Y:S01]  /*0ae0*/  ISETP.GT.U32.AND P3, PT, R0.reuse, R6, PT ;  /* 0x000000060000720c */ /* 0x040fe20003f64070 */
[----:B------:R-:W-:Y:S01]  /*0af0*/  VIADD R11, R5, 0xfa ;  /* 0x000000fa050b7836 */ /* 0x000fe20000000000 */
[C---:B------:R-:W-:Y:S01]  /*0b00*/  ISETP.GT.U32.AND P2, PT, R0.reuse, R3, PT ;  /* 0x000000030000720c */ /* 0x040fe20003f44070 */
[----:B------:R-:W-:Y:S01]  /*0b10*/  @!P1 IMAD.IADD R13, R13, 0x1, -R0 ;  /* 0x000000010d0d9824 */ /* 0x000fe200078e0a00 */
[----:B------:R0:W-:Y:S01]  /*0b20*/  STL [R1+0x3d0], R17 ;  /* 0x0003d01101007387 */ /* 0x0001e20000100800 */
[C---:B------:R-:W-:Y:S01]  /*0b30*/  VIADD R8, R5.reuse, 0xf9 ;  /* 0x000000f905087836 */ /* 0x040fe20000000000 */
[----:B------:R-:W-:Y:S01]  /*0b40*/  IABS R2, R11 ;  /* 0x0000000b00027213 */ /* 0x000fe20000000000 */
[----:B------:R-:W-:Y:S01]  /*0b50*/  VIADD R12, R5, 0xf8 ;  /* 0x000000f8050c7836 */ /* 0x000fe20000000000 */
[----:B------:R-:W-:Y:S01]  /*0b60*/  ISETP.GT.U32.AND P1, PT, R0, R13, PT ;  /* 0x0000000d0000720c */ /* 0x000fe20003f24070 */
[----:B------:R-:W-:Y:S01]  /*0b70*/  IMAD.HI.U32 R23, R10, R20, RZ ;  /* 0x000000140a177227 */ /* 0x000fe200078e00ff */
[----:B------:R-:W-:-:S02]  /*0b80*/  IABS R14, R8 ;  /* 0x00000008000e7213 */ /* 0x000fc40000000000 */
[----:B------:R-:W-:Y:S01]  /*0b90*/  IABS R9, R12 ;  /* 0x0000000c00097213 */ /* 0x000fe20000000000 */
[--C-:B------:R-:W-:Y:S02]  /*0ba0*/  @!P3 IMAD.IADD R6, R6, 0x1, -R0.reuse ;  /* 0x000000010606b824 */ /* 0x100fe400078e0a00 */
[--C-:B------:R-:W-:Y:S02]  /*0bb0*/  @!P0 IMAD.IADD R7, R7, 0x1, -R0.reuse ;  /* 0x0000000107078824 */ /* 0x100fe400078e0a00 */
[----:B------:R-:W-:Y:S01]  /*0bc0*/  IMAD.HI.U32 R16, R10, R2, RZ ;  /* 0x000000020a107227 */ /* 0x000fe200078e00ff */
[C---:B------:R-:W-:Y:S02]  /*0bd0*/  ISETP.GT.U32.AND P3, PT, R0.reuse, R6, PT ;  /* 0x000000060000720c */ /* 0x040fe40003f64070 */
[----:B------:R-:W-:Y:S01]  /*0be0*/  ISETP.GT.U32.AND P0, PT, R0, R7, PT ;  /* 0x000000070000720c */ /* 0x000fe20003f04070 */
[----:B------:R-:W-:Y:S01]  /*0bf0*/  @!P2 IMAD.IADD R3, R3, 0x1, -R0 ;  /* 0x000000010303a824 */ /* 0x000fe200078e0a00 */
[----:B------:R-:W-:Y:S01]  /*0c00*/  ISETP.GE.AND P2, PT, R15, RZ, PT ;  /* 0x000000ff0f00720c */ /* 0x000fe20003f46270 */
[----:B------:R-:W-:-:S02]  /*0c10*/  IMAD.MOV R16, RZ, RZ, -R16 ;  /* 0x000000ffff107224 */ /* 0x000fc400078e0a10 */
[----:B------:R-:W-:-:S04]  /*0c20*/  IMAD.HI.U32 R15, R10, R14, RZ ;  /* 0x0000000e0a0f7227 */ /* 0x000fc800078e00ff */
[C---:B------:R-:W-:Y:S02]  /*0c30*/  IMAD R2, R0.reuse, R16, R2 ;  /* 0x0000001000027224 */ /* 0x040fe400078e0202 */
[----:B------:R-:W-:Y:S02]  /*0c40*/  IMAD.MOV R15, RZ, RZ, -R15 ;  /* 0x000000ffff0f7224 */ /* 0x000fe400078e0a0f */
[----:B------:R-:W-:Y:S01]  /*0c50*/  @!P1 IMAD.IADD R13, R13, 0x1, -R0 ;  /* 0x000000010d0d9824 */ /* 0x000fe200078e0a00 */
[C---:B------:R-:W-:Y:S01]  /*0c60*/  ISETP.GT.U32.AND P1, PT, R0.reuse, R2, PT ;  /* 0x000000020000720c */ /* 0x040fe20003f24070 */
[----:B------:R-:W-:Y:S02]  /*0c70*/  IMAD R14, R0, R15, R14 ;  /* 0x0000000f000e7224 */ /* 0x000fe400078e020e */
[----:B0-----:R-:W-:Y:S02]  /*0c80*/  IMAD.MOV.U32 R17, RZ, RZ, R13 ;  /* 0x000000ffff117224 */ /* 0x001fe400078e000d */
[--C-:B------:R-:W-:Y:S01]  /*0c90*/  @!P3 IMAD.IADD R6, R6, 0x1, -R0.reuse ;  /* 0x000000010606b824 */ /* 0x100fe200078e0a00 */
[----:B------:R-:W-:Y:S01]  /*0ca0*/  ISETP.GT.U32.AND P3, PT, R0, R14, PT ;  /* 0x0000000e0000720c */ /* 0x000fe20003f64070 */
[----:B------:R-:W-:Y:S01]  /*0cb0*/  @!P0 IMAD.IADD R7, R7, 0x1, -R0 ;  /* 0x0000000107078824 */ /* 0x000fe200078e0a00 */
[----:B------:R-:W-:Y:S01]  /*0cc0*/  ISETP.GE.AND P0, PT, R12, RZ, PT ;  /* 0x000000ff0c00720c */ /* 0x000fe20003f06270 */
[----:B------:R-:W-:Y:S01]  /*0cd0*/  @!P5 IMAD.MOV R17, RZ, RZ, -R17 ;  /* 0x000000ffff11d224 */ /* 0x000fe200078e0a11 */
[----:B------:R-:W-:Y:S01]  /*0ce0*/  ISETP.GE.AND P5, PT, R8, RZ, PT ;  /* 0x000000ff0800720c */ /* 0x000fe20003fa6270 */
[----:B------:R-:W-:-:S02]  /*0cf0*/  IMAD.MOV.U32 R18, RZ, RZ, R3 ;  /* 0x000000ffff127224 */ /* 0x000fc400078e0003 */
[----:B------:R-:W-:Y:S02]  /*0d00*/  VIADD R8, R5, 0xf7 ;  /* 0x000000f705087836 */ /* 0x000fe40000000000 */
[----:B------:R-:W-:Y:S02]  /*0d10*/  IMAD.MOV.U32 R13, RZ, RZ, R7 ;  /* 0x000000ffff0d7224 */ /* 0x000fe400078e0007 */
[----:B------:R-:W-:Y:S01]  /*0d20*/  @!P6 IMAD.MOV R18, RZ, RZ, -R18 ;  /* 0x000000ffff12e224 */ /* 0x000fe200078e0a12 */
[----:B------:R-:W-:Y:S01]  /*0d30*/  ISETP.GE.AND P6, PT, R11, RZ, PT ;  /* 0x000000ff0b00720c */ /* 0x000fe20003fc6270 */
[----:B------:R-:W-:Y:S01]  /*0d40*/  @!P4 IMAD.MOV R13, RZ, RZ, -R13 ;  /* 0x000000ffff0dc224 */ /* 0x000fe200078e0a0d */
[----:B------:R-:W-:Y:S01]  /*0d50*/  ISETP.GE.AND P4, PT, R8, RZ, PT ;  /* 0x000000ff0800720c */ /* 0x000fe20003f86270 */
[----:B------:R-:W-:Y:S01]  /*0d60*/  @!P1 IMAD.IADD R2, R2, 0x1, -R0 ;  /* 0x0000000102029824 */ /* 0x000fe200078e0a00 */
[----:B------:R-:W-:Y:S01]  /*0d70*/  IABS R8, R8 ;  /* 0x0000000800087213 */ /* 0x000fe20000000000 */
[----:B------:R-:W-:Y:S01]  /*0d80*/  VIADD R7, R5, 0xf6 ;  /* 0x000000f605077836 */ /* 0x000fe20000000000 */
[----:B------:R-:W-:Y:S01]  /*0d90*/  STL [R1+0x3cc], R18 ;  /* 0x0003cc1201007387 */ /* 0x000fe20000100800 */
[----:B------:R-:W-:Y:S01]  /*0da0*/  IMAD.MOV.U32 R11, RZ, RZ, R6 ;  /* 0x000000ffff0b7224 */ /* 0x000fe200078e0006 */
[----:B------:R-:W-:Y:S01]  /*0db0*/  ISETP.GT.U32.AND P1, PT, R0, R2, PT ;  /* 0x000000020000720c */ /* 0x000fe20003f24070 */
[----:B------:R-:W-:Y:S01]  /*0dc0*/  @!P3 IMAD.IADD R14, R14, 0x1, -R0 ;  /* 0x000000010e0eb824 */ /* 0x000fe200078e0a00 */
[----:B------:R-:W-:Y:S01]  /*0dd0*/  IABS R6, R7 ;  /* 0x0000000700067213 */ /* 0x000fe20000000000 */
[----:B------:R-:W-:Y:S01]  /*0de0*/  @!P2 IMAD.MOV R11, RZ, RZ, -R11 ;  /* 0x000000ffff0ba224 */ /* 0x000fe200078e0a0b */
[----:B------:R-:W-:Y:S01]  /*0df0*/  ISETP.GE.AND P2, PT, R7, RZ, PT ;  /* 0x000000ff0700720c */ /* 0x000fe20003f46270 */
[----:B------:R-:W-:Y:S01]  /*0e00*/  IMAD.HI.U32 R3, R10, R9, RZ ;  /* 0x000000090a037227 */ /* 0x000fe200078e00ff */
[----:B------:R-:W-:Y:S01]  /*0e10*/  ISETP.GT.U32.AND P3, PT, R0, R14, PT ;  /* 0x0000000e0000720c */ /* 0x000fe20003f64070 */
[----:B------:R0:W-:Y:S02]  /*0e20*/  STL [R1+0x3c8], R17 ;  /* 0x0003c81101007387 */ /* 0x0001e40000100800 */
[----:B------:R-:W-:-:S02]  /*0e30*/  IMAD.MOV.U32 R7, RZ, RZ, R8 ;  /* 0x000000ffff077224 */ /* 0x000fc400078e0008 */
[----:B------:R-:W-:Y:S01]  /*0e40*/  IMAD.MOV R3, RZ, RZ, -R3 ;  /* 0x000000ffff037224 */ /* 0x000fe200078e0a03 */
[----:B------:R-:W-:Y:S01]  /*0e50*/  STL [R1+0x3c4], R13 ;  /* 0x0003c40d01007387 */ /* 0x000fe20000100800 */
[----:B------:R-:W-:-:S03]  /*0e60*/  IMAD.HI.U32 R15, R10, R7, RZ ;  /* 0x000000070a0f7227 */ /* 0x000fc600078e00ff */
[----:B------:R1:W-:Y:S01]  /*0e70*/  STL [R1+0xa4], R11 ;  /* 0x0000a40b01007387 */ /* 0x0003e20000100800 */
[----:B------:R-:W-:Y:S02]  /*0e80*/  IMAD R3, R0, R3, R9 ;  /* 0x0000000300037224 */ /* 0x000fe400078e0209 */
[----:B------:R-:W-:-:S04]  /*0e90*/  IMAD.HI.U32 R9, R10, R6, RZ ;  /* 0x000000060a097227 */ /* 0x000fc800078e00ff */
[----:B------:R-:W-:Y:S02]  /*0ea0*/  IMAD.MOV R15, RZ, RZ, -R15 ;  /* 0x000000ffff0f7224 */ /* 0x000fe400078e0a0f */
[----:B------:R-:W-:Y:S01]  /*0eb0*/  @!P1 IMAD.IADD R2, R2, 0x1, -R0 ;  /* 0x0000000102029824 */ /* 0x000fe200078e0a00 */
[C---:B------:R-:W-:Y:S01]  /*0ec0*/  ISETP.GT.U32.AND P1, PT, R0.reuse, R3, PT ;  /* 0x000000030000720c */ /* 0x040fe20003f24070 */
[----:B------:R-:W-:Y:S02]  /*0ed0*/  IMAD.MOV R9, RZ, RZ, -R9 ;  /* 0x000000ffff097224 */ /* 0x000fe400078e0a09 */
[C---:B------:R-:W-:Y:S02]  /*0ee0*/  IMAD R7, R0.reuse, R15, R7 ;  /* 0x0000000f00077224 */ /* 0x040fe400078e0207 */
[----:B------:R-:W-:Y:S02]  /*0ef0*/  IMAD R6, R0, R9, R6 ;  /* 0x0000000900067224 */ /* 0x000fe400078e0206 */
[----:B------:R-:W-:Y:S01]  /*0f00*/  @!P3 IMAD.IADD R14, R14, 0x1, -R0 ;  /* 0x000000010e0eb824 */ /* 0x000fe200078e0a00 */
[----:B------:R-:W-:Y:S01]  /*0f10*/  ISETP.GT.U32.AND P3, PT, R0, R7, PT ;  /* 0x000000070000720c */ /* 0x000fe20003f64070 */
[----:B0-----:R-:W-:-:S02]  /*0f20*/  IMAD.MOV.U32 R17, RZ, RZ, R2 ;  /* 0x000000ffff117224 */ /* 0x001fc400078e0002 */
[C---:B-1----:R-:W-:Y:S02]  /*0f30*/  VIADD R11, R5.reuse, 0xf5 ;  /* 0x000000f5050b7836 */ /* 0x042fe40000000000 */
[----:B------:R-:W-:Y:S01]  /*0f40*/  @!P6 IMAD.MOV R17, RZ, RZ, -R17 ;  /* 0x000000ffff11e224 */ /* 0x000fe200078e0a11 */
[----:B------:R-:W-:Y:S01]  /*0f50*/  ISETP.GT.U32.AND P6, PT, R0, R6, PT ;  /* 0x000000060000720c */ /* 0x000fe20003fc4070 */
[C---:B------:R-:W-:Y:S01]  /*0f60*/  VIADD R13, R5.reuse, 0xf4 ;  /* 0x000000f4050d7836 */ /* 0x040fe20000000000 */
[----:B------:R-:W-:Y:S01]  /*0f70*/  IABS R12, R11 ;  /* 0x0000000b000c7213 */ /* 0x000fe20000000000 */
[----:B------:R-:W-:Y:S01]  /*0f80*/  IMAD.MOV.U32 R16, RZ, RZ, R14 ;  /* 0x000000ffff107224 */ /* 0x000fe200078e000e */
[----:B------:R-:W-:Y:S01]  /*0f90*/  STL [R1+0xa8], R17 ;  /* 0x0000a81101007387 */ /* 0x000fe20000100800 */
[----:B------:R-:W-:Y:S01]  /*0fa0*/  VIADD R14, R5, 0xf3 ;  /* 0x000000f3050e7836 */ /* 0x000fe20000000000 */
[----:B------:R-:W-:Y:S01]  /*0fb0*/  IABS R8, R13 ;  /* 0x0000000d00087213 */ /* 0x000fe20000000000 */
[----:B------:R-:W-:-:S02]  /*0fc0*/  @!P3 IMAD.IADD R7, R7, 0x1, -R0 ;  /* 0x000000010707b824 */ /* 0x000fc400078e0a00 */
[----:B------:R-:W-:-:S03]  /*0fd0*/  IMAD.HI.U32 R15, R10, R12, RZ ;  /* 0x0000000c0a0f7227 */ /* 0x000fc600078e00ff */
[----:B------:R-:W-:Y:S01]  /*0fe0*/  ISETP.GT.U32.AND P3, PT, R0, R7, PT ;  /* 0x000000070000720c */ /* 0x000fe20003f64070 */
[----:B------:R-:W-:Y:S02]  /*0ff0*/  @!P6 IMAD.IADD R6, R6, 0x1, -R0 ;  /* 0x000000010606e824 */ /* 0x000fe400078e0a00 */
[----:B------:R-:W-:-:S03]  /*1000*/  IMAD.HI.U32 R9, R10, R8, RZ ;  /* 0x000000080a097227 */ /* 0x000fc600078e00ff */
[C---:B------:R-:W-:Y:S01]  /*1010*/  ISETP.GT.U32.AND P6, PT, R0.reuse, R6, PT ;  /* 0x000000060000720c */ /* 0x040fe20003fc4070 */
[----:B------:R-:W-:Y:S02]  /*1020*/  IMAD.MOV R2, RZ, RZ, -R15 ;  /* 0x000000ffff027224 */ /* 0x000fe400078e0a0f */
[----:B------:R-:W-:Y:S02]  /*1030*/  IMAD.MOV R9, RZ, RZ, -R9 ;  /* 0x000000ffff097224 */ /* 0x000fe400078e0a09 */
[----:B------:R-:W-:Y:S01]  /*1040*/  @!P5 IMAD.MOV R16, RZ, RZ, -R16 ;  /* 0x000000ffff10d224 */ /* 0x000fe200078e0a10 */
[----:B------:R-:W-:Y:S01]  /*1050*/  ISETP.GE.AND P5, PT, R11, RZ, PT ;  /* 0x000000ff0b00720c */ /* 0x000fe20003fa6270 */
[C---:B------:R-:W-:Y:S01]  /*1060*/  IMAD R2, R0.reuse, R2, R12 ;  /* 0x0000000200027224 */ /* 0x040fe200078e020c */
[----:B------:R-:W-:Y:S01]  /*1070*/  IABS R12, R14 ;  /* 0x0000000e000c7213 */ /* 0x000fe20000000000 */
[----:B------:R-:W-:Y:S01]  /*1080*/  VIADD R15, R5, 0xf2 ;  /* 0x000000f2050f7836 */ /* 0x000fe20000000000 */
[----:B------:R0:W-:Y:S01]  /*1090*/  STL [R1+0xb0], R16 ;  /* 0x0000b01001007387 */ /* 0x0001e20000100800 */
[----:B------:R-:W-:-:S02]  /*10a0*/  IMAD R8, R0, R9, R8 ;  /* 0x0000000900087224 */ /* 0x000fc400078e0208 */
[--C-:B------:R-:W-:Y:S01]  /*10b0*/  @!P3 IMAD.IADD R7, R7, 0x1, -R0.reuse ;  /* 0x000000010707b824 */ /* 0x100fe200078e0a00 */
[----:B------:R-:W-:Y:S01]  /*10c0*/  IABS R22, R15 ;  /* 0x0000000f00167213 */ /* 0x000fe20000000000 */
[--C-:B------:R-:W-:Y:S01]  /*10d0*/  @!P6 IMAD.IADD R6, R6, 0x1, -R0.reuse ;  /* 0x000000010606e824 */ /* 0x100fe200078e0a00 */
[C---:B------:R-:W-:Y:S01]  /*10e0*/  ISETP.GT.U32.AND P3, PT, R0.reuse, R2, PT ;  /* 0x000000020000720c */ /* 0x040fe20003f64070 */
[----:B------:R-:W-:Y:S01]  /*10f0*/  @!P1 IMAD.IADD R3, R3, 0x1, -R0 ;  /* 0x0000000103039824 */ /* 0x000fe200078e0a00 */
[----:B------:R-:W-:Y:S01]  /*1100*/  ISETP.GT.U32.AND P6, PT, R0, R8, PT ;  /* 0x000000080000720c */ /* 0x000fe20003fc4070 */
[----:B------:R-:W-:-:S03]  /*1110*/  IMAD.HI.U32 R21, R10, R22, RZ ;  /* 0x000000160a157227 */ /* 0x000fc600078e00ff */
[----:B------:R-:W-:Y:S01]  /*1120*/  ISETP.GT.U32.AND P1, PT, R0, R3, PT ;  /* 0x000000030000720c */ /* 0x000fe20003f24070 */
[----:B0-----:R-:W-:-:S04]  /*1130*/  IMAD.HI.U32 R16, R10, R12, RZ ;  /* 0x0000000c0a107227 */ /* 0x001fc800078e00ff */
[----:B------:R-:W-:Y:S02]  /*1140*/  IMAD.MOV R16, RZ, RZ, -R16 ;  /* 0x000000ffff107224 */ /* 0x000fe400078e0a10 */
[----:B------:R-:W-:Y:S02]  /*1150*/  IMAD.MOV R21, RZ, RZ, -R21 ;  /* 0x000000ffff157224 */ /* 0x000fe400078e0a15 */
[----:B------:R-:W-:Y:S02]  /*1160*/  IMAD R12, R0, R16, R12 ;  /* 0x00000010000c7224 */ /* 0x000fe400078e020c */
[----:B------:R-:W-:Y:S02]  /*1170*/  @!P3 IMAD.IADD R2, R2, 0x1, -R0 ;  /* 0x000000010202b824 */ /* 0x000fe400078e0a00 */
[C---:B------:R-:W-:Y:S01]  /*1180*/  IMAD R21, R0.reuse, R21, R22 ;  /* 0x0000001500157224 */ /* 0x040fe200078e0216 */
[----:B------:R-:W-:Y:S01]  /*1190*/  ISETP.GT.U32.AND P3, PT, R0, R12, PT ;  /* 0x0000000c0000720c */ /* 0x000fe20003f64070 */
[----:B------:R-:W-:-:S02]  /*11a0*/  @!P6 IMAD.IADD R8, R8, 0x1, -R0 ;  /* 0x000000010808e824 */ /* 0x000fc400078e0a00 */
[C---:B------:R-:W-:Y:S01]  /*11b0*/  VIADD R17, R5.reuse, 0xf0 ;  /* 0x000000f005117836 */ /* 0x040fe20000000000 */
[----:B------:R-:W-:Y:S01]  /*11c0*/  ISETP.GT.U32.AND P6, PT, R0, R21, PT ;  /* 0x000000150000720c */ /* 0x000fe20003fc4070 */
[----:B------:R-:W-:Y:S02]  /*11d0*/  VIADD R11, R5, 0xef ;  /* 0x000000ef050b7836 */ /* 0x000fe40000000000 */
[--C-:B------:R-:W-:Y:S01]  /*11e0*/  @!P1 IMAD.IADD R3, R3, 0x1, -R0.reuse ;  /* 0x0000000103039824 */ /* 0x100fe200078e0a00 */
[----:B------:R-:W-:Y:S01]  /*11f0*/  IABS R9, R17 ;  /* 0x0000001100097213 */ /* 0x000fe20000000000 */
[----:B------:R-:W-:Y:S01]  /*1200*/  IMAD.MOV R23, RZ, RZ, -R23 ;  /* 0x000000ffff177224 */ /* 0x000fe200078e0a17 */
[----:B------:R-:W-:Y:S01]  /*1210*/  ISETP.GE.AND P1, PT, R13, RZ, PT ;  /* 0x000000ff0d00720c */ /* 0x000fe20003f26270 */
[----:B------:R-:W-:Y:S01]  /*1220*/  IMAD.MOV.U32 R24, RZ, RZ, R3 ;  /* 0x000000ffff187224 */ /* 0x000fe200078e0003 */
[----:B------:R-:W-:Y:S01]  /*1230*/  IABS R13, R11 ;  /* 0x0000000b000d7213 */ /* 0x000fe20000000000 */
[----:B------:R-:W-:Y:S01]  /*1240*/  @!P3 IMAD.IADD R12, R12, 0x1, -R0 ;  /* 0x000000010c0cb824 */ /* 0x000fe200078e0a00 */
[----:B------:R-:W-:Y:S01]  /*1250*/  ISETP.GT.U32.AND P3, PT, R0, R2, PT ;  /* 0x000000020000720c */ /* 0x000fe20003f64070 */
[----:B------:R-:W-:-:S04]  /*1260*/  IMAD.HI.U32 R18, R10, R9, RZ ;  /* 0x000000090a127227 */ /* 0x000fc800078e00ff */
[C---:B------:R-:W-:Y:S02]  /*1270*/  IMAD R20, R0.reuse, R23, R20 ;  /* 0x0000001700147224 */ /* 0x040fe400078e0214 */
[----:B------:R-:W-:Y:S01]  /*1280*/  @!P6 IMAD.IADD R21, R21, 0x1, -R0 ;  /* 0x000000011515e824 */ /* 0x000fe200078e0a00 */
[----:B------:R-:W-:Y:S01]  /*1290*/  ISETP.GT.U32.AND P6, PT, R0, R12, PT ;  /* 0x0000000c0000720c */ /* 0x000fe20003fc4070 */
[----:B------:R-:W-:-:S04]  /*12a0*/  IMAD.HI.U32 R16, R10, R13, RZ ;  /* 0x0000000d0a107227 */ /* 0x000fc800078e00ff */
[----:B------:R-:W-:Y:S02]  /*12b0*/  IMAD.MOV R18, RZ, RZ, -R18 ;  /* 0x000000ffff127224 */ /* 0x000fe400078e0a12 */
[----:B------:R-:W-:Y:S01]  /*12c0*/  @!P2 IMAD.MOV R6, RZ, RZ, -R6 ;  /* 0x000000ffff06a224 */ /* 0x000fe200078e0a06 */
[C---:B------:R-:W-:Y:S01]  /*12d0*/  ISETP.GT.U32.AND P2, PT, R0.reuse, R20, PT ;  /* 0x000000140000720c */ /* 0x040fe20003f44070 */
[----:B------:R-:W-:Y:S02]  /*12e0*/  IMAD.MOV R16, RZ, RZ, -R16 ;  /* 0x000000ffff107224 */ /* 0x000fe400078e0a10 */
[C---:B------:R-:W-:Y:S02]  /*12f0*/  IMAD R9, R0.reuse, R18, R9 ;  /* 0x0000001200097224 */ /* 0x040fe400078e0209 */
[----:B------:R-:W-:Y:S01]  /*1300*/  @!P0 IMAD.MOV R24, RZ, RZ, -R24 ;  /* 0x000000ffff188224 */ /* 0x000fe200078e0a18 */
[----:B------:R-:W-:Y:S01]  /*1310*/  ISETP.GT.U32.AND P0, PT, R0, R8, PT ;  /* 0x000000080000720c */ /* 0x000fe20003f04070 */
[----:B------:R-:W-:-:S02]  /*1320*/  IMAD.MOV.U32 R22, RZ, RZ, R7 ;  /* 0x000000ffff167224 */ /* 0x000fc400078e0007 */
[----:B------:R-:W-:Y:S01]  /*1330*/  IMAD R13, R0, R16, R13 ;  /* 0x00000010000d7224 */ /* 0x000fe200078e020d */
[----:B------:R-:W-:Y:S01]  /*1340*/  STL [R1+0xb4], R24 ;  /* 0x0000b41801007387 */ /* 0x000fe20000100800 */
[----:B------:R-:W-:Y:S01]  /*1350*/  @!P3 IMAD.IADD R2, R2, 0x1, -R0 ;  /* 0x000000010202b824 */ /* 0x000fe200078e0a00 */
[C---:B------:R-:W-:Y:S01]  /*1360*/  ISETP.GT.U32.AND P3, PT, R0.reuse, R9, PT ;  /* 0x000000090000720c */ /* 0x040fe20003f64070 */
[C---:B------:R-:W-:Y:S02]  /*1370*/  VIADD R18, R5.reuse, 0xee ;  /* 0x000000ee05127836 */ /* 0x040fe40000000000 */
[----:B------:R-:W-:Y:S01]  /*1380*/  @!P4 IMAD.MOV R22, RZ, RZ, -R22 ;  /* 0x000000ffff16c224 */ /* 0x000fe200078e0a16 */
[----:B------:R-:W-:Y:S01]  /*1390*/  ISETP.GT.U32.AND P4, PT, R0, R21, PT ;  /* 0x000000150000720c */ /* 0x000fe20003f84070 */
[----:B------:R-:W-:Y:S01]  /*13a0*/  VIADD R3, R5, 0xed ;  /* 0x000000ed05037836 */ /* 0x000fe20000000000 */
[----:B------:R-:W-:Y:S01]  /*13b0*/  IABS R16, R18 ;  /* 0x0000001200107213 */ /* 0x000fe20000000000 */
[--C-:B------:R-:W-:Y:S01]  /*13c0*/  @!P6 IMAD.IADD R12, R12, 0x1, -R0.reuse ;  /* 0x000000010c0ce824 */ /* 0x100fe200078e0a00 */
[----:B------:R-:W-:Y:S01]  /*13d0*/  ISETP.GT.U32.AND P6, PT, R0, R13, PT ;  /* 0x0000000d0000720c */ /* 0x000fe20003fc4070 */
[----:B------:R-:W-:Y:S01]  /*13e0*/  @!P2 IMAD.IADD R20, R20, 0x1, -R0 ;  /* 0x000000011414a824 */ /* 0x000fe200078e0a00 */
[----:B------:R-:W-:Y:S01]  /*13f0*/  IABS R7, R3 ;  /* 0x0000000300077213 */ /* 0x000fe20000000000 */
[----:B------:R-:W-:Y:S01]  /*1400*/  IMAD.MOV.U32 R23, RZ, RZ, R2 ;  /* 0x000000ffff177224 */ /* 0x000fe200078e0002 */
[----:B------:R0:W-:Y:S01]  /*1410*/  STL [R1+0xb8], R22 ;  /* 0x0000b81601007387 */ /* 0x0001e20000100800 */
[--C-:B------:R-:W-:Y:S01]  /*1420*/  @!P0 IMAD.IADD R8, R8, 0x1, -R0.reuse ;  /* 0x0000000108088824 */ /* 0x100fe200078e0a00 */
[----:B------:R-:W-:Y:S01]  /*1430*/  ISETP.GE.AND P0, PT, R14, RZ, PT ;  /* 0x000000ff0e00720c */ /* 0x000fe20003f06270 */
[----:B------:R-:W-:Y:S01]  /*1440*/  @!P5 IMAD.MOV R23, RZ, RZ, -R23 ;  /* 0x000000ffff17d224 */ /* 0x000fe200078e0a17 */
[----:B------:R1:W-:Y:S01]  /*1450*/  STL [R1+0xbc], R6 ;  /* 0x0000bc0601007387 */ /* 0x0003e20000100800 */
[----:B------:R-:W-:Y:S01]  /*1460*/  ISETP.GT.U32.AND P5, PT, R0, R20, PT ;  /* 0x000000140000720c */ /* 0x000fe20003fa4070 */
[----:B------:R-:W-:Y:S01]  /*1470*/  IMAD.HI.U32 R14, R10, R7, RZ ;  /* 0x000000070a0e7227 */ /* 0x000fe200078e00ff */
[----:B------:R-:W-:Y:S01]  /*1480*/  ISETP.GE.AND P2, PT, R19, RZ, PT ;  /* 0x000000ff1300720c */ /* 0x000fe20003f46270 */
[----:B------:R-:W-:Y:S02]  /*1490*/  STL [R1+0xc0], R23 ;  /* 0x0000c01701007387 */ /* 0x000fe40000100800 */
[----:B------:R-:W-:Y:S01]  /*14a0*/  @!P3 IMAD.IADD R9, R9, 0x1, -R0 ;  /* 0x000000010909b824 */ /* 0x000fe200078e0a00 */
[----:B------:R-:W-:Y:S01]  /*14b0*/  ISETP.GE.AND P3, PT, R17, RZ, PT ;  /* 0x000000ff1100720c */ /* 0x000fe20003f66270 */
[----:B0-----:R-:W-:-:S02]  /*14c0*/  IMAD.MOV.U32 R22, RZ, RZ, R8 ;  /* 0x000000ffff167224 */ /* 0x001fc400078e0008 */
[----:B-1----:R-:W-:-:S04]  /*14d0*/  IMAD.HI.U32 R6, R10, R16, RZ ;  /* 0x000000100a067227 */ /* 0x002fc800078e00ff */
[----:B------:R-:W-:Y:S01]  /*14e0*/  @!P4 IMAD.IADD R21, R21, 0x1, -R0 ;  /* 0x000000011515c824 */ /* 0x000fe200078e0a00 */
[----:B------:R-:W-:Y:S01]  /*14f0*/  ISETP.GE.AND P4, PT, R15, RZ, PT ;  /* 0x000000ff0f00720c */ /* 0x000fe20003f86270 */
[----:B------:R-:W-:Y:S02]  /*1500*/  IMAD.MOV R6, RZ, RZ, -R6 ;  /* 0x000000ffff067224 */ /* 0x000fe400078e0a06 */
[----:B------:R-:W-:Y:S02]  /*1510*/  IMAD.MOV R14, RZ, RZ, -R14 ;  /* 0x000000ffff0e7224 */ /* 0x000fe400078e0a0e */
[----:B------:R-:W-:Y:S02]  /*1520*/  @!P6 IMAD.IADD R13, R13, 0x1, -R0 ;  /* 0x000000010d0de824 */ /* 0x000fe400078e0a00 */
[----:B------:R-:W-:Y:S01]  /*1530*/  @!P1 IMAD.MOV R22, RZ, RZ, -R22 ;  /* 0x000000ffff169224 */ /* 0x000fe200078e0a16 */
[C---:B------:R-:W-:Y:S01]  /*1540*/  ISETP.GT.U32.AND P1, PT, R0.reuse, R9, PT ;  /* 0x000000090000720c */ /* 0x040fe20003f24070 */
[C---:B------:R-:W-:Y:S01]  /*1550*/  IMAD R6, R0.reuse, R6, R16 ;  /* 0x0000000600067224 */ /* 0x040fe200078e0210 */
[C---:B------:R-:W-:Y:S01]  /*1560*/  ISETP.GT.U32.AND P6, PT, R0.reuse, R13, PT ;  /* 0x0000000d0000720c */ /* 0x040fe20003fc4070 */
[C---:B------:R-:W-:Y:S01]  /*1570*/  IMAD R7, R0.reuse, R14, R7 ;  /* 0x0000000e00077224 */ /* 0x040fe200078e0207 */
[----:B------:R-:W-:Y:S01]  /*1580*/  STL [R1+0xc8], R22 ;  /* 0x0000c81601007387 */ /* 0x000fe20000100800 */
[----:B------:R-:W-:Y:S01]  /*1590*/  @!P0 IMAD.MOV R12, RZ, RZ, -R12 ;  /* 0x000000ffff0c8224 */ /* 0x000fe200078e0a0c */
[----:B------:R-:W-:Y:S01]  /*15a0*/  ISETP.GT.U32.AND P0, PT, R0, R6, PT ;  /* 0x000000060000720c */ /* 0x000fe20003f04070 */
[----:B------:R-:W-:Y:S01]  /*15b0*/  @!P5 IMAD.IADD R20, R20, 0x1, -R0 ;  /* 0x000000011414d824 */ /* 0x000fe200078e0a00 */
[----:B------:R-:W-:Y:S01]  /*15c0*/  ISETP.GT.U32.AND P5, PT, R0, R7, PT ;  /* 0x000000070000720c */ /* 0x000fe20003fa4070 */
[----:B------:R-:W-:Y:S01]  /*15d0*/  IMAD.MOV.U32 R14, RZ, RZ, R21 ;  /* 0x000000ffff0e7224 */ /* 0x000fe200078e0015 */
[----:B------:R0:W-:Y:S01]  /*15e0*/  STL [R1+0xcc], R12 ;  /* 0x0000cc0c01007387 */ /* 0x0001e20000100800 */
[----:B------:R-:W-:-:S02]  /*15f0*/  VIADD R2, R5, 0xec ;  /* 0x000000ec05027836 */ /* 0x000fc40000000000 */
[----:B------:R-:W-:Y:S01]  /*1600*/  @!P4 IMAD.MOV R14, RZ, RZ, -R14 ;  /* 0x000000ffff0ec224 */ /* 0x000fe200078e0a0e */
[----:B------:R-:W-:Y:S01]  /*1610*/  ISETP.GE.AND P4, PT, R11, RZ, PT ;  /* 0x000000ff0b00720c */ /* 0x000fe20003f86270 */
[----:B------:R-:W-:Y:S01]  /*1620*/  @!P1 IMAD.IADD R9, R9, 0x1, -R0 ;  /* 0x0000000109099824 */ /* 0x000fe200078e0a00 */
[----:B------:R-:W-:Y:S01]  /*1630*/  IABS R11, R2 ;  /* 0x00000002000b7213 */ /* 0x000fe20000000000 */
[----:B------:R-:W-:Y:S01]  /*1640*/  VIADD R8, R5, 0xeb ;  /* 0x000000eb05087836 */ /* 0x000fe20000000000 */
[----:B------:R1:W-:Y:S01]  /*1650*/  STL [R1+0xd0], R14 ;  /* 0x0000d00e01007387 */ /* 0x0003e20000100800 */
[----:B------:R-:W-:Y:S01]  /*1660*/  IMAD.MOV.U32 R15, RZ, RZ, R20 ;  /* 0x000000ffff0f7224 */ /* 0x000fe200078e0014 */
[----:B------:R-:W-:Y:S01]  /*1670*/  ISETP.GE.AND P1, PT, R18, RZ, PT ;  /* 0x000000ff1200720c */ /* 0x000fe20003f26270 */
[----:B------:R-:W-:Y:S01]  /*1680*/  @!P6 IMAD.IADD R13, R13, 0x1, -R0 ;  /* 0x000000010d0de824 */ /* 0x000fe200078e0a00 */
[----:B------:R-:W-:Y:S01]  /*1690*/  ISETP.GE.AND P6, PT, R3, RZ, PT ;  /* 0x000000ff0300720c */ /* 0x000fe20003fc6270 */
[----:B------:R-:W-:Y:S01]  /*16a0*/  IMAD.HI.U32 R3, R10, R11, RZ ;  /* 0x0000000b0a037227 */ /* 0x000fe200078e00ff */
[----:B0-----:R-:W-:-:S03]  /*16b0*/  IABS R12, R8 ;  /* 0x00000008000c7213 */ /* 0x001fc60000000000 */
[--C-:B------:R-:W-:Y:S01]  /*16c0*/  @!P0 IMAD.IADD R6, R6, 0x1, -R0.reuse ;  /* 0x0000000106068824 */ /* 0x100fe200078e0a00 */
[----:B------:R-:W-:Y:S01]  /*16d0*/  ISETP.GE.AND P0, PT, R2, RZ, PT ;  /* 0x000000ff0200720c */ /* 0x000fe20003f06270 */
[----:B-1----:R-:W-:Y:S02]  /*16e0*/  IMAD.MOV.U32 R14, RZ, RZ, R9 ;  /* 0x000000ffff0e7224 */ /* 0x002fe400078e0009 */
[----:B------:R-:W-:Y:S02]  /*16f0*/  @!P5 IMAD.IADD R7, R7, 0x1, -R0 ;  /* 0x000000010707d824 */ /* 0x000fe400078e0a00 */
[----:B------:R-:W-:Y:S01]  /*1700*/  @!P2 IMAD.MOV R15, RZ, RZ, -R15 ;  /* 0x000000ffff0fa224 */ /* 0x000fe200078e0a0f */
[C---:B------:R-:W-:Y:S01]  /*1710*/  ISETP.GT.U32.AND P2, PT, R0.reuse, R6, PT ;  /* 0x000000060000720c */ /* 0x040fe20003f44070 */
[----:B------:R-:W-:Y:S01]  /*1720*/  @!P3 IMAD.MOV R14, RZ, RZ, -R14 ;  /* 0x000000ffff0eb224 */ /* 0x000fe200078e0a0e */
[----:B------:R-:W-:Y:S01]  /*1730*/  ISETP.GT.U32.AND P5, PT, R0, R7, PT ;  /* 0x000000070000720c */ /* 0x000fe20003fa4070 */
[----:B------:R-:W-:Y:S01]  /*1740*/  IMAD.MOV R3, RZ, RZ, -R3 ;  /* 0x000000ffff037224 */ /* 0x000fe200078e0a03 */
[----:B------:R-:W-:Y:S01]  /*1750*/  STL [R1+0xe4], R15 ;  /* 0x0000e40f01007387 */ /* 0x000fe20000100800 */
[----:B------:R-:W-:Y:S01]  /*1760*/  IMAD.HI.U32 R2, R10, R12, RZ ;  /* 0x0000000c0a027227 */ /* 0x000fe200078e00ff */
[----:B------:R-:W-:-:S02]  /*1770*/  ISETP.GE.AND P3, PT, R8, RZ, PT ;  /* 0x000000ff0800720c */ /* 0x000fc40003f66270 */
[----:B------:R0:W-:Y:S01]  /*1780*/  STL [R1+0xf4], R14 ;  /* 0x0000f40e01007387 */ /* 0x0001e20000100800 */
[----:B------:R-:W-:Y:S02]  /*1790*/  IMAD R9, R0, R3, R11 ;  /* 0x0000000300097224 */ /* 0x000fe400078e020b */
[----:B------:R-:W-:Y:S02]  /*17a0*/  IMAD.MOV R2, RZ, RZ, -R2 ;  /* 0x000000ffff027224 */ /* 0x000fe400078e0a02 */
[----:B------:R-:W-:Y:S02]  /*17b0*/  @!P2 IMAD.IADD R6, R6, 0x1, -R0 ;  /* 0x000000010606a824 */ /* 0x000fe400078e0a00 */
[C---:B------:R-:W-:Y:S02]  /*17c0*/  IMAD R12, R0.reuse, R2, R12 ;  /* 0x00000002000c7224 */ /* 0x040fe400078e020c */
[----:B------:R-:W-:Y:S02]  /*17d0*/  @!P5 IMAD.IADD R7, R7, 0x1, -R0 ;  /* 0x000000010707d824 */ /* 0x000fe400078e0a00 */
[----:B0-----:R-:W-:Y:S01]  /*17e0*/  IMAD.MOV.U32 R14, RZ, RZ, R13 ;  /* 0x000000ffff0e7224 */ /* 0x001fe200078e000d */
[----:B------:R-:W-:Y:S01]  /*17f0*/  ISETP.GT.U32.AND P5, PT, R0, R12, PT ;  /* 0x0000000c0000720c */ /* 0x000fe20003fa4070 */
[----:B------:R-:W-:-:S02]  /*1800*/  VIADD R11, R5, 0xea ;  /* 0x000000ea050b7836 */ /* 0x000fc40000000000 */
[----:B------:R-:W-:Y:S01]  /*1810*/  @!P4 IMAD.MOV R14, RZ, RZ, -R14 ;  /* 0x000000ffff0ec224 */ /* 0x000fe200078e0a0e */
[----:B------:R-:W-:Y:S01]  /*1820*/  ISETP.GT.U32.AND P4, PT, R0, R9, PT ;  /* 0x000000090000720c */ /* 0x000fe20003f84070 */
[----:B------:R-:W-:Y:S01]  /*1830*/  VIADD R13, R5, 0xe9 ;  /* 0x000000e9050d7836 */ /* 0x000fe20000000000 */
[----:B------:R-:W-:Y:S01]  /*1840*/  ISETP.GE.AND P2, PT, R11, RZ, PT ;  /* 0x000000ff0b00720c */ /* 0x000fe20003f46270 */
[----:B------:R-:W-:Y:S01]  /*1850*/  VIADD R8, R5, 0xe8 ;  /* 0x000000e805087836 */ /* 0x000fe20000000000 */
[----:B------:R0:W-:Y:S01]  /*1860*/  STL [R1+0xfc], R14 ;  /* 0x0000fc0e01007387 */ /* 0x0001e20000100800 */
[----:B------:R-:W-:Y:S01]  /*1870*/  IABS R11, R11 ;  /* 0x0000000b000b7213 */ /* 0x000fe20000000000 */
[----:B------:R-:W-:Y:S01]  /*1880*/  @!P6 IMAD.MOV R7, RZ, RZ, -R7 ;  /* 0x000000ffff07e224 */ /* 0x000fe200078e0a07 */
[----:B------:R-:W-:Y:S02]  /*1890*/  IABS R2, R13 ;  /* 0x0000000d00027213 */ /* 0x000fe40000000000 */
[----:B------:R-:W-:Y:S01]  /*18a0*/  @!P5 IMAD.IADD R12, R12, 0x1, -R0 ;  /* 0x000000010c0cd824 */ /* 0x000fe200078e0a00 */
[----:B------:R-:W-:-:S02]  /*18b0*/  IABS R3, R8 ;  /* 0x0000000800037213 */ /* 0x000fc40000000000 */
[----:B------:R-:W-:Y:S01]  /*18c0*/  ISETP.GE.AND P6, PT, R8, RZ, PT ;  /* 0x000000ff0800720c */ /* 0x000fe20003fc6270 */
[----:B------:R-:W-:Y:S01]  /*18d0*/  @!P4 IMAD.IADD R9, R9, 0x1, -R0 ;  /* 0x000000010909c824 */ /* 0x000fe200078e0a00 */
[----:B------:R-:W-:Y:S01]  /*18e0*/  ISETP.GT.U32.AND P5, PT, R0, R12, PT ;  /* 0x0000000c0000720c */ /* 0x000fe20003fa4070 */
[----:B0-----:R-:W-:Y:S02]  /*18f0*/  IMAD.MOV.U32 R14, RZ, RZ, R6 ;  /* 0x000000ffff0e7224 */ /* 0x001fe400078e0006 */
[----:B------:R-:W-:Y:S01]  /*1900*/  IMAD.HI.U32 R6, R10, R3, RZ ;  /* 0x000000030a067227 */ /* 0x000fe200078e00ff */
[----:B------:R-:W-:-:S03]  /*1910*/  ISETP.GT.U32.AND P4, PT, R0, R9, PT ;  /* 0x000000090000720c */ /* 0x000fc60003f84070 */
[----:B------:R-:W-:Y:S01]  /*1920*/  @!P1 IMAD.MOV R14, RZ, RZ, -R14 ;  /* 0x000000ffff0e9224 */ /* 0x000fe200078e0a0e */
[----:B------:R-:W-:Y:S01]  /*1930*/  ISETP.GE.AND P1, PT, R13, RZ, PT ;  /* 0x000000ff0d00720c */ /* 0x000fe20003f26270 */
[----:B------:R-:W-:-:S03]  /*1940*/  IMAD.HI.U32 R13, R10, R2, RZ ;  /* 0x000000020a0d7227 */ /* 0x000fc600078e00ff */
[----:B------:R0:W-:Y:S01]  /*1950*/  STL [R1+0x100], R14 ;  /* 0x0001000e01007387 */ /* 0x0001e20000100800 */
[----:B------:R-:W-:Y:S02]  /*1960*/  IMAD.MOV R13, RZ, RZ, -R13 ;  /* 0x000000ffff0d7224 */ /* 0x000fe400078e0a0d */
[----:B------:R-:W-:Y:S01]  /*1970*/  IMAD.MOV R8, RZ, RZ, -R6 ;  /* 0x000000ffff087224 */ /* 0x000fe200078e0a06 */
[----:B------:R1:W-:Y:S01]  /*1980*/  STL [R1+0x11c], R7 ;  /* 0x00011c0701007387 */ /* 0x0003e20000100800 */
[----:B------:R-:W-:Y:S02]  /*1990*/  @!P4 IMAD.IADD R9, R9, 0x1, -R0 ;  /* 0x000000010909c824 */ /* 0x000fe400078e0a00 */
[C---:B------:R-:W-:Y:S02]  /*19a0*/  IMAD R2, R0.reuse, R13, R2 ;  /* 0x0000000d00027224 */ /* 0x040fe400078e0202 */
[----:B------:R-:W-:Y:S02]  /*19b0*/  IMAD R3, R0, R8, R3 ;  /* 0x0000000800037224 */ /* 0x000fe400078e0203 */
[----:B0-----:R-:W-:-:S04]  /*19c0*/  IMAD.HI.U32 R14, R10, R11, RZ ;  /* 0x0000000b0a0e7227 */ /* 0x001fc800078e00ff */
[----:B------:R-:W-:Y:S02]  /*19d0*/  IMAD.MOV R14, RZ, RZ, -R14 ;  /* 0x000000ffff0e7224 */ /* 0x000fe400078e0a0e */
[----:B------:R-:W-:Y:S02]  /*19e0*/  IMAD.MOV.U32 R18, RZ, RZ, R9 ;  /* 0x000000ffff127224 */ /* 0x000fe400078e0009 */
[----:B-1----:R-:W-:Y:S02]  /*19f0*/  IMAD R7, R0, R14, R11 ;  /* 0x0000000e00077224 */ /* 0x002fe400078e020b */
[----:B------:R-:W-:Y:S01]  /*1a00*/  @!P5 IMAD.IADD R12, R12, 0x1, -R0 ;  /* 0x000000010c0cd824 */ /* 0x000fe200078e0a00 */
[C---:B------:R-:W-:Y:S01]  /*1a10*/  ISETP.GT.U32.AND P5, PT, R0.reuse, R2, PT ;  /* 0x000000020000720c */ /* 0x040fe20003fa4070 */
[----:B------:R-:W-:Y:S01]  /*1a20*/  @!P0 IMAD.MOV R18, RZ, RZ, -R18 ;  /* 0x000000ffff128224 */ /* 0x000fe200078e0a12 */
[C---:B------:R-:W-:Y:S01]  /*1a30*/  ISETP.GT.U32.AND P4, PT, R0.reuse, R7, PT ;  /* 0x000000070000720c */ /* 0x040fe20003f84070 */
[C---:B------:R-:W-:Y:S01]  /*1a40*/  VIADD R6, R5.reuse, 0xe7 ;  /* 0x000000e705067836 */ /* 0x040fe20000000000 */
[----:B------:R-:W-:Y:S01]  /*1a50*/  ISETP.GT.U32.AND P0, PT, R0, R3, PT ;  /* 0x000000030000720c */ /* 0x000fe20003f04070 */
[C---:B------:R-:W-:Y:S01]  /*1a60*/  VIADD R8, R5.reuse, 0xe5 ;  /* 0x000000e505087836 */ /* 0x040fe20000000000 */
[----:B------:R0:W-:Y:S01]  /*1a70*/  STL [R1+0x12c], R18 ;  /* 0x00012c1201007387 */ /* 0x0001e20000100800 */
[C---:B------:R-:W-:Y:S01]  /*1a80*/  VIADD R11, R5.reuse, 0xe4 ;  /* 0x000000e4050b7836 */ /* 0x040fe20000000000 */
[----:B------:R-:W-:Y:S01]  /*1a90*/  IABS R15, R6 ;  /* 0x00000006000f7213 */ /* 0x000fe20000000000 */
[----:B------:R-:W-:Y:S01]  /*1aa0*/  VIADD R13, R5, 0xe6 ;  /* 0x000000e6050d7836 */ /* 0x000fe20000000000 */
[----:B------:R-:W-:-:S02]  /*1ab0*/  IABS R17, R8 ;  /* 0x0000000800117213 */ /* 0x000fc40000000000 */
[----:B------:R-:W-:Y:S01]  /*1ac0*/  IABS R14, R11 ;  /* 0x0000000b000e7213 */ /* 0x000fe20000000000 */
[----:B------:R-:W-:Y:S01]  /*1ad0*/  IMAD.HI.U32 R9, R10, R15, RZ ;  /* 0x0000000f0a097227 */ /* 0x000fe200078e00ff */
[----:B------:R-:W-:-:S03]  /*1ae0*/  IABS R16, R13 ;  /* 0x0000000d00107213 */ /* 0x000fc60000000000 */
[--C-:B------:R-:W-:Y:S02]  /*1af0*/  @!P4 IMAD.IADD R7, R7, 0x1, -R0.reuse ;  /* 0x000000010707c824 */ /* 0x100fe400078e0a00 */
[----:B------:R-:W-:Y:S02]  /*1b00*/  @!P5 IMAD.IADD R2, R2, 0x1, -R0 ;  /* 0x000000010202d824 */ /* 0x000fe400078e0a00 */
[----:B0-----:R-:W-:Y:S01]  /*1b10*/  IMAD.MOV.U32 R18, RZ, RZ, R12 ;  /* 0x000000ffff127224 */ /* 0x001fe200078e000c */
[C---:B------:R-:W-:Y:S01]  /*1b20*/  ISETP.GT.U32.AND P4, PT, R0.reuse, R7, PT ;  /* 0x000000070000720c */ /* 0x040fe20003f84070 */
[----:B------:R-:W-:Y:S01]  /*1b30*/  @!P0 IMAD.IADD R3, R3, 0x1, -R0 ;  /* 0x0000000103038824 */ /* 0x000fe200078e0a00 */
[----:B------:R-:W-:Y:S01]  /*1b40*/  ISETP.GT.U32.AND P5, PT, R0, R2, PT ;  /* 0x000000020000720c */ /* 0x000fe20003fa4070 */
[----:B------:R-:W-:Y:S02]  /*1b50*/  IMAD.MOV R12, RZ, RZ, -R9 ;  /* 0x000000ffff0c7224 */ /* 0x000fe400078e0a09 */
[----:B------:R-:W-:Y:S01]  /*1b60*/  @!P3 IMAD.MOV R18, RZ, RZ, -R18 ;  /* 0x000000ffff12b224 */ /* 0x000fe200078e0a12 */
[----:B------:R-:W-:Y:S01]  /*1b70*/  ISETP.GE.AND P3, PT, R6, RZ, PT ;  /* 0x000000ff0600720c */ /* 0x000fe20003f66270 */
[C---:B------:R-:W-:Y:S01]  /*1b80*/  IMAD R6, R0.reuse, R12, R15 ;  /* 0x0000000c00067224 */ /* 0x040fe200078e020f */
[----:B------:R-:W-:Y:S01]  /*1b90*/  ISETP.GT.U32.AND P0, PT, R0, R3, PT ;  /* 0x000000030000720c */ /* 0x000fe20003f04070 */
[----:B------:R-:W-:Y:S01]  /*1ba0*/  IMAD.MOV.U32 R9, RZ, RZ, R17 ;  /* 0x000000ffff097224 */ /* 0x000fe200078e0011 */
[----:B------:R0:W-:Y:S01]  /*1bb0*/  STL [R1+0x13c], R18 ;  /* 0x00013c1201007387 */ /* 0x0001e20000100800 */
[----:B------:R-:W-:-:S02]  /*1bc0*/  IMAD.MOV.U32 R12, RZ, RZ, R14 ;  /* 0x000000ffff0c7224 */ /* 0x000fc400078e000e */
[----:B------:R-:W-:Y:S01]  /*1bd0*/  @!P4 IMAD.IADD R7, R7, 0x1, -R0 ;  /* 0x000000010707c824 */ /* 0x000fe200078e0a00 */
[----:B------:R-:W-:Y:S01]  /*1be0*/  ISETP.GT.U32.AND P4, PT, R0, R6, PT ;  /* 0x000000060000720c */ /* 0x000fe20003f84070 */
[----:B------:R-:W-:-:S04]  /*1bf0*/  IMAD.HI.U32 R17, R10, R16, RZ ;  /* 0x000000100a117227 */ /* 0x000fc800078e00ff */
[----:B------:R-:W-:-:S04]  /*1c00*/  IMAD.HI.U32 R15, R10, R9, RZ ;  /* 0x000000090a0f7227 */ /* 0x000fc800078e00ff */
[----:B------:R-:W-:-:S04]  /*1c10*/  IMAD.HI.U32 R14, R10, R12, RZ ;  /* 0x0000000c0a0e7227 */ /* 0x000fc800078e00ff */
[----:B------:R-:W-:Y:S02]  /*1c20*/  IMAD.MOV R17, RZ, RZ, -R17 ;  /* 0x000000ffff117224 */ /* 0x000fe400078e0a11 */
[----:B------:R-:W-:Y:S02]  /*1c30*/  IMAD.MOV R15, RZ, RZ, -R15 ;  /* 0x000000ffff0f7224 */ /* 0x000fe400078e0a0f */
[----:B------:R-:W-:Y:S01]  /*1c40*/  @!P5 IMAD.IADD R2, R2, 0x1, -R0 ;  /* 0x000000010202d824 */ /* 0x000fe200078e0a00 */
[----:B------:R-:W-:Y:S01]  /*1c50*/  ISETP.GE.AND P5, PT, R13, RZ, PT ;  /* 0x000000ff0d00720c */ /* 0x000fe20003fa6270 */
[----:B------:R-:W-:Y:S02]  /*1c60*/  IMAD.MOV R14, RZ, RZ, -R14 ;  /* 0x000000ffff0e7224 */ /* 0x000fe400078e0a0e */
[C---:B------:R-:W-:Y:S02]  /*1c70*/  IMAD R13, R0.reuse, R17, R16 ;  /* 0x00000011000d7224 */ /* 0x040fe400078e0210 */
[----:B------:R-:W-:-:S02]  /*1c80*/  IMAD R9, R0, R15, R9 ;  /* 0x0000000f00097224 */ /* 0x000fc400078e0209 */
[----:B0-----:R-:W-:Y:S02]  /*1c90*/  IMAD.MOV.U32 R18, RZ, RZ, R7 ;  /* 0x000000ffff127224 */ /* 0x001fe400078e0007 */
[----:B------:R-:W-:Y:S01]  /*1ca0*/  @!P0 IMAD.IADD R3, R3, 0x1, -R0 ;  /* 0x0000000103038824 */ /* 0x000fe200078e0a00 */
[C---:B------:R-:W-:Y:S01]  /*1cb0*/  ISETP.GT.U32.AND P0, PT, R0.reuse, R9, PT ;  /* 0x000000090000720c */ /* 0x040fe20003f04070 */
[C---:B------:R-:W-:Y:S02]  /*1cc0*/  IMAD R7, R0.reuse, R14, R12 ;  /* 0x0000000e00077224 */ /* 0x040fe400078e020c */
[----:B------:R-:W-:Y:S01]  /*1cd0*/  @!P2 IMAD.MOV R18, RZ, RZ, -R18 ;  /* 0x000000ffff12a224 */ /* 0x000fe200078e0a12 */
[----:B------:R-:W-:Y:S01]  /*1ce0*/  ISETP.GT.U32.AND P2, PT, R0, R13, PT ;  /* 0x0000000d0000720c */ /* 0x000fe20003f44070 */
[----:B------:R-:W-:Y:S02]  /*1cf0*/  IMAD.MOV.U32 R14, RZ, RZ, R3 ;  /* 0x000000ffff0e7224 */ /* 0x000fe400078e0003 */
[----:B------:R-:W-:Y:S01]  /*1d00*/  @!P4 IMAD.IADD R6, R6, 0x1, -R0 ;  /* 0x000000010606c824 */ /* 0x000fe200078e0a00 */
[----:B------:R-:W-:Y:S01]  /*1d10*/  STL [R1+0x140], R18 ;  /* 0x0001401201007387 */ /* 0x000fe20000100800 */
[----:B------:R-:W-:-:S02]  /*1d20*/  IMAD.MOV.U32 R16, RZ, RZ, R2 ;  /* 0x000000ffff107224 */ /* 0x000fc400078e0002 */
[----:B------:R-:W-:Y:S01]  /*1d30*/  @!P6 IMAD.MOV R14, RZ, RZ, -R14 ;  /* 0x000000ffff0ee224 */ /* 0x000fe200078e0a0e */
[C---:B------:R-:W-:Y:S01]  /*1d40*/  ISETP.GT.U32.AND P6, PT, R0.reuse, R7, PT ;  /* 0x000000070000720c */ /* 0x040fe20003fc4070 */
[C---:B------:R-:W-:Y:S01]  /*1d50*/  VIADD R15, R5.reuse, 0xe3 ;  /* 0x000000e3050f7836 */ /* 0x040fe20000000000 */
[----:B------:R-:W-:Y:S01]  /*1d60*/  ISETP.GT.U32.AND P4, PT, R0, R6, PT ;  /* 0x000000060000720c */ /* 0x000fe20003f84070 */
[----:B------:R-:W-:Y:S01]  /*1d70*/  @!P1 IMAD.MOV R16, RZ, RZ, -R16 ;  /* 0x000000ffff109224 */ /* 0x000fe200078e0a10 */
[----:B------:R-:W-:Y:S01]  /*1d80*/  ISETP.GE.AND P1, PT, R8, RZ, PT ;  /* 0x000000ff0800720c */ /* 0x000fe20003f26270 */
[----:B------:R-:W-:Y:S01]  /*1d90*/  VIADD R8, R5, 0xe2 ;  /* 0x000000e205087836 */ /* 0x000fe20000000000 */
[----:B------:R-:W-:Y:S01]  /*1da0*/  IABS R12, R15 ;  /* 0x0000000f000c7213 */ /* 0x000fe20000000000 */
[--C-:B------:R-:W-:Y:S01]  /*1db0*/  @!P2 IMAD.IADD R13, R13, 0x1, -R0.reuse ;  /* 0x000000010d0da824 */ /* 0x100fe200078e0a00 */
[----:B------:R0:W-:Y:S01]  /*1dc0*/  STL [R1+0x144], R16 ;  /* 0x0001441001007387 */ /* 0x0001e20000100800 */
[----:B------:R-:W-:Y:S01]  /*1dd0*/  @!P0 IMAD.IADD R9, R9, 0x1, -R0 ;  /* 0x0000000109098824 */ /* 0x000fe200078e0a00 */
[----:B------:R-:W-:Y:S01]  /*1de0*/  ISETP.GE.AND P2, PT, R15, RZ, PT ;  /* 0x000000ff0f00720c */ /* 0x000fe20003f46270 */
[----:B------:R-:W-:Y:S01]  /*1df0*/  IMAD.MOV.U32 R2, RZ, RZ, R12 ;  /* 0x000000ffff027224 */ /* 0x000fe200078e000c */
[----:B------:R1:W-:Y:S01]  /*1e00*/  STL [R1+0x148], R14 ;  /* 0x0001480e01007387 */ /* 0x0003e20000100800 */
[--C-:B------:R-:W-:Y:S01]  /*1e10*/  @!P6 IMAD.IADD R7, R7, 0x1, -R0.reuse ;  /* 0x000000010707e824 */ /* 0x100fe200078e0a00 */
[----:B------:R-:W-:Y:S01]  /*1e20*/  ISETP.GT.U32.AND P0, PT, R0, R13, PT ;  /* 0x0000000d0000720c */ /* 0x000fe20003f04070 */
[----:B------:R-:W-:Y:S01]  /*1e30*/  @!P4 IMAD.IADD R6, R6, 0x1, -R0 ;  /* 0x000000010606c824 */ /* 0x000fe200078e0a00 */
[----:B------:R-:W-:Y:S01]  /*1e40*/  ISETP.GT.U32.AND P6, PT, R0, R9, PT ;  /* 0x000000090000720c */ /* 0x000fe20003fc4070 */
[----:B------:R-:W-:Y:S01]  /*1e50*/  IMAD.HI.U32 R3, R10, R2, RZ ;  /* 0x000000020a037227 */ /* 0x000fe200078e00ff */
[----:B------:R-:W-:-:S03]  /*1e60*/  ISETP.GE.AND P4, PT, R11, RZ, PT ;  /* 0x000000ff0b00720c */ /* 0x000fc60003f86270 */
[----:B0-----:R-:W-:Y:S01]  /*1e70*/  IMAD.MOV.U32 R16, RZ, RZ, R6 ;  /* 0x000000ffff107224 */ /* 0x001fe200078e0006 */
[----:B-1----:R-:W-:Y:S01]  /*1e80*/  IABS R14, R8 ;  /* 0x00000008000e7213 */ /* 0x002fe20000000000 */
[----:B------:R-:W-:Y:S02]  /*1e90*/  IMAD.MOV R3, RZ, RZ, -R3 ;  /* 0x000000ffff037224 */ /* 0x000fe400078e0a03 */
[----:B------:R-:W-:Y:S01]  /*1ea0*/  @!P3 IMAD.MOV R16, RZ, RZ, -R16 ;  /* 0x000000ffff10b224 */ /* 0x000fe200078e0a10 */
[----:B------:R-:W-:Y:S01]  /*1eb0*/  ISETP.GT.U32.AND P3, PT, R0, R7, PT ;  /* 0x000000070000720c */ /* 0x000fe20003f64070 */
[----:B------:R-:W-:-:S03]  /*1ec0*/  IMAD.HI.U32 R12, R10, R14, RZ ;  /* 0x0000000e0a0c7227 */ /* 0x000fc600078e00ff */
[----:B------:R0:W-:Y:S01]  /*1ed0*/  STL [R1+0x150], R16 ;  /* 0x0001501001007387 */ /* 0x0001e20000100800 */
[----:B------:R-:W-:Y:S02]  /*1ee0*/  IMAD.MOV R12, RZ, RZ, -R12 ;  /* 0x000000ffff0c7224 */ /* 0x000fe400078e0a0c */
[C---:B------:R-:W-:Y:S02]  /*1ef0*/  IMAD R2, R0.reuse, R3, R2 ;  /* 0x0000000300027224 */ /* 0x040fe400078e0202 */
[C---:B------:R-:W-:Y:S02]  /*1f00*/  IMAD R14, R0.reuse, R12, R14 ;  /* 0x0000000c000e7224 */ /* 0x040fe400078e020e */
[--C-:B------:R-:W-:Y:S01]  /*1f10*/  @!P0 IMAD.IADD R13, R13, 0x1, -R0.reuse ;  /* 0x000000010d0d8824 */ /* 0x100fe200078e0a00 */
[C---:B------:R-:W-:Y:S01]  /*1f20*/  ISETP.GT.U32.AND P0, PT, R0.reuse, R2, PT ;  /* 0x000000020000720c */ /* 0x040fe20003f04070 */
[----:B------:R-:W-:Y:S01]  /*1f30*/  @!P6 IMAD.IADD R9, R9, 0x1, -R0 ;  /* 0x000000010909e824 */ /* 0x000fe200078e0a00 */
[----:B------:R-:W-:Y:S01]  /*1f40*/  ISETP.GT.U32.AND P6, PT, R0, R14, PT ;  /* 0x0000000e0000720c */ /* 0x000fe20003fc4070 */
[----:B------:R-:W-:-:S02]  /*1f50*/  VIADD R3, R5, 0xdf ;  /* 0x000000df05037836 */ /* 0x000fc40000000000 */
[C---:B------:R-:W-:Y:S02]  /*1f60*/  VIADD R11, R5.reuse, 0xe1 ;  /* 0x000000e1050b7836 */ /* 0x040fe40000000000 */
[----:B------:R-:W-:Y:S01]  /*1f70*/  VIADD R6, R5, 0xe0 ;  /* 0x000000e005067836 */ /* 0x000fe20000000000 */
[----:B0-----:R-:W-:Y:S01]  /*1f80*/  IABS R16, R3 ;  /* 0x0000000300107213 */ /* 0x001fe20000000000 */
[----:B------:R-:W-:Y:S01]  /*1f90*/  @!P3 IMAD.IADD R7, R7, 0x1, -R0 ;  /* 0x000000010707b824 */ /* 0x000fe200078e0a00 */
[----:B------:R-:W-:Y:S01]  /*1fa0*/  IABS R15, R11 ;  /* 0x0000000b000f7213 */ /* 0x000fe20000000000 */
[----:B------:R-:W-:Y:S01]  /*1fb0*/  IMAD.MOV.U32 R18, RZ, RZ, R13 ;  /* 0x000000ffff127224 */ /* 0x000fe200078e000d */
[----:B------:R-:W-:Y:S01]  /*1fc0*/  ISETP.GE.AND P3, PT, R8, RZ, PT ;  /* 0x000000ff0800720c */ /* 0x000fe20003f66270 */
[----:B------:R-:W-:Y:S01]  /*1fd0*/  IMAD.MOV.U32 R8, RZ, RZ, R16 ;  /* 0x000000ffff087224 */ /* 0x000fe200078e0010 */
[----:B------:R-:W-:Y:S01]  /*1fe0*/  IABS R12, R6 ;  /* 0x00000006000c7213 */ /* 0x000fe20000000000 */
[----:B------:R-:W-:-:S04]  /*1ff0*/  IMAD.HI.U32 R16, R10, R15, RZ ;  /* 0x0000000f0a107227 */ /* 0x000fc800078e00ff */
[--C-:B------:R-:W-:Y:S01]  /*2000*/  @!P0 IMAD.IADD R2, R2, 0x1, -R0.reuse ;  /* 0x0000000102028824 */ /* 0x100fe200078e0a00 */
[----:B------:R-:W-:Y:S01]  /*2010*/  ISETP.GE.AND P0, PT, R11, RZ, PT ;  /* 0x000000ff0b00720c */ /* 0x000fe20003f06270 */
[----:B------:R-:W-:Y:S02]  /*2020*/  @!P6 IMAD.IADD R14, R14, 0x1, -R0 ;  /* 0x000000010e0ee824 */ /* 0x000fe400078e0a00 */
[----:B------:R-:W-:-:S03]  /*2030*/  IMAD.HI.U32 R17, R10, R12, RZ ;  /* 0x0000000c0a117227 */ /* 0x000fc600078e00ff */
[C---:B------:R-:W-:Y:S01]  /*2040*/  ISETP.GT.U32.AND P6, PT, R0.reuse, R14, PT ;  /* 0x0000000e0000720c */ /* 0x040fe20003fc4070 */
[----:B------:R-:W-:Y:S02]  /*2050*/  IMAD.MOV R16, RZ, RZ, -R16 ;  /* 0x000000ffff107224 */ /* 0x000fe400078e0a10 */
[----:B------:R-:W-:Y:S01]  /*2060*/  @!P5 IMAD.MOV R18, RZ, RZ, -R18 ;  /* 0x000000ffff12d224 */ /* 0x000fe200078e0a12 */
[----:B------:R-:W-:Y:S01]  /*2070*/  ISETP.GT.U32.AND P5, PT, R0, R2, PT ;  /* 0x000000020000720c */ /* 0x000fe20003fa4070 */
[----:B------:R-:W-:-:S03]  /*2080*/  IMAD.HI.U32 R11, R10, R8, RZ ;  /* 0x000000080a0b7227 */ /* 0x000fc600078e00ff */
[----:B------:R-:W-:Y:S01]  /*2090*/  STL [R1+0x158], R18 ;  /* 0x0001581201007387 */ /* 0x000fe20000100800 */
[----:B------:R-:W-:Y:S02]  /*20a0*/  IMAD.MOV R17, RZ, RZ, -R17 ;  /* 0x000000ffff117224 */ /* 0x000fe400078e0a11 */
[C---:B------:R-:W-:Y:S02]  /*20b0*/  IMAD R15, R0.reuse, R16, R15 ;  /* 0x00000010000f7224 */ /* 0x040fe400078e020f */
[----:B------:R-:W-:Y:S02]  /*20c0*/  IMAD.MOV R11, RZ, RZ, -R11 ;  /* 0x000000ffff0b7224 */ /* 0x000fe400078e0a0b */
[C---:B------:R-:W-:Y:S02]  /*20d0*/  IMAD R12, R0.reuse, R17, R12 ;  /* 0x00000011000c7224 */ /* 0x040fe400078e020c */
[----:B------:R-:W-:Y:S01]  /*20e0*/  @!P1 IMAD.MOV R9, RZ, RZ, -R9 ;  /* 0x000000ffff099224 */ /* 0x000fe200078e0a09 */
[C---:B------:R-:W-:Y:S01]  /*20f0*/  ISETP.GT.U32.AND P1, PT, R0.reuse, R15, PT ;  /* 0x0000000f0000720c */ /* 0x040fe20003f24070 */
[----:B------:R-:W-:-:S02]  /*2100*/  IMAD R8, R0, R11, R8 ;  /* 0x0000000b00087224 */ /* 0x000fc400078e0208 */
[----:B------:R-:W-:Y:S01]  /*2110*/  @!P4 IMAD.MOV R7, RZ, RZ, -R7 ;  /* 0x000000ffff07c224 */ /* 0x000fe200078e0a07 */
[----:B------:R-:W-:Y:S01]  /*2120*/  ISETP.GT.U32.AND P4, PT, R0, R12, PT ;  /* 0x0000000c0000720c */ /* 0x000fe20003f84070 */
[--C-:B------:R-:W-:Y:S01]  /*2130*/  @!P5 IMAD.IADD R2, R2, 0x1, -R0.reuse ;  /* 0x000000010202d824 */ /* 0x100fe200078e0a00 */
[----:B------:R-:W-:Y:S01]  /*2140*/  ISETP.GE.AND P5, PT, R6, RZ, PT ;  /* 0x000000ff0600720c */ /* 0x000fe20003fa6270 */
[--C-:B------:R-:W-:Y:S01]  /*2150*/  @!P6 IMAD.IADD R14, R14, 0x1, -R0.reuse ;  /* 0x000000010e0ee824 */ /* 0x100fe200078e0a00 */
[----:B------:R-:W-:Y:S01]  /*2160*/  ISETP.GT.U32.AND P6, PT, R0, R8, PT ;  /* 0x000000080000720c */ /* 0x000fe20003fc4070 */
[C---:B------:R-:W-:Y:S01]  /*2170*/  VIADD R16, R5.reuse, 0xde ;  /* 0x000000de05107836 */ /* 0x040fe20000000000 */
[----:B------:R0:W-:Y:S01]  /*2180*/  STL [R1+0x15c], R9 ;  /* 0x00015c0901007387 */ /* 0x0001e20000100800 */
[----:B------:R-:W-:Y:S02]  /*2190*/  VIADD R6, R5, 0xdd ;  /* 0x000000dd05067836 */ /* 0x000fe40000000000 */
[----:B------:R-:W-:Y:S01]  /*21a0*/  @!P1 IMAD.IADD R15, R15, 0x1, -R0 ;  /* 0x000000010f0f9824 */ /* 0x000fe200078e0a00 */
[----:B------:R-:W-:Y:S01]  /*21b0*/  ISETP.GE.AND P1, PT, R3, RZ, PT ;  /* 0x000000ff0300720c */ /* 0x000fe20003f26270 */
[----:B------:R-:W-:Y:S01]  /*21c0*/  IMAD.MOV.U32 R17, RZ, RZ, R2 ;  /* 0x000000ffff117224 */ /* 0x000fe200078e0002 */
[----:B------:R-:W-:Y:S01]  /*21d0*/  IABS R11, R6 ;  /* 0x00000006000b7213 */ /* 0x000fe20000000000 */
[----:B------:R-:W-:Y:S01]  /*21e0*/  @!P4 IMAD.IADD R12, R12, 0x1, -R0 ;  /* 0x000000010c0cc824 */ /* 0x000fe200078e0a00 */
[----:B------:R-:W-:Y:S01]  /*21f0*/  ISETP.GT.U32.AND P4, PT, R0, R15, PT ;  /* 0x0000000f0000720c */ /* 0x000fe20003f84070 */
[----:B------:R1:W-:Y:S01]  /*2200*/  STL [R1+0x160], R7 ;  /* 0x0001600701007387 */ /* 0x0003e20000100800 */
[----:B0-----:R-:W-:Y:S01]  /*2210*/  IABS R9, R16 ;  /* 0x0000001000097213 */ /* 0x001fe20000000000 */
[----:B------:R-:W-:-:S02]  /*2220*/  IMAD.MOV.U32 R3, RZ, RZ, R11 ;  /* 0x000000ffff037224 */ /* 0x000fc400078e000b */
[----:B------:R-:W-:Y:S01]  /*2230*/  @!P6 IMAD.IADD R8, R8, 0x1, -R0 ;  /* 0x000000010808e824 */ /* 0x000fe200078e0a00 */
[----:B------:R-:W-:Y:S01]  /*2240*/  ISETP.GT.U32.AND P6, PT, R0, R12, PT ;  /* 0x0000000c0000720c */ /* 0x000fe20003fc4070 */
[----:B------:R-:W-:-:S04]  /*2250*/  IMAD.HI.U32 R13, R10, R9, RZ ;  /* 0x000000090a0d7227 */ /* 0x000fc800078e00ff */
[----:B------:R-:W-:Y:S02]  /*2260*/  IMAD.MOV R13, RZ, RZ, -R13 ;  /* 0x000000ffff0d7224 */ /* 0x000fe400078e0a0d */
[----:B------:R-:W-:-:S04]  /*2270*/  IMAD.HI.U32 R11, R10, R3, RZ ;  /* 0x000000030a0b7227 */ /* 0x000fc800078e00ff */
[C---:B------:R-:W-:Y:S02]  /*2280*/  IMAD R2, R0.reuse, R13, R9 ;  /* 0x0000000d00027224 */ /* 0x040fe400078e0209 */
[----:B------:R-:W-:Y:S02]  /*2290*/  IMAD.MOV R9, RZ, RZ, -R11 ;  /* 0x000000ffff097224 */ /* 0x000fe400078e0a0b */
[--C-:B------:R-:W-:Y:S01]  /*22a0*/  @!P4 IMAD.IADD R15, R15, 0x1, -R0.reuse ;  /* 0x000000010f0fc824 */ /* 0x100fe200078e0a00 */
[C---:B------:R-:W-:Y:S01]  /*22b0*/  ISETP.GT.U32.AND P4, PT, R0.reuse, R2, PT ;  /* 0x000000020000720c */ /* 0x040fe20003f84070 */
[----:B------:R-:W-:Y:S02]  /*22c0*/  IMAD R3, R0, R9, R3 ;  /* 0x0000000900037224 */ /* 0x000fe400078e0203 */
[----:B------:R-:W-:Y:S02]  /*22d0*/  @!P6 IMAD.IADD R12, R12, 0x1, -R0 ;  /* 0x000000010c0ce824 */ /* 0x000fe400078e0a00 */
[C---:B-1----:R-:W-:Y:S01]  /*22e0*/  VIADD R7, R5.reuse, 0xdc ;  /* 0x000000dc05077836 */ /* 0x042fe20000000000 */
[----:B------:R-:W-:Y:S01]  /*22f0*/  ISETP.GT.U32.AND P6, PT, R0, R3, PT ;  /* 0x000000030000720c */ /* 0x000fe20003fc4070 */
[----:B------:R-:W-:-:S02]  /*2300*/  VIADD R11, R5, 0xdb ;  /* 0x000000db050b7836 */ /* 0x000fc40000000000 */
[----:B------:R-:W-:Y:S01]  /*2310*/  @!P2 IMAD.MOV R17, RZ, RZ, -R17 ;  /* 0x000000ffff11a224 */ /* 0x000fe200078e0a11 */
[----:B------:R-:W-:Y:S01]  /*2320*/  IABS R18, R7 ;  /* 0x0000000700127213 */ /* 0x000fe20000000000 */
[----:B------:R-:W-:Y:S01]  /*2330*/  IMAD.MOV.U32 R20, RZ, RZ, R15 ;  /* 0x000000ffff147224 */ /* 0x000fe200078e000f */
[----:B------:R-:W-:Y:S01]  /*2340*/  IABS R9, R11 ;  /* 0x0000000b00097213 */ /* 0x000fe20000000000 */
[--C-:B------:R-:W-:Y:S01]  /*2350*/  @!P4 IMAD.IADD R2, R2, 0x1, -R0.reuse ;  /* 0x000000010202c824 */ /* 0x100fe200078e0a00 */
[----:B------:R-:W-:Y:S01]  /*2360*/  ISETP.GT.U32.AND P2, PT, R0, R8, PT ;  /* 0x000000080000720c */ /* 0x000fe20003f44070 */
[----:B------:R-:W-:Y:S01]  /*2370*/  IMAD.HI.U32 R19, R10, R18, RZ ;  /* 0x000000120a137227 */ /* 0x000fe200078e00ff */
[----:B------:R0:W-:Y:S01]  /*2380*/  STL [R1+0x18c], R17 ;  /* 0x00018c1101007387 */ /* 0x0001e20000100800 */
[----:B------:R-:W-:Y:S02]  /*2390*/  ISETP.GE.AND P4, PT, R6, RZ, PT ;  /* 0x000000ff0600720c */ /* 0x000fe40003f86270 */
[----:B------:R-:W-:Y:S01]  /*23a0*/  @!P6 IMAD.IADD R3, R3, 0x1, -R0 ;  /* 0x000000010303e824 */ /* 0x000fe200078e0a00 */
[----:B------:R-:W-:Y:S01]  /*23b0*/  ISETP.GT.U32.AND P6, PT, R0, R2, PT ;  /* 0x000000020000720c */ /* 0x000fe20003fc4070 */
[----:B------:R-:W-:-:S02]  /*23c0*/  IMAD.MOV R19, RZ, RZ, -R19 ;  /* 0x000000ffff137224 */ /* 0x000fc400078e0a13 */
[----:B------:R-:W-:Y:S02]  /*23d0*/  VIADD R13, R5, 0xda ;  /* 0x000000da050d7836 */ /* 0x000fe40000000000 */
[----:B------:R-:W-:Y:S02]  /*23e0*/  IMAD R6, R0, R19, R18 ;  /* 0x0000001300067224 */ /* 0x000fe400078e0212 */
[----:B0-----:R-:W-:-:S04]  /*23f0*/  IMAD.HI.U32 R17, R10, R9, RZ ;  /* 0x000000090a117227 */ /* 0x001fc800078e00ff */
[----:B------:R-:W-:Y:S02]  /*2400*/  IMAD.MOV R17, RZ, RZ, -R17 ;  /* 0x000000ffff117224 */ /* 0x000fe400078e0a11 */
[----:B------:R-:W-:Y:S01]  /*2410*/  @!P3 IMAD.MOV R14, RZ, RZ, -R14 ;  /* 0x000000ffff0eb224 */ /* 0x000fe200078e0a0e */
[C---:B------:R-:W-:Y:S01]  /*2420*/  ISETP.GT.U32.AND P3, PT, R0.reuse, R6, PT ;  /* 0x000000060000720c */ /* 0x040fe20003f64070 */
[----:B------:R-:W-:Y:S01]  /*2430*/  @!P0 IMAD.MOV R20, RZ, RZ, -R20 ;  /* 0x000000ffff148224 */ /* 0x000fe200078e0a14 */
[C---:B------:R-:W-:Y:S01]  /*2440*/  ISETP.GT.U32.AND P0, PT, R0.reuse, R3, PT ;  /* 0x000000030000720c */ /* 0x040fe20003f04070 */
[----:B------:R-:W-:Y:S01]  /*2450*/  IMAD R9, R0, R17, R9 ;  /* 0x0000001100097224 */ /* 0x000fe200078e0209 */
[----:B------:R0:W-:Y:S01]  /*2460*/  STL [R1+0x190], R14 ;  /* 0x0001900e01007387 */ /* 0x0001e20000100800 */
[--C-:B------:R-:W-:Y:S01]  /*2470*/  @!P2 IMAD.IADD R8, R8, 0x1, -R0.reuse ;  /* 0x000000010808a824 */ /* 0x100fe200078e0a00 */
[----:B------:R-:W-:Y:S01]  /*2480*/  ISETP.GE.AND P2, PT, R16, RZ, PT ;  /* 0x000000ff1000720c */ /* 0x000fe20003f46270 */
[----:B------:R-:W-:Y:S01]  /*2490*/  @!P6 IMAD.IADD R2, R2, 0x1, -R0 ;  /* 0x000000010202e824 */ /* 0x000fe200078e0a00 */
[----:B------:R-:W-:Y:S01]  /*24a0*/  IABS R16, R13 ;  /* 0x0000000d00107213 */ /* 0x000fe20000000000 */
[----:B------:R-:W-:Y:S01]  /*24b0*/  @!P5 IMAD.MOV R12, RZ, RZ, -R12 ;  /* 0x000000ffff0cd224 */ /* 0x000fe200078e0a0c */
[----:B------:R-:W-:Y:S01]  /*24c0*/  ISETP.GT.U32.AND P6, PT, R0, R9, PT ;  /* 0x000000090000720c */ /* 0x000fe20003fc4070 */
[----:B------:R-:W-:Y:S01]  /*24d0*/  @!P1 IMAD.MOV R8, RZ, RZ, -R8 ;  /* 0x000000ffff089224 */ /* 0x000fe200078e0a08 */
[----:B------:R-:W-:Y:S01]  /*24e0*/  STL [R1+0x1a4], R20 ;  /* 0x0001a41401007387 */ /* 0x000fe20000100800 */
[----:B------:R-:W-:Y:S01]  /*24f0*/  ISETP.GE.AND P5, PT, R7, RZ, PT ;  /* 0x000000ff0700720c */ /* 0x000fe20003fa6270 */
[----:B------:R-:W-:Y:S01]  /*2500*/  IMAD.HI.U32 R7, R10, R16, RZ ;  /* 0x000000100a077227 */ /* 0x000fe200078e00ff */
[----:B------:R-:W-:Y:S01]  /*2510*/  ISETP.GE.AND P1, PT, R11, RZ, PT ;  /* 0x000000ff0b00720c */ /* 0x000fe20003f26270 */
[----:B------:R-:W-:Y:S02]  /*2520*/  STL [R1+0x1ac], R12 ;  /* 0x0001ac0c01007387 */ /* 0x000fe40000100800 */
[----:B0-----:R-:W-:-:S02]  /*2530*/  IMAD.MOV R14, RZ, RZ, -R7 ;  /* 0x000000ffff0e7224 */ /* 0x001fc400078e0a07 */
[----:B------:R0:W-:Y:S01]  /*2540*/  STL [R1+0x1b0], R8 ;  /* 0x0001b00801007387 */ /* 0x0001e20000100800 */
[--C-:B------:R-:W-:Y:S01]  /*2550*/  @!P0 IMAD.IADD R3, R3, 0x1, -R0.reuse ;  /* 0x0000000103038824 */ /* 0x100fe200078e0a00 */
[----:B------:R-:W-:Y:S01]  /*2560*/  ISETP.GE.AND P0, PT, R13, RZ, PT ;  /* 0x000000ff0d00720c */ /* 0x000fe20003f06270 */
[----:B------:R-:W-:Y:S02]  /*2570*/  @!P3 IMAD.IADD R6, R6, 0x1, -R0 ;  /* 0x000000010606b824 */ /* 0x000fe400078e0a00 */
[C---:B------:R-:W-:Y:S02]  /*2580*/  IMAD R14, R0.reuse, R14, R16 ;  /* 0x0000000e000e7224 */ /* 0x040fe400078e0210 */
[----:B------:R-:W-:Y:S01]  /*2590*/  @!P6 IMAD.IADD R9, R9, 0x1, -R0 ;  /* 0x000000010909e824 */ /* 0x000fe200078e0a00 */
[----:B------:R-:W-:Y:S01]  /*25a0*/  ISETP.GT.U32.AND P6, PT, R0, R6, PT ;  /* 0x000000060000720c */ /* 0x000fe20003fc4070 */
[----:B------:R-:W-:Y:S02]  /*25b0*/  IMAD.MOV.U32 R15, RZ, RZ, R3 ;  /* 0x000000ffff0f7224 */ /* 0x000fe400078e0003 */
[----:B0-----:R-:W-:-:S02]  /*25c0*/  VIADD R8, R5, 0xd9 ;  /* 0x000000d905087836 */ /* 0x001fc40000000000 */
[----:B------:R-:W-:Y:S01]  /*25d0*/  @!P4 IMAD.MOV R15, RZ, RZ, -R15 ;  /* 0x000000ffff0fc224 */ /* 0x000fe200078e0a0f */
[----:B------:R-:W-:Y:S01]  /*25e0*/  ISETP.GT.U32.AND P4, PT, R0, R14, PT ;  /* 0x0000000e0000720c */ /* 0x000fe20003f84070 */
[----:B------:R-:W-:Y:S01]  /*25f0*/  IMAD.MOV.U32 R12, RZ, RZ, R2 ;  /* 0x000000ffff0c7224 */ /* 0x000fe200078e0002 */
[----:B------:R-:W-:Y:S01]  /*2600*/  IABS R7, R8 ;  /* 0x0000000800077213 */ /* 0x000fe20000000000 */
[C---:B------:R-:W-:Y:S01]  /*2610*/  VIADD R11, R5.reuse, 0xd8 ;  /* 0x000000d8050b7836 */ /* 0x040fe20000000000 */
[----:B------:R-:W-:Y:S01]  /*2620*/  ISETP.GE.AND P3, PT, R8, RZ, PT ;  /* 0x000000ff0800720c */ /* 0x000fe20003f66270 */
[----:B------:R-:W-:Y:S02]  /*2630*/  VIADD R17, R5, 0xd6 ;  /* 0x000000d605117836 */ /* 0x000fe40000000000 */
[----:B------:R-:W-:Y:S01]  /*2640*/  IMAD.HI.U32 R13, R10, R7, RZ ;  /* 0x000000070a0d7227 */ /* 0x000fe200078e00ff */
[----:B------:R-:W-:-:S03]  /*2650*/  IABS R2, R11 ;  /* 0x0000000b00027213 */ /* 0x000fc60000000000 */
[----:B------:R-:W-:Y:S01]  /*2660*/  IMAD.MOV R3, RZ, RZ, -R13 ;  /* 0x000000ffff037224 */ /* 0x000fe200078e0a0d */
[----:B------:R-:W-:Y:S01]  /*2670*/  IABS R13, R17 ;  /* 0x00000011000d7213 */ /* 0x000fe20000000000 */
[----:B------:R-:W-:Y:S01]  /*2680*/  @!P2 IMAD.MOV R12, RZ, RZ, -R12 ;  /* 0x000000ffff0ca224 */ /* 0x000fe200078e0a0c */
[C---:B------:R-:W-:Y:S01]  /*2690*/  ISETP.GT.U32.AND P2, PT, R0.reuse, R9, PT ;  /* 0x000000090000720c */ /* 0x040fe20003f44070 */
[----:B------:R-:W-:Y:S02]  /*26a0*/  IMAD R3, R0, R3, R7 ;  /* 0x0000000300037224 */ /* 0x000fe400078e0207 */
[----:B------:R-:W-:Y:S01]  /*26b0*/  VIADD R8, R5, 0xd7 ;  /* 0x000000d705087836 */ /* 0x000fe20000000000 */
[----:B------:R0:W-:Y:S01]  /*26c0*/  STL [R1+0x1b4], R12 ;  /* 0x0001b40c01007387 */ /* 0x0001e20000100800 */
[--C-:B------:R-:W-:Y:S01]  /*26d0*/  @!P6 IMAD.IADD R6, R6, 0x1, -R0.reuse ;  /* 0x000000010606e824 */ /* 0x100fe200078e0a00 */
[----:B------:R-:W-:Y:S01]  /*26e0*/  ISETP.GT.U32.AND P6, PT, R0, R3, PT ;  /* 0x000000030000720c */ /* 0x000fe20003fc4070 */
[----:B------:R-:W-:Y:S01]  /*26f0*/  @!P4 IMAD.IADD R14, R14, 0x1, -R0 ;  /* 0x000000010e0ec824 */ /* 0x000fe200078e0a00 */
[----:B------:R1:W-:Y:S01]  /*2700*/  STL [R1+0x1b8], R15 ;  /* 0x0001b80f01007387 */ /* 0x0003e20000100800 */
[----:B------:R-:W-:Y:S01]  /*2710*/  IMAD.MOV.U32 R16, RZ, RZ, R6 ;  /* 0x000000ffff107224 */ /* 0x000fe200078e0006 */
[----:B------:R-:W-:Y:S01]  /*2720*/  ISETP.GE.AND P4, PT, R8, RZ, PT ;  /* 0x000000ff0800720c */ /* 0x000fe20003f86270 */
[----:B------:R-:W-:-:S02]  /*2730*/  IMAD.MOV.U32 R7, RZ, RZ, R13 ;  /* 0x000000ffff077224 */ /* 0x000fc400078e000d */
[----:B------:R-:W-:Y:S01]  /*2740*/  @!P5 IMAD.MOV R16, RZ, RZ, -R16 ;  /* 0x000000ffff10d224 */ /* 0x000fe200078e0a10 */
[----:B0-----:R-:W-:Y:S01]  /*2750*/  IABS R12, R8 ;  /* 0x00000008000c7213 */ /* 0x001fe20000000000 */
[----:B------:R-:W-:Y:S01]  /*2760*/  @!P2 IMAD.IADD R9, R9, 0x1, -R0 ;  /* 0x000000010909a824 */ /* 0x000fe200078e0a00 */
[----:B------:R-:W-:Y:S01]  /*2770*/  ISETP.GT.U32.AND P5, PT, R0, R14, PT ;  /* 0x0000000e0000720c */ /* 0x000fe20003fa4070 */
[----:B------:R-:W-:Y:S01]  /*2780*/  VIADD R8, R5, 0xd5 ;  /* 0x000000d505087836 */ /* 0x000fe20000000000 */
[----:B------:R-:W-:Y:S01]  /*2790*/  ISETP.GE.AND P2, PT, R11, RZ, PT ;  /* 0x000000ff0b00720c */ /* 0x000fe20003f46270 */
[C---:B-1----:R-:W-:Y:S01]  /*27a0*/  IMAD.HI.U32 R15, R10.reuse, R2, RZ ;  /* 0x000000020a0f7227 */ /* 0x042fe200078e00ff */
[----:B------:R-:W-:Y:S03]  /*27b0*/  STL [R1+0x1bc], R16 ;  /* 0x0001bc1001007387 */ /* 0x000fe60000100800 */
[----:B------:R-:W-:-:S04]  /*27c0*/  IMAD.HI.U32 R13, R10, R12, RZ ;  /* 0x0000000c0a0d7227 */ /* 0x000fc800078e00ff */
[----:B------:R-:W-:Y:S02]  /*27d0*/  IMAD.MOV R15, RZ, RZ, -R15 ;  /* 0x000000ffff0f7224 */ /* 0x000fe400078e0a0f */
[----:B------:R-:W-:Y:S02]  /*27e0*/  IMAD.MOV R13, RZ, RZ, -R13 ;  /* 0x000000ffff0d7224 */ /* 0x000fe400078e0a0d */
[C---:B------:R-:W-:Y:S02]  /*27f0*/  IMAD R2, R0.reuse, R15, R2 ;  /* 0x0000000f00027224 */ /* 0x040fe400078e0202 */
[----:B------:R-:W-:Y:S02]  /*2800*/  @!P6 IMAD.IADD R3, R3, 0x1, -R0 ;  /* 0x000000010303e824 */ /* 0x000fe400078e0a00 */
[C---:B------:R-:W-:Y:S02]  /*2810*/  IMAD R12, R0.reuse, R13, R12 ;  /* 0x0000000d000c7224 */ /* 0x040fe400078e020c */
[----:B------:R-:W-:Y:S01]  /*2820*/  @!P1 IMAD.MOV R9, RZ, RZ, -R9 ;  /* 0x000000ffff099224 */ /* 0x000fe200078e0a09 */
[----:B------:R-:W-:Y:S01]  /*2830*/  ISETP.GT.U32.AND P1, PT, R0, R2, PT ;  /* 0x000000020000720c */ /* 0x000fe20003f24070 */
[----:B------:R-:W-:Y:S01]  /*2840*/  IMAD.HI.U32 R11, R10, R7, RZ ;  /* 0x000000070a0b7227 */ /* 0x000fe200078e00ff */
[----:B------:R-:W-:-:S02]  /*2850*/  ISETP.GT.U32.AND P6, PT, R0, R3, PT ;  /* 0x000000030000720c */ /* 0x000fc40003fc4070 */
[----:B------:R0:W-:Y:S01]  /*2860*/  STL [R1+0x1c0], R9 ;  /* 0x0001c00901007387 */ /* 0x0001e20000100800 */
[--C-:B------:R-:W-:Y:S01]  /*2870*/  @!P5 IMAD.IADD R14, R14, 0x1, -R0.reuse ;  /* 0x000000010e0ed824 */ /* 0x100fe200078e0a00 */
[C---:B------:R-:W-:Y:S01]  /*2880*/  ISETP.GT.U32.AND P5, PT, R0.reuse, R12, PT ;  /* 0x0000000c0000720c */ /* 0x040fe20003fa4070 */
[----:B------:R-:W-:Y:S02]  /*2890*/  IMAD.MOV R11, RZ, RZ, -R11 ;  /* 0x000000ffff0b7224 */ /* 0x000fe400078e0a0b */
[----:B------:R-:W-:Y:S02]  /*28a0*/  VIADD R6, R5, 0xd3 ;  /* 0x000000d305067836 */ /* 0x000fe40000000000 */
[----:B------:R-:W-:Y:S02]  /*28b0*/  IMAD R7, R0, R11, R7 ;  /* 0x0000000b00077224 */ /* 0x000fe400078e0207 */
[--C-:B------:R-:W-:Y:S01]  /*28c0*/  @!P1 IMAD.IADD R2, R2, 0x1, -R0.reuse ;  /* 0x0000000102029824 */ /* 0x100fe200078e0a00 */
[----:B0-----:R-:W-:Y:S01]  /*28d0*/  IABS R9, R8 ;  /* 0x0000000800097213 */ /* 0x001fe20000000000 */
[--C-:B------:R-:W-:Y:S01]  /*28e0*/  @!P6 IMAD.IADD R3, R3, 0x1, -R0.reuse ;  /* 0x000000010303e824 */ /* 0x100fe200078e0a00 */
[----:B------:R-:W-:Y:S01]  /*28f0*/  ISETP.GT.U32.AND P6, PT, R0, R7, PT ;  /* 0x000000070000720c */ /* 0x000fe20003fc4070 */
[----:B------:R-:W-:Y:S01]  /*2900*/  VIADD R13, R5, 0xd4 ;  /* 0x000000d4050d7836 */ /* 0x000fe20000000000 */
[----:B------:R-:W-:Y:S01]  /*2910*/  IABS R18, R6 ;  /* 0x0000000600127213 */ /* 0x000fe20000000000 */
[----:B------:R-:W-:Y:S01]  /*2920*/  @!P5 IMAD.IADD R12, R12, 0x1, -R0 ;  /* 0x000000010c0cd824 */ /* 0x000fe200078e0a00 */
[----:B------:R-:W-:Y:S01]  /*2930*/  ISETP.GT.U32.AND P5, PT, R0, R2, PT ;  /* 0x000000020000720c */ /* 0x000fe20003fa4070 */
[----:B------:R-:W-:Y:S01]  /*2940*/  IMAD.HI.U32 R16, R10, R9, RZ ;  /* 0x000000090a107227 */ /* 0x000fe200078e00ff */
[----:B------:R-:W-:-:S02]  /*2950*/  IABS R15, R13 ;  /* 0x0000000d000f7213 */ /* 0x000fc40000000000 */
[----:B------:R-:W-:Y:S01]  /*2960*/  ISETP.GE.AND P1, PT, R17, RZ, PT ;  /* 0x000000ff1100720c */ /* 0x000fe20003f26270 */
[----:B------:R-:W-:Y:S02]  /*2970*/  IMAD.MOV R16, RZ, RZ, -R16 ;  /* 0x000000ffff107224 */ /* 0x000fe400078e0a10 */
[----:B------:R-:W-:Y:S02]  /*2980*/  IMAD.MOV.U32 R17, RZ, RZ, R18 ;  /* 0x000000ffff117224 */ /* 0x000fe400078e0012 */
[C---:B------:R-:W-:Y:S02]  /*2990*/  IMAD R9, R0.reuse, R16, R9 ;  /* 0x0000001000097224 */ /* 0x040fe400078e0209 */
[----:B------:R-:W-:Y:S01]  /*29a0*/  @!P6 IMAD.IADD R7, R7, 0x1, -R0 ;  /* 0x000000010707e824 */ /* 0x000fe200078e0a00 */
[----:B------:R-:W-:Y:S01]  /*29b0*/  ISETP.GT.U32.AND P6, PT, R0, R12, PT ;  /* 0x0000000c0000720c */ /* 0x000fe20003fc4070 */
[----:B------:R-:W-:Y:S02]  /*29c0*/  VIADD R11, R5, 0xd2 ;  /* 0x000000d2050b7836 */ /* 0x000fe40000000000 */
[----:B------:R-:W-:-:S03]  /*29d0*/  IMAD.HI.U32 R18, R10, R15, RZ ;  /* 0x0000000f0a127227 */ /* 0x000fc600078e00ff */
[----:B------:R-:W-:Y:S01]  /*29e0*/  IABS R19, R11 ;  /* 0x0000000b00137213 */ /* 0x000fe20000000000 */
[----:B------:R-:W-:Y:S01]  /*29f0*/  @!P5 IMAD.IADD R2, R2, 0x1, -R0 ;  /* 0x000000010202d824 */ /* 0x000fe200078e0a00 */
[C---:B------:R-:W-:Y:S01]  /*2a00*/  ISETP.GT.U32.AND P5, PT, R0.reuse, R9, PT ;  /* 0x000000090000720c */ /* 0x040fe20003fa4070 */
[----:B------:R-:W-:Y:S02]  /*2a10*/  IMAD.MOV.U32 R21, RZ, RZ, R14 ;  /* 0x000000ffff157224 */ /* 0x000fe400078e000e */
[----:B------:R-:W-:Y:S02]  /*2a20*/  IMAD.MOV R18, RZ, RZ, -R18 ;  /* 0x000000ffff127224 */ /* 0x000fe400078e0a12 */
[----:B------:R-:W-:Y:S02]  /*2a30*/  IMAD.MOV.U32 R20, RZ, RZ, R3 ;  /* 0x000000ffff147224 */ /* 0x000fe400078e0003 */
[----:B------:R-:W-:Y:S01]  /*2a40*/  @!P0 IMAD.MOV R21, RZ, RZ, -R21 ;  /* 0x000000ffff158224 */ /* 0x000fe200078e0a15 */
[----:B------:R-:W-:Y:S01]  /*2a50*/  ISETP.GT.U32.AND P0, PT, R0, R7, PT ;  /* 0x000000070000720c */ /* 0x000fe20003f04070 */
[----:B------:R-:W-:Y:S01]  /*2a60*/  @!P3 IMAD.MOV R20, RZ, RZ, -R20 ;  /* 0x000000ffff14b224 */ /* 0x000fe200078e0a14 */
[----:B------:R-:W-:Y:S01]  /*2a70*/  ISETP.GE.AND P3, PT, R8, RZ, PT ;  /* 0x000000ff0800720c */ /* 0x000fe20003f66270 */
[----:B------:R-:W-:Y:S01]  /*2a80*/  IMAD R15, R0, R18, R15 ;  /* 0x00000012000f7224 */ /* 0x000fe200078e020f */
[----:B------:R-:W-:Y:S01]  /*2a90*/  STL [R1+0x1c8], R21 ;  /* 0x0001c81501007387 */ /* 0x000fe20000100800 */
[----:B------:R-:W-:-:S03]  /*2aa0*/  IMAD.HI.U32 R14, R10, R19, RZ ;  /* 0x000000130a0e7227 */ /* 0x000fc600078e00ff */
[----:B------:R0:W-:Y:S01]  /*2ab0*/  STL [R1+0x1cc], R20 ;  /* 0x0001cc1401007387 */ /* 0x0001e20000100800 */
[----:B------:R-:W-:Y:S01]  /*2ac0*/  @!P6 IMAD.IADD R12, R12, 0x1, -R0 ;  /* 0x000000010c0ce824 */ /* 0x000fe200078e0a00 */
[C---:B------:R-:W-:Y:S01]  /*2ad0*/  ISETP.GT.U32.AND P6, PT, R0.reuse, R15, PT ;  /* 0x0000000f0000720c */ /* 0x040fe20003fc4070 */
[----:B------:R-:W-:Y:S02]  /*2ae0*/  IMAD.MOV R14, RZ, RZ, -R14 ;  /* 0x000000ffff0e7224 */ /* 0x000fe400078e0a0e */
[----:B------:R-:W-:Y:S02]  /*2af0*/  @!P5 IMAD.IADD R9, R9, 0x1, -R0 ;  /* 0x000000010909d824 */ /* 0x000fe400078e0a00 */
[----:B------:R-:W-:Y:S02]  /*2b00*/  IMAD R14, R0, R14, R19 ;  /* 0x0000000e000e7224 */ /* 0x000fe400078e0213 */
[----:B------:R-:W-:-:S04]  /*2b10*/  IMAD.HI.U32 R8, R10, R17, RZ ;  /* 0x000000110a087227 */ /* 0x000fc800078e00ff */
[----:B0-----:R-:W-:Y:S02]  /*2b20*/  IMAD.MOV.U32 R20, RZ, RZ, R2 ;  /* 0x000000ffff147224 */ /* 0x001fe400078e0002 */
[----:B------:R-:W-:Y:S02]  /*2b30*/  VIADD R3, R5, 0xd1 ;  /* 0x000000d105037836 */ /* 0x000fe40000000000 */
[----:B------:R-:W-:Y:S01]  /*2b40*/  @!P2 IMAD.MOV R20, RZ, RZ, -R20 ;  /* 0x000000ffff14a224 */ /* 0x000fe200078e0a14 */
[C---:B------:R-:W-:Y:S01]  /*2b50*/  ISETP.GT.U32.AND P2, PT, R0.reuse, R9, PT ;  /* 0x000000090000720c */ /* 0x040fe20003f44070 */
[----:B------:R-:W-:Y:S01]  /*2b60*/  @!P4 IMAD.MOV R12, RZ, RZ, -R12 ;  /* 0x000000ffff0cc224 */ /* 0x000fe200078e0a0c */
[C---:B------:R-:W-:Y:S01]  /*2b70*/  ISETP.GT.U32.AND P4, PT, R0.reuse, R14, PT ;  /* 0x0000000e0000720c */ /* 0x040fe20003f84070 */
[----:B------:R-:W-:Y:S01]  /*2b80*/  IMAD.MOV R8, RZ, RZ, -R8 ;  /* 0x000000ffff087224 */ /* 0x000fe200078e0a08 */
[----:B------:R-:W-:Y:S01]  /*2b90*/  STL [R1+0x1d0], R20 ;  /* 0x0001d01401007387 */ /* 0x000fe20000100800 */
[--C-:B------:R-:W-:Y:S01]  /*2ba0*/  @!P0 IMAD.IADD R7, R7, 0x1, -R0.reuse ;  /* 0x0000000107078824 */ /* 0x100fe200078e0a00 */
[----:B------:R-:W-:Y:S01]  /*2bb0*/  ISETP.GE.AND P0, PT, R13, RZ, PT ;  /* 0x000000ff0d00720c */ /* 0x000fe20003f06270 */
[----:B------:R-:W-:Y:S01]  /*2bc0*/  @!P6 IMAD.IADD R15, R15, 0x1, -R0 ;  /* 0x000000010f0fe824 */ /* 0x000fe200078e0a00 */
[----:B------:R-:W-:Y:S01]  /*2bd0*/  IABS R13, R3 ;  /* 0x00000003000d7213 */ /* 0x000fe20000000000 */
[C---:B------:R-:W-:Y:S01]  /*2be0*/  IMAD R8, R0.reuse, R8, R17 ;  /* 0x0000000800087224 */ /* 0x040fe200078e0211 */
[----:B------:R-:W-:Y:S01]  /*2bf0*/  STL [R1+0x1d4], R12 ;  /* 0x0001d40c01007387 */ /* 0x000fe20000100800 */
[----:B------:R-:W-:Y:S01]  /*2c00*/  @!P1 IMAD.MOV R7, RZ, RZ, -R7 ;  /* 0x000000ffff079224 */ /* 0x000fe200078e0a07 */
[C---:B------:R-:W-:Y:S01]  /*2c10*/  ISETP.GT.U32.AND P6, PT, R0.reuse, R15, PT ;  /* 0x0000000f0000720c */ /* 0x040fe20003fc4070 */
[----:B------:R-:W-:Y:S01]  /*2c20*/  VIADD R16, R5, 0xd0 ;  /* 0x000000d005107836 */ /* 0x000fe20000000000 */
[----:B------:R-:W-:Y:S01]  /*2c30*/  ISETP.GT.U32.AND P5, PT, R0, R8, PT ;  /* 0x000000080000720c */ /* 0x000fe20003fa4070 */
[----:B------:R-:W-:Y:S01]  /*2c40*/  IMAD.HI.U32 R17, R10, R13, RZ ;  /* 0x0000000d0a117227 */ /* 0x000fe200078e00ff */
[----:B------:R0:W-:Y:S01]  /*2c50*/  STL [R1+0x1d8], R7 ;  /* 0x0001d80701007387 */ /* 0x0001e20000100800 */
[----:B------:R-:W-:-:S02]  /*2c60*/  ISETP.GE.AND P1, PT, R6, RZ, PT ;  /* 0x000000ff0600720c */ /* 0x000fc40003f26270 */
[--C-:B------:R-:W-:Y:S01]  /*2c70*/  @!P2 IMAD.IADD R9, R9, 0x1, -R0.reuse ;  /* 0x000000010909a824 */ /* 0x100fe200078e0a00 */
[----:B------:R-:W-:Y:S01]  /*2c80*/  IABS R2, R16 ;  /* 0x0000001000027213 */ /* 0x000fe20000000000 */
[----:B------:R-:W-:Y:S01]  /*2c90*/  IMAD.MOV R17, RZ, RZ, -R17 ;  /* 0x000000ffff117224 */ /* 0x000fe200078e0a11 */
[----:B------:R-:W-:Y:S01]  /*2ca0*/  ISETP.GE.AND P2, PT, R11, RZ, PT ;  /* 0x000000ff0b00720c */ /* 0x000fe20003f46270 */
[----:B------:R-:W-:Y:S01]  /*2cb0*/  @!P4 IMAD.IADD R14, R14, 0x1, -R0 ;  /* 0x000000010e0ec824 */ /* 0x000fe200078e0a00 */
[----:B------:R-:W-:Y:S01]  /*2cc0*/  ISETP.GE.AND P4, PT, R3, RZ, PT ;  /* 0x000000ff0300720c */ /* 0x000fe20003f86270 */
[----:B------:R-:W-:Y:S02]  /*2cd0*/  IMAD R13, R0, R17, R13 ;  /* 0x00000011000d7224 */ /* 0x000fe400078e020d */
[----:B0-----:R-:W-:Y:S02]  /*2ce0*/  IMAD.MOV.U32 R7, RZ, RZ, R9 ;  /* 0x000000ffff077224 */ /* 0x001fe400078e0009 */
[----:B------:R-:W-:-:S04]  /*2cf0*/  IMAD.HI.U32 R6, R10, R2, RZ ;  /* 0x000000020a067227 */ /* 0x000fc800078e00ff */
[----:B------:R-:W-:Y:S01]  /*2d00*/  @!P3 IMAD.MOV R7, RZ, RZ, -R7 ;  /* 0x000000ffff07b224 */ /* 0x000fe200078e0a07 */
[C---:B------:R-:W-:Y:S01]  /*2d10*/  ISETP.GT.U32.AND P3, PT, R0.reuse, R14, PT ;  /* 0x0000000e0000720c */ /* 0x040fe20003f64070 */
[--C-:B------:R-:W-:Y:S01]  /*2d20*/  @!P6 IMAD.IADD R15, R15, 0x1, -R0.reuse ;  /* 0x000000010f0fe824 */ /* 0x100fe200078e0a00 */
[----:B------:R-:W-:Y:S01]  /*2d30*/  ISETP.GT.U32.AND P6, PT, R0, R13, PT ;  /* 0x0000000d0000720c */ /* 0x000fe20003fc4070 */
[----:B------:R-:W-:Y:S01]  /*2d40*/  @!P5 IMAD.IADD R8, R8, 0x1, -R0 ;  /* 0x000000010808d824 */ /* 0x000fe200078e0a00 */
[----:B------:R0:W-:Y:S01]  /*2d50*/  STL [R1+0x1dc], R7 ;  /* 0x0001dc0701007387 */ /* 0x0001e20000100800 */
[----:B------:R-:W-:Y:S02]  /*2d60*/  IMAD.MOV R6, RZ, RZ, -R6 ;  /* 0x000000ffff067224 */ /* 0x000fe400078e0a06 */
[----:B------:R-:W-:Y:S01]  /*2d70*/  IMAD.MOV.U32 R9, RZ, RZ, R15 ;  /* 0x000000ffff097224 */ /* 0x000fe200078e000f */
[C---:B------:R-:W-:Y:S01]  /*2d80*/  ISETP.GT.U32.AND P5, PT, R0.reuse, R8, PT ;  /* 0x000000080000720c */ /* 0x040fe20003fa4070 */
[----:B------:R-:W-:-:S02]  /*2d90*/  IMAD R2, R0, R6, R2 ;  /* 0x0000000600027224 */ /* 0x000fc400078e0202 */
[----:B------:R-:W-:Y:S02]  /*2da0*/  @!P0 IMAD.MOV R9, RZ, RZ, -R9 ;  /* 0x000000ffff098224 */ /* 0x000fe400078e0a09 */
[--C-:B------:R-:W-:Y:S01]  /*2db0*/  @!P3 IMAD.IADD R14, R14, 0x1, -R0.reuse ;  /* 0x000000010e0eb824 */ /* 0x100fe200078e0a00 */
[C---:B------:R-:W-:Y:S01]  /*2dc0*/  ISETP.GT.U32.AND P3, PT, R0.reuse, R2, PT ;  /* 0x000000020000720c */ /* 0x040fe20003f64070 */
[--C-:B------:R-:W-:Y:S01]  /*2dd0*/  @!P6 IMAD.IADD R13, R13, 0x1, -R0.reuse ;  /* 0x000000010d0de824 */ /* 0x100fe200078e0a00 */
[----:B------:R1:W-:Y:S01]  /*2de0*/  STL [R1+0x1e0], R9 ;  /* 0x0001e00901007387 */ /* 0x0003e20000100800 */
[C---:B0-----:R-:W-:Y:S02]  /*2df0*/  VIADD R7, R5.reuse, 0xcf ;  /* 0x000000cf05077836 */ /* 0x041fe40000000000 */
[C---:B------:R-:W-:Y:S01]  /*2e00*/  VIADD R6, R5.reuse, 0xce ;  /* 0x000000ce05067836 */ /* 0x040fe20000000000 */
[----:B------:R-:W-:Y:S01]  /*2e10*/  ISETP.GT.U32.AND P6, PT, R0, R13, PT ;  /* 0x0000000d0000720c */ /* 0x000fe20003fc4070 */
[----:B------:R-:W-:Y:S01]  /*2e20*/  @!P5 IMAD.IADD R8, R8, 0x1, -R0 ;  /* 0x000000010808d824 */ /* 0x000fe200078e0a00 */
[----:B------:R-:W-:Y:S01]  /*2e30*/  IABS R18, R7 ;  /* 0x0000000700127213 */ /* 0x000fe20000000000 */
[----:B------:R-:W-:Y:S01]  /*2e40*/  VIADD R11, R5, 0xcd ;  /* 0x000000cd050b7836 */ /* 0x000fe20000000000 */
[----:B------:R-:W-:Y:S01]  /*2e50*/  ISETP.GE.AND P5, PT, R16, RZ, PT ;  /* 0x000000ff1000720c */ /* 0x000fe20003fa6270 */
[----:B------:R-:W-:Y:S01]  /*2e60*/  @!P1 IMAD.MOV R8, RZ, RZ, -R8 ;  /* 0x000000ffff089224 */ /* 0x000fe200078e0a08 */
[----:B------:R-:W-:Y:S01]  /*2e70*/  ISETP.GE.AND P1, PT, R6, RZ, PT ;  /* 0x000000ff0600720c */ /* 0x000fe20003f26270 */
[----:B------:R-:W-:Y:S01]  /*2e80*/  @!P3 IMAD.IADD R2, R2, 0x1, -R0 ;  /* 0x000000010202b824 */ /* 0x000fe200078e0a00 */
[----:B------:R-:W-:Y:S01]  /*2e90*/  ISETP.GE.AND P0, PT, R7, RZ, PT ;  /* 0x000000ff0700720c */ /* 0x000fe20003f06270 */
[----:B-1----:R-:W-:Y:S01]  /*2ea0*/  IMAD.MOV.U32 R9, RZ, RZ, R14 ;  /* 0x000000ffff097224 */ /* 0x002fe200078e000e */
[----:B------:R0:W-:Y:S01]  /*2eb0*/  STL [R1+0x1e4], R8 ;  /* 0x0001e40801007387 */ /* 0x0001e20000100800 */
[----:B------:R-:W-:Y:S01]  /*2ec0*/  VIADD R3, R5, 0xcc ;  /* 0x000000cc05037836 */ /* 0x000fe20000000000 */
[----:B------:R-:W-:Y:S01]  /*2ed0*/  ISETP.GT.U32.AND P3, PT, R0, R2, PT ;  /* 0x000000020000720c */ /* 0x000fe20003f64070 */
[----:B------:R-:W-:Y:S01]  /*2ee0*/  @!P2 IMAD.MOV R9, RZ, RZ, -R9 ;  /* 0x000000ffff09a224 */ /* 0x000fe200078e0a09 */
[----:B------:R-:W-:Y:S01]  /*2ef0*/  ISETP.GE.AND P2, PT, R11, RZ, PT ;  /* 0x000000ff0b00720c */ /* 0x000fe20003f46270 */
[----:B------:R-:W-:Y:S01]  /*2f00*/  @!P6 IMAD.IADD R13, R13, 0x1, -R0 ;  /* 0x000000010d0de824 */ /* 0x000fe200078e0a00 */
[----:B------:R-:W-:Y:S01]  /*2f10*/  IABS R11, R11 ;  /* 0x0000000b000b7213 */ /* 0x000fe20000000000 */
[----:B------:R-:W-:Y:S01]  /*2f20*/  VIADD R15, R5, 0xca ;  /* 0x000000ca050f7836 */ /* 0x000fe20000000000 */
[----:B------:R-:W-:Y:S01]  /*2f30*/  ISETP.GE.AND P6, PT, R3, RZ, PT ;  /* 0x000000ff0300720c */ /* 0x000fe20003fc6270 */
[----:B------:R1:W-:Y:S01]  /*2f40*/  STL [R1+0x1e8], R9 ;  /* 0x0001e80901007387 */ /* 0x0003e20000100800 */
[----:B0-----:R-:W-:Y:S01]  /*2f50*/  IABS R8, R6 ;  /* 0x0000000600087213 */ /* 0x001fe20000000000 */
[----:B------:R-:W-:Y:S01]  /*2f60*/  IMAD.HI.U32 R6, R10, R18, RZ ;  /* 0x000000120a067227 */ /* 0x000fe200078e00ff */
[----:B------:R-:W-:-:S03]  /*2f70*/  IABS R14, R3 ;  /* 0x00000003000e7213 */ /* 0x000fc60000000000 */
[----:B------:R-:W-:Y:S02]  /*2f80*/  IMAD.MOV R3, RZ, RZ, -R6 ;  /* 0x000000ffff037224 */ /* 0x000fe400078e0a06 */
[----:B------:R-:W-:-:S04]  /*2f90*/  IMAD.HI.U32 R6, R10, R11, RZ ;  /* 0x0000000b0a067227 */ /* 0x000fc800078e00ff */
[----:B-1----:R-:W-:Y:S02]  /*2fa0*/  IMAD.MOV.U32 R9, RZ, RZ, R13 ;  /* 0x000000ffff097224 */ /* 0x002fe400078e000d */
[C---:B------:R-:W-:Y:S02]  /*2fb0*/  IMAD R18, R0.reuse, R3, R18 ;  /* 0x0000000300127224 */ /* 0x040fe400078e0212 */
[----:B------:R-:W-:Y:S02]  /*2fc0*/  @!P4 IMAD.MOV R9, RZ, RZ, -R9 ;  /* 0x000000ffff09c224 */ /* 0x000fe400078e0a09 */
[----:B------:R-:W-:Y:S01]  /*2fd0*/  IMAD.MOV R6, RZ, RZ, -R6 ;  /* 0x000000ffff067224 */ /* 0x000fe200078e0a06 */
[----:B------:R-:W-:Y:S01]  /*2fe0*/  ISETP.GT.U32.AND P4, PT, R0, R18, PT ;  /* 0x000000120000720c */ /* 0x000fe20003f84070 */
[----:B------:R-:W-:Y:S01]  /*2ff0*/  @!P3 IMAD.IADD R2, R2, 0x1, -R0 ;  /* 0x000000010202b824 */ /* 0x000fe200078e0a00 */
[----:B------:R0:W-:Y:S01]  /*3000*/  STL [R1+0x1ec], R9 ;  /* 0x0001ec0901007387 */ /* 0x0001e20000100800 */
[----:B------:R-:W-:-:S02]  /*3010*/  IMAD R11, R0, R6, R11 ;  /* 0x00000006000b7224 */ /* 0x000fc400078e020b */
[----:B------:R-:W-:-:S04]  /*3020*/  IMAD.HI.U32 R7, R10, R8, RZ ;  /* 0x000000080a077227 */ /* 0x000fc800078e00ff */
[----:B------:R-:W-:Y:S02]  /*3030*/  IMAD.MOV R7, RZ, RZ, -R7 ;  /* 0x000000ffff077224 */ /* 0x000fe400078e0a07 */
[----:B------:R-:W-:-:S04]  /*3040*/  IMAD.HI.U32 R3, R10, R14, RZ ;  /* 0x0000000e0a037227 */ /* 0x000fc800078e00ff */
[----:B0-----:R-:W-:Y:S01]  /*3050*/  IMAD.MOV.U32 R9, RZ, RZ, R2 ;  /* 0x000000ffff097224 */ /* 0x001fe200078e0002 */
[----:B------:R-:W-:Y:S01]  /*3060*/  IABS R2, R15 ;  /* 0x0000000f00027213 */ /* 0x000fe20000000000 */
[C---:B------:R-:W-:Y:S02]  /*3070*/  IMAD R8, R0.reuse, R7, R8 ;  /* 0x0000000700087224 */ /* 0x040fe400078e0208 */
[----:B------:R-:W-:Y:S01]  /*3080*/  @!P5 IMAD.MOV R9, RZ, RZ, -R9 ;  /* 0x000000ffff09d224 */ /* 0x000fe200078e0a09 */
[----:B------:R-:W-:Y:S01]  /*3090*/  ISETP.GT.U32.AND P5, PT, R0, R11, PT ;  /* 0x0000000b0000720c */ /* 0x000fe20003fa4070 */
[----:B------:R-:W-:Y:S01]  /*30a0*/  @!P4 IMAD.IADD R18, R18, 0x1, -R0 ;  /* 0x000000011212c824 */ /* 0x000fe200078e0a00 */
[C---:B------:R-:W-:Y:S01]  /*30b0*/  ISETP.GT.U32.AND P3, PT, R0.reuse, R8, PT ;  /* 0x000000080000720c */ /* 0x040fe20003f64070 */
[----:B------:R-:W-:Y:S01]  /*30c0*/  IMAD.MOV R3, RZ, RZ, -R3 ;  /* 0x000000ffff037224 */ /* 0x000fe200078e0a03 */
[----:B------:R0:W-:Y:S01]  /*30d0*/  STL [R1+0x1f0], R9 ;  /* 0x0001f00901007387 */ /* 0x0001e20000100800 */
[----:B------:R-:W-:Y:S01]  /*30e0*/  VIADD R19, R5, 0xcb ;  /* 0x000000cb05137836 */ /* 0x000fe20000000000 */
[C---:B------:R-:W-:Y:S01]  /*30f0*/  ISETP.GT.U32.AND P4, PT, R0.reuse, R18, PT ;  /* 0x000000120000720c */ /* 0x040fe20003f84070 */
[----:B------:R-:W-:-:S02]  /*3100*/  IMAD R14, R0, R3, R14 ;  /* 0x00000003000e7224 */ /* 0x000fc400078e020e */
[----:B------:R-:W-:Y:S01]  /*3110*/  IMAD.HI.U32 R13, R10, R2, RZ ;  /* 0x000000020a0d7227 */ /* 0x000fe200078e00ff */
[----:B------:R-:W-:-:S03]  /*3120*/  IABS R3, R19 ;  /* 0x0000001300037213 */ /* 0x000fc60000000000 */
[--C-:B------:R-:W-:Y:S02]  /*3130*/  @!P5 IMAD.IADD R11, R11, 0x1, -R0.reuse ;  /* 0x000000010b0bd824 */ /* 0x100fe400078e0a00 */
[--C-:B------:R-:W-:Y:S02]  /*3140*/  @!P3 IMAD.IADD R8, R8, 0x1, -R0.reuse ;  /* 0x000000010808b824 */ /* 0x100fe400078e0a00 */
[----:B------:R-:W-:Y:S01]  /*3150*/  IMAD.MOV R13, RZ, RZ, -R13 ;  /* 0x000000ffff0d7224 */ /* 0x000fe200078e0a0d */
[----:B------:R-:W-:Y:S01]  /*3160*/  ISETP.GT.U32.AND P5, PT, R0, R11, PT ;  /* 0x0000000b0000720c */ /* 0x000fe20003fa4070 */
[----:B------:R-:W-:Y:S01]  /*3170*/  @!P4 IMAD.IADD R18, R18, 0x1, -R0 ;  /* 0x000000011212c824 */ /* 0x000fe200078e0a00 */
[C---:B------:R-:W-:Y:S01]  /*3180*/  ISETP.GT.U32.AND P4, PT, R0.reuse, R14, PT ;  /* 0x0000000e0000720c */ /* 0x040fe20003f84070 */
[C---:B------:R-:W-:Y:S01]  /*3190*/  IMAD R2, R0.reuse, R13, R2 ;  /* 0x0000000d00027224 */ /* 0x040fe200078e0202 */
[----:B------:R-:W-:Y:S01]  /*31a0*/  ISETP.GT.U32.AND P3, PT, R0, R8, PT ;  /* 0x000000080000720c */ /* 0x000fe20003f64070 */
[----:B------:R-:W-:-:S04]  /*31b0*/  IMAD.HI.U32 R16, R10, R3, RZ ;  /* 0x000000030a107227 */ /* 0x000fc800078e00ff */
[----:B------:R-:W-:Y:S02]  /*31c0*/  IMAD.MOV R16, RZ, RZ, -R16 ;  /* 0x000000ffff107224 */ /* 0x000fe400078e0a10 */
[----:B------:R-:W-:Y:S02]  /*31d0*/  VIADD R6, R5, 0xc9 ;  /* 0x000000c905067836 */ /* 0x000fe40000000000 */
[----:B------:R-:W-:Y:S01]  /*31e0*/  @!P5 IMAD.IADD R11, R11, 0x1, -R0 ;  /* 0x000000010b0bd824 */ /* 0x000fe200078e0a00 */
[C---:B------:R-:W-:Y:S01]  /*31f0*/  ISETP.GT.U32.AND P5, PT, R0.reuse, R2, PT ;  /* 0x000000020000720c */ /* 0x040fe20003fa4070 */
[----:B------:R-:W-:Y:S01]  /*3200*/  IMAD R3, R0, R16, R3 ;  /* 0x0000001000037224 */ /* 0x000fe200078e0203 */
[----:B------:R-:W-:Y:S01]  /*3210*/  IABS R7, R6 ;  /* 0x0000000600077213 */ /* 0x000fe20000000000 */
[----:B------:R-:W-:Y:S02]  /*3220*/  IMAD.MOV.U32 R20, RZ, RZ, R18 ;  /* 0x000000ffff147224 */ /* 0x000fe400078e0012 */
[----:B------:R-:W-:Y:S01]  /*3230*/  @!P4 IMAD.IADD R14, R14, 0x1, -R0 ;  /* 0x000000010e0ec824 */ /* 0x000fe200078e0a00 */
[----:B------:R-:W-:Y:S01]  /*3240*/  ISETP.GE.AND P4, PT, R19, RZ, PT ;  /* 0x000000ff1300720c */ /* 0x000fe20003f86270 */
[----:B0-----:R-:W-:-:S02]  /*3250*/  VIADD R9, R5, 0xc8 ;  /* 0x000000c805097836 */ /* 0x001fc40000000000 */
[----:B------:R-:W-:Y:S02]  /*3260*/  VIADD R13, R5, 0xc7 ;  /* 0x000000c7050d7836 */ /* 0x000fe40000000000 */
[----:B------:R-:W-:Y:S01]  /*3270*/  @!P3 IMAD.IADD R8, R8, 0x1, -R0 ;  /* 0x000000010808b824 */ /* 0x000fe200078e0a00 */
[C---:B------:R-:W-:Y:S01]  /*3280*/  ISETP.GT.U32.AND P3, PT, R0.reuse, R3, PT ;  /* 0x000000030000720c */ /* 0x040fe20003f64070 */
[----:B------:R-:W-:Y:S01]  /*3290*/  @!P0 IMAD.MOV R20, RZ, RZ, -R20 ;  /* 0x000000ffff148224 */ /* 0x000fe200078e0a14 */
[----:B------:R-:W-:Y:S01]  /*32a0*/  ISETP.GT.U32.AND P0, PT, R0, R14, PT ;  /* 0x0000000e0000720c */ /* 0x000fe20003f04070 */
[----:B------:R-:W-:Y:S01]  /*32b0*/  @!P5 IMAD.IADD R2, R2, 0x1, -R0 ;  /* 0x000000010202d824 */ /* 0x000fe200078e0a00 */
[----:B------:R-:W-:Y:S01]  /*32c0*/  IABS R12, R9 ;  /* 0x00000009000c7213 */ /* 0x000fe20000000000 */
[----:B------:R-:W-:Y:S01]  /*32d0*/  IMAD.HI.U32 R17, R10, R7, RZ ;  /* 0x000000070a117227 */ /* 0x000fe200078e00ff */
[----:B------:R-:W-:Y:S01]  /*32e0*/  IABS R18, R13 ;  /* 0x0000000d00127213 */ /* 0x000fe20000000000 */
[----:B------:R0:W-:Y:S01]  /*32f0*/  STL [R1+0x1f4], R20 ;  /* 0x0001f41401007387 */ /* 0x0001e20000100800 */
[----:B------:R-:W-:Y:S01]  /*3300*/  ISETP.GT.U32.AND P5, PT, R0, R2, PT ;  /* 0x000000020000720c */ /* 0x000fe20003fa4070 */
[----:B------:R-:W-:-:S04]  /*3310*/  IMAD.HI.U32 R16, R10, R12, RZ ;  /* 0x0000000c0a107227 */ /* 0x000fc800078e00ff */
[----:B------:R-:W-:Y:S02]  /*3320*/  IMAD.MOV R17, RZ, RZ, -R17 ;  /* 0x000000ffff117224 */ /* 0x000fe400078e0a11 */
[----:B------:R-:W-:Y:S02]  /*3330*/  IMAD.MOV R16, RZ, RZ, -R16 ;  /* 0x000000ffff107224 */ /* 0x000fe400078e0a10 */
[----:B0-----:R-:W-:Y:S02]  /*3340*/  IMAD.MOV.U32 R20, RZ, RZ, R8 ;  /* 0x000000ffff147224 */ /* 0x001fe400078e0008 */
[----:B------:R-:W-:-:S04]  /*3350*/  IMAD.HI.U32 R8, R10, R18, RZ ;  /* 0x000000120a087227 */ /* 0x000fc800078e00ff */
[--C-:B------:R-:W-:Y:S01]  /*3360*/  @!P3 IMAD.IADD R3, R3, 0x1, -R0.reuse ;  /* 0x000000010303b824 */ /* 0x100fe200078e0a00 */
[----:B------:R-:W-:Y:S01]  /*3370*/  ISETP.GE.AND P3, PT, R15, RZ, PT ;  /* 0x000000ff0f00720c */ /* 0x000fe20003f66270 */
[----:B------:R-:W-:Y:S02]  /*3380*/  IMAD R7, R0, R17, R7 ;  /* 0x0000001100077224 */ /* 0x000fe400078e0207 */
[----:B------:R-:W-:Y:S02]  /*3390*/  @!P0 IMAD.IADD R14, R14, 0x1, -R0 ;  /* 0x000000010e0e8824 */ /* 0x000fe400078e0a00 */
[----:B------:R-:W-:Y:S01]  /*33a0*/  IMAD.MOV R8, RZ, RZ, -R8 ;  /* 0x000000ffff087224 */ /* 0x000fe200078e0a08 */
[C---:B------:R-:W-:Y:S01]  /*33b0*/  ISETP.GT.U32.AND P0, PT, R0.reuse, R7, PT ;  /* 0x000000070000720c */ /* 0x040fe20003f04070 */
[C---:B------:R-:W-:Y:S02]  /*33c0*/  IMAD R12, R0.reuse, R16, R12 ;  /* 0x00000010000c7224 */ /* 0x040fe400078e020c */
[----:B------:R-:W-:Y:S01]  /*33d0*/  @!P1 IMAD.MOV R20, RZ, RZ, -R20 ;  /* 0x000000ffff149224 */ /* 0x000fe200078e0a14 */
[----:B------:R-:W-:Y:S01]  /*33e0*/  ISETP.GT.U32.AND P1, PT, R0, R3, PT ;  /* 0x000000030000720c */ /* 0x000fe20003f24070 */
[----:B------:R-:W-:-:S02]  /*33f0*/  IMAD.MOV.U32 R15, RZ, RZ, R14 ;  /* 0x000000ffff0f7224 */ /* 0x000fc400078e000e */
[C---:B------:R-:W-:Y:S01]  /*3400*/  IMAD R18, R0.reuse, R8, R18 ;  /* 0x0000000800127224 */ /* 0x040fe200078e0212 */
[----:B------:R-:W-:Y:S01]  /*3410*/  STL [R1+0x1f8], R20 ;  /* 0x0001f81401007387 */ /* 0x000fe20000100800 */
[----:B------:R-:W-:Y:S01]  /*3420*/  @!P6 IMAD.MOV R15, RZ, RZ, -R15 ;  /* 0x000000ffff0fe224 */ /* 0x000fe200078e0a0f */
[----:B------:R-:W-:Y:S01]  /*3430*/  ISETP.GT.U32.AND P6, PT, R0, R12, PT ;  /* 0x0000000c0000720c */ /* 0x000fe20003fc4070 */
[--C-:B------:R-:W-:Y:S01]  /*3440*/  @!P5 IMAD.IADD R2, R2, 0x1, -R0.reuse ;  /* 0x000000010202d824 */ /* 0x100fe200078e0a00 */
[----:B------:R-:W-:Y:S01]  /*3450*/  ISETP.GT.U32.AND P5, PT, R0, R18, PT ;  /* 0x000000120000720c */ /* 0x000fe20003fa4070 */
[----:B------:R-:W-:Y:S01]  /*3460*/  @!P2 IMAD.MOV R11, RZ, RZ, -R11 ;  /* 0x000000ffff0ba224 */ /* 0x000fe200078e0a0b */
[----:B------:R-:W-:Y:S01]  /*3470*/  ISETP.GE.AND P2, PT, R6, RZ, PT ;  /* 0x000000ff0600720c */ /* 0x000fe20003f46270 */
[----:B------:R-:W-:Y:S02]  /*3480*/  VIADD R14, R5, 0xc6 ;  /* 0x000000c6050e7836 */ /* 0x000fe40000000000 */
[--C-:B------:R-:W-:Y:S01]  /*3490*/  @!P1 IMAD.IADD R3, R3, 0x1, -R0.reuse ;  /* 0x0000000103039824 */ /* 0x100fe200078e0a00 */
[----:B------:R-:W-:Y:S01]  /*34a0*/  STL [R1+0x1fc], R11 ;  /* 0x0001fc0b01007387 */ /* 0x000fe20000100800 */
[--C-:B------:R-:W-:Y:S01]  /*34b0*/  @!P0 IMAD.IADD R7, R7, 0x1, -R0.reuse ;  /* 0x0000000107078824 */ /* 0x100fe200078e0a00 */
[----:B------:R-:W-:Y:S01]  /*34c0*/  IABS R8, R14 ;  /* 0x0000000e00087213 */ /* 0x000fe20000000000 */
[----:B------:R-:W-:Y:S01]  /*34d0*/  IMAD.MOV.U32 R16, RZ, RZ, R3 ;  /* 0x000000ffff107224 */ /* 0x000fe200078e0003 */
[----:B------:R0:W-:Y:S01]  /*34e0*/  STL [R1+0x200], R15 ;  /* 0x0002000f01007387 */ /* 0x0001e20000100800 */
[--C-:B------:R-:W-:Y:S01]  /*34f0*/  @!P6 IMAD.IADD R12, R12, 0x1, -R0.reuse ;  /* 0x000000010c0ce824 */ /* 0x100fe200078e0a00 */
[----:B------:R-:W-:Y:S01]  /*3500*/  ISETP.GE.AND P1, PT, R9, RZ, PT ;  /* 0x000000ff0900720c */ /* 0x000fe20003f26270 */
[----:B------:R-:W-:Y:S01]  /*3510*/  @!P5 IMAD.IADD R18, R18, 0x1, -R0 ;  /* 0x000000011212d824 */ /* 0x000fe200078e0a00 */
[----:B------:R-:W-:Y:S01]  /*3520*/  ISETP.GT.U32.AND P6, PT, R0, R7, PT ;  /* 0x000000070000720c */ /* 0x000fe20003fc4070 */
[----:B------:R-:W-:Y:S01]  /*3530*/  IMAD.HI.U32 R9, R10, R8, RZ ;  /* 0x000000080a097227 */ /* 0x000fe200078e00ff */
[----:B------:R-:W-:-:S02]  /*3540*/  ISETP.GE.AND P0, PT, R13, RZ, PT ;  /* 0x000000ff0d00720c */ /* 0x000fc40003f06270 */
[C---:B------:R-:W-:Y:S01]  /*3550*/  ISETP.GT.U32.AND P5, PT, R0.reuse, R12, PT ;  /* 0x0000000c0000720c */ /* 0x040fe20003fa4070 */
[----:B------:R-:W-:Y:S01]  /*3560*/  @!P4 IMAD.MOV R16, RZ, RZ, -R16 ;  /* 0x000000ffff10c224 */ /* 0x000fe200078e0a10 */
[C---:B------:R-:W-:Y:S01]  /*3570*/  ISETP.GT.U32.AND P4, PT, R0.reuse, R18, PT ;  /* 0x000000120000720c */ /* 0x040fe20003f84070 */
[C---:B0-----:R-:W-:Y:S02]  /*3580*/  VIADD R15, R5.reuse, 0xc5 ;  /* 0x000000c5050f7836 */ /* 0x041fe40000000000 */
[----:B------:R-:W-:Y:S01]  /*3590*/  IMAD.MOV R3, RZ, RZ, -R9 ;  /* 0x000000ffff037224 */ /* 0x000fe200078e0a09 */
[----:B------:R0:W-:Y:S01]  /*35a0*/  STL [R1+0x20c], R16 ;  /* 0x00020c1001007387 */ /* 0x0001e20000100800 */
[----:B------:R-:W-:Y:S01]  /*35b0*/  VIADD R6, R5, 0xc4 ;  /* 0x000000c405067836 */ /* 0x000fe20000000000 */
[----:B------:R-:W-:Y:S01]  /*35c0*/  IABS R11, R15 ;  /* 0x0000000f000b7213 */ /* 0x000fe20000000000 */
[----:B------:R-:W-:Y:S02]  /*35d0*/  IMAD R8, R0, R3, R8 ;  /* 0x0000000300087224 */ /* 0x000fe400078e0208 */
[----:B------:R-:W-:Y:S01]  /*35e0*/  @!P6 IMAD.IADD R7, R7, 0x1, -R0 ;  /* 0x000000010707e824 */ /* 0x000fe200078e0a00 */
[----:B------:R-:W-:Y:S01]  /*35f0*/  IABS R3, R6 ;  /* 0x0000000600037213 */ /* 0x000fe20000000000 */
[----:B------:R-:W-:Y:S01]  /*3600*/  IMAD.HI.U32 R13, R10, R11, RZ ;  /* 0x0000000b0a0d7227 */ /* 0x000fe200078e00ff */
[----:B------:R-:W-:-:S03]  /*3610*/  ISETP.GT.U32.AND P6, PT, R0, R8, PT ;  /* 0x000000080000720c */ /* 0x000fc60003fc4070 */
[----:B------:R-:W-:Y:S02]  /*3620*/  IMAD.MOV R13, RZ, RZ, -R13 ;  /* 0x000000ffff0d7224 */ /* 0x000fe400078e0a0d */
[--C-:B------:R-:W-:Y:S02]  /*3630*/  @!P4 IMAD.IADD R18, R18, 0x1, -R0.reuse ;  /* 0x000000011212c824 */ /* 0x100fe400078e0a00 */
[----:B------:R-:W-:Y:S02]  /*3640*/  IMAD R11, R0, R13, R11 ;  /* 0x0000000d000b7224 */ /* 0x000fe400078e020b */
[----:B------:R-:W-:Y:S02]  /*3650*/  VIADD R9, R5, 0xc3 ;  /* 0x000000c305097836 */ /* 0x000fe40000000000 */
[----:B------:R-:W-:Y:S01]  /*3660*/  IMAD.HI.U32 R17, R10, R3, RZ ;  /* 0x000000030a117227 */ /* 0x000fe200078e00ff */
[----:B------:R-:W-:Y:S02]  /*3670*/  ISETP.GT.U32.AND P4, PT, R0, R11, PT ;  /* 0x0000000b0000720c */ /* 0x000fe40003f84070 */
[----:B------:R-:W-:Y:S01]  /*3680*/  IABS R19, R9 ;  /* 0x0000000900137213 */ /* 0x000fe20000000000 */
[--C-:B------:R-:W-:Y:S01]  /*3690*/  @!P6 IMAD.IADD R8, R8, 0x1, -R0.reuse ;  /* 0x000000010808e824 */ /* 0x100fe200078e0a00 */
[----:B------:R-:W-:Y:S01]  /*36a0*/  ISETP.GE.AND P6, PT, R15, RZ, PT ;  /* 0x000000ff0f00720c */ /* 0x000fe20003fc6270 */
[----:B------:R-:W-:Y:S01]  /*36b0*/  @!P5 IMAD.IADD R12, R12, 0x1, -R0 ;  /* 0x000000010c0cd824 */ /* 0x000fe200078e0a00 */
[----:B------:R-:W-:Y:S01]  /*36c0*/  ISETP.GE.AND P5, PT, R14, RZ, PT ;  /* 0x000000ff0e00720c */ /* 0x000fe20003fa6270 */
[----:B0-----:R-:W-:-:S04]  /*36d0*/  IMAD.HI.U32 R16, R10, R19, RZ ;  /* 0x000000130a107227 */ /* 0x001fc800078e00ff */
[----:B------:R-:W-:Y:S02]  /*36e0*/  VIADD R14, R5, 0xc2 ;  /* 0x000000c2050e7836 */ /* 0x000fe40000000000 */
[----:B------:R-:W-:Y:S02]  /*36f0*/  IMAD.MOV R17, RZ, RZ, -R17 ;  /* 0x000000ffff117224 */ /* 0x000fe400078e0a11 */
[----:B------:R-:W-:Y:S01]  /*3700*/  @!P4 IMAD.IADD R11, R11, 0x1, -R0 ;  /* 0x000000010b0bc824 */ /* 0x000fe200078e0a00 */
[----:B------:R-:W-:Y:S01]  /*3710*/  IABS R15, R14 ;  /* 0x0000000e000f7213 */ /* 0x000fe20000000000 */
[----:B------:R-:W-:Y:S01]  /*3720*/  @!P3 IMAD.MOV R2, RZ, RZ, -R2 ;  /* 0x000000ffff02b224 */ /* 0x000fe200078e0a02 */
[C---:B------:R-:W-:Y:S01]  /*3730*/  ISETP.GT.U32.AND P3, PT, R0.reuse, R8, PT ;  /* 0x000000080000720c */ /* 0x040fe20003f64070 */
[----:B------:R-:W-:Y:S01]  /*3740*/  IMAD.MOV R16, RZ, RZ, -R16 ;  /* 0x000000ffff107224 */ /* 0x000fe200078e0a10 */
[C---:B------:R-:W-:Y:S01]  /*3750*/  ISETP.GT.U32.AND P4, PT, R0.reuse, R11, PT ;  /* 0x0000000b0000720c */ /* 0x040fe20003f84070 */
[----:B------:R-:W-:Y:S01]  /*3760*/  VIADD R13, R5, 0xc1 ;  /* 0x000000c1050d7836 */ /* 0x000fe20000000000 */
[----:B------:R0:W-:Y:S01]  /*3770*/  STL [R1+0x210], R2 ;  /* 0x0002100201007387 */ /* 0x0001e20000100800 */
[----:B------:R-:W-:-:S02]  /*3780*/  IMAD R3, R0, R17, R3 ;  /* 0x0000001100037224 */ /* 0x000fc400078e0203 */
[----:B------:R-:W-:Y:S02]  /*3790*/  IMAD.MOV.U32 R20, RZ, RZ, R7 ;  /* 0x000000ffff147224 */ /* 0x000fe400078e0007 */
[C---:B------:R-:W-:Y:S01]  /*37a0*/  IMAD R19, R0.reuse, R16, R19 ;  /* 0x0000001000137224 */ /* 0x040fe200078e0213 */
[----:B------:R-:W-:Y:S01]  /*37b0*/  IABS R16, R13 ;  /* 0x0000000d00107213 */ /* 0x000fe20000000000 */
[----:B------:R-:W-:Y:S01]  /*37c0*/  @!P2 IMAD.MOV R20, RZ, RZ, -R20 ;  /* 0x000000ffff14a224 */ /* 0x000fe200078e0a14 */
[----:B------:R-:W-:Y:S01]  /*37d0*/  ISETP.GT.U32.AND P2, PT, R0, R3, PT ;  /* 0x000000030000720c */ /* 0x000fe20003f44070 */
[----:B------:R-:W-:Y:S02]  /*37e0*/  IMAD.MOV.U32 R17, RZ, RZ, R18 ;  /* 0x000000ffff117224 */ /* 0x000fe400078e0012 */
[----:B0-----:R-:W-:Y:S01]  /*37f0*/  IMAD.HI.U32 R2, R10, R15, RZ ;  /* 0x0000000f0a027227 */ /* 0x001fe200078e00ff */
[----:B------:R-:W-:Y:S03]  /*3800*/  STL [R1+0x214], R20 ;  /* 0x0002141401007387 */ /* 0x000fe60000100800 */
[----:B------:R-:W-:Y:S01]  /*3810*/  @!P1 IMAD.MOV R12, RZ, RZ, -R12 ;  /* 0x000000ffff0c9224 */ /* 0x000fe200078e0a0c */
[----:B------:R-:W-:Y:S01]  /*3820*/  ISETP.GT.U32.AND P1, PT, R0, R19, PT ;  /* 0x000000130000720c */ /* 0x000fe20003f24070 */
[----:B------:R-:W-:-:S03]  /*3830*/  IMAD.HI.U32 R7, R10, R16, RZ ;  /* 0x000000100a077227 */ /* 0x000fc600078e00ff */
[----:B------:R0:W-:Y:S01]  /*3840*/  STL [R1+0x21c], R12 ;  /* 0x00021c0c01007387 */ /* 0x0001e20000100800 */
[----:B------:R-:W-:Y:S01]  /*3850*/  @!P3 IMAD.IADD R8, R8, 0x1, -R0 ;  /* 0x000000010808b824 */ /* 0x000fe200078e0a00 */
[----:B------:R-:W-:Y:S01]  /*3860*/  ISETP.GE.AND P3, PT, R9, RZ, PT ;  /* 0x000000ff0900720c */ /* 0x000fe20003f66270 */
[----:B------:R-:W-:Y:S02]  /*3870*/  IMAD.MOV R2, RZ, RZ, -R2 ;  /* 0x000000ffff027224 */ /* 0x000fe400078e0a02 */
[----:B------:R-:W-:Y:S01]  /*3880*/  @!P0 IMAD.MOV R17, RZ, RZ, -R17 ;  /* 0x000000ffff118224 */ /* 0x000fe200078e0a11 */
[----:B------:R-:W-:Y:S01]  /*3890*/  ISETP.GE.AND P0, PT, R6, RZ, PT ;  /* 0x000000ff0600720c */ /* 0x000fe20003f06270 */
[----:B------:R-:W-:Y:S02]  /*38a0*/  IMAD.MOV R7, RZ, RZ, -R7 ;  /* 0x000000ffff077224 */ /* 0x000fe400078e0a07 */
[----:B------:R-:W-:Y:S01]  /*38b0*/  @!P4 IMAD.IADD R11, R11, 0x1, -R0 ;  /* 0x000000010b0bc824 */ /* 0x000fe200078e0a00 */
[----:B------:R1:W-:Y:S01]  /*38c0*/  STL [R1+0x220], R17 ;  /* 0x0002201101007387 */ /* 0x0003e20000100800 */
[----:B------:R-:W-:Y:S01]  /*38d0*/  IMAD R6, R0, R2, R15 ;  /* 0x0000000200067224 */ /* 0x000fe200078e020f */
[----:B------:R-:W-:Y:S01]  /*38e0*/  ISETP.GE.AND P4, PT, R14, RZ, PT ;  /* 0x000000ff0e00720c */ /* 0x000fe20003f86270 */
[----:B0-----:R-:W-:-:S02]  /*38f0*/  IMAD.MOV.U32 R12, RZ, RZ, R8 ;  /* 0x000000ffff0c7224 */ /* 0x001fc400078e0008 */
[----:B------:R-:W-:Y:S02]  /*3900*/  @!P2 IMAD.IADD R3, R3, 0x1, -R0 ;  /* 0x000000010303a824 */ /* 0x000fe400078e0a00 */
[C---:B------:R-:W-:Y:S02]  /*3910*/  IMAD R9, R0.reuse, R7, R16 ;  /* 0x0000000700097224 */ /* 0x040fe400078e0210 */
[----:B------:R-:W-:Y:S01]  /*3920*/  @!P5 IMAD.MOV R12, RZ, RZ, -R12 ;  /* 0x000000ffff0cd224 */ /* 0x000fe200078e0a0c */
[C---:B------:R-:W-:Y:S01]  /*3930*/  ISETP.GT.U32.AND P5, PT, R0.reuse, R6, PT ;  /* 0x000000060000720c */ /* 0x040fe20003fa4070 */
[----:B-1----:R-:W-:Y:S01]  /*3940*/  IMAD.MOV.U32 R17, RZ, RZ, R11 ;  /* 0x000000ffff117224 */ /* 0x002fe200078e000b */
[C---:B------:R-:W-:Y:S01]  /*3950*/  ISETP.GT.U32.AND P2, PT, R0.reuse, R3, PT ;  /* 0x000000030000720c */ /* 0x040fe20003f44070 */
[--C-:B------:R-:W-:Y:S01]  /*3960*/  @!P1 IMAD.IADD R19, R19, 0x1, -R0.reuse ;  /* 0x0000000113139824 */ /* 0x100fe200078e0a00 */
[----:B------:R0:W-:Y:S01]  /*3970*/  STL [R1+0x224], R12 ;  /* 0x0002240c01007387 */ /* 0x0001e20000100800 */
[----:B------:R-:W-:Y:S01]  /*3980*/  @!P6 IMAD.MOV R17, RZ, RZ, -R17 ;  /* 0x000000ffff11e224 */ /* 0x000fe200078e0a11 */
[C---:B------:R-:W-:Y:S01]  /*3990*/  ISETP.GT.U32.AND P6, PT, R0.reuse, R9, PT ;  /* 0x000000090000720c */ /* 0x040fe20003fc4070 */
[C---:B------:R-:W-:Y:S01]  /*39a0*/  VIADD R7, R5.reuse, 0xc0 ;  /* 0x000000c005077836 */ /* 0x040fe20000000000 */
[----:B------:R-:W-:Y:S01]  /*39b0*/  ISETP.GT.U32.AND P1, PT, R0, R19, PT ;  /* 0x000000130000720c */ /* 0x000fe20003f24070 */
[----:B------:R-:W-:Y:S01]  /*39c0*/  VIADD R2, R5, 0xbf ;  /* 0x000000bf05027836 */ /* 0x000fe20000000000 */
[----:B------:R1:W-:Y:S02]  /*39d0*/  STL [R1+0x22c], R17 ;  /* 0x00022c1101007387 */ /* 0x0003e40000100800 */
[----:B------:R-:W-:Y:S01]  /*39e0*/  IABS R8, R7 ;  /* 0x0000000700087213 */ /* 0x000fe20000000000 */
[--C-:B------:R-:W-:Y:S01]  /*39f0*/  @!P5 IMAD.IADD R6, R6, 0x1, -R0.reuse ;  /* 0x000000010606d824 */ /* 0x100fe200078e0a00 */
[----:B0-----:R-:W-:Y:S01]  /*3a00*/  IABS R12, R2 ;  /* 0x00000002000c7213 */ /* 0x001fe20000000000 */
[----:B------:R-:W-:Y:S01]  /*3a10*/  @!P2 IMAD.IADD R3, R3, 0x1, -R0 ;  /* 0x000000010303a824 */ /* 0x000fe200078e0a00 */
[----:B------:R-:W-:Y:S01]  /*3a20*/  ISETP.GE.AND P2, PT, R13, RZ, PT ;  /* 0x000000ff0d00720c */ /* 0x000fe20003f46270 */
[----:B------:R-:W-:Y:S01]  /*3a30*/  IMAD.MOV.U32 R11, RZ, RZ, R8 ;  /* 0x000000ffff0b7224 */ /* 0x000fe200078e0008 */
[----:B------:R-:W-:Y:S01]  /*3a40*/  ISETP.GT.U32.AND P5, PT, R0, R6, PT ;  /* 0x000000060000720c */ /* 0x000fe20003fa4070 */
[----:B------:R-:W-:-:S02]  /*3a50*/  @!P6 IMAD.IADD R9, R9, 0x1, -R0 ;  /* 0x000000010909e824 */ /* 0x000fc400078e0a00 */
[----:B------:R-:W-:-:S03]  /*3a60*/  IMAD.HI.U32 R13, R10, R11, RZ ;  /* 0x0000000b0a0d7227 */ /* 0x000fc600078e00ff */
[----:B------:R-:W-:Y:S01]  /*3a70*/  ISETP.GT.U32.AND P6, PT, R0, R9, PT ;  /* 0x000000090000720c */ /* 0x000fe20003fc4070 */
[----:B------:R-:W-:Y:S01]  /*3a80*/  @!P1 IMAD.IADD R19, R19, 0x1, -R0 ;  /* 0x0000000113139824 */ /* 0x000fe200078e0a00 */
[----:B------:R-:W-:Y:S01]  /*3a90*/  ISETP.GE.AND P1, PT, R7, RZ, PT ;  /* 0x000000ff0700720c */ /* 0x000fe20003f26270 */
[----:B------:R-:W-:-:S04]  /*3aa0*/  IMAD.HI.U32 R7, R10, R12, RZ ;  /* 0x0000000c0a077227 */ /* 0x000fc800078e00ff */
[----:B------:R-:W-:Y:S02]  /*3ab0*/  IMAD.MOV R13, RZ, RZ, -R13 ;  /* 0x000000ffff0d7224 */ /* 0x000fe400078e0a0d */
[----:B------:R-:W-:Y:S02]  /*3ac0*/  IMAD.MOV R7, RZ, RZ, -R7 ;  /* 0x000000ffff077224 */ /* 0x000fe400078e0a07 */
[C---:B------:R-:W-:Y:S02]  /*3ad0*/  IMAD R11, R0.reuse, R13, R11 ;  /* 0x0000000d000b7224 */ /* 0x040fe400078e020b */
[----:B------:R-:W-:Y:S02]  /*3ae0*/  IMAD.MOV.U32 R15, RZ, RZ, R3 ;  /* 0x000000ffff0f7224 */ /* 0x000fe400078e0003 */
[----:B------:R-:W-:Y:S02]  /*3af0*/  IMAD R3, R0, R7, R12 ;  /* 0x0000000700037224 */ /* 0x000fe400078e020c */
[----:B------:R-:W-:Y:S01]  /*3b00*/  @!P5 IMAD.IADD R6, R6, 0x1, -R0 ;  /* 0x000000010606d824 */ /* 0x000fe200078e0a00 */
[----:B------:R-:W-:Y:S01]  /*3b10*/  ISETP.GT.U32.AND P5, PT, R0, R11, PT ;  /* 0x0000000b0000720c */ /* 0x000fe20003fa4070 */
[----:B------:R-:W-:-:S02]  /*3b20*/  VIADD R8, R5, 0xbe ;  /* 0x000000be05087836 */ /* 0x000fc40000000000 */
[--C-:B------:R-:W-:Y:S01]  /*3b30*/  @!P6 IMAD.IADD R9, R9, 0x1, -R0.reuse ;  /* 0x000000010909e824 */ /* 0x100fe200078e0a00 */
[----:B------:R-:W-:Y:S01]  /*3b40*/  ISETP.GT.U32.AND P6, PT, R0, R3, PT ;  /* 0x000000030000720c */ /* 0x000fe20003fc4070 */
[C---:B------:R-:W-:Y:S01]  /*3b50*/  VIADD R12, R5.reuse, 0xbd ;  /* 0x000000bd050c7836 */ /* 0x040fe20000000000 */
[----:B------:R-:W-:Y:S01]  /*3b60*/  IABS R14, R8 ;  /* 0x00000008000e7213 */ /* 0x000fe20000000000 */
[----:B------:R-:W-:Y:S02]  /*3b70*/  VIADD R13, R5, 0xbc ;  /* 0x000000bc050d7836 */ /* 0x000fe40000000000 */
[----:B------:R-:W-:Y:S01]  /*3b80*/  @!P0 IMAD.MOV R15, RZ, RZ, -R15 ;  /* 0x000000ffff0f8224 */ /* 0x000fe200078e0a0f */
[----:B-1----:R-:W-:Y:S01]  /*3b90*/  IABS R17, R12 ;  /* 0x0000000c00117213 */ /* 0x002fe20000000000 */
[----:B------:R-:W-:Y:S01]  /*3ba0*/  IMAD.HI.U32 R7, R10, R14, RZ ;  /* 0x0000000e0a077227 */ /* 0x000fe200078e00ff */
[----:B------:R-:W-:Y:S02]  /*3bb0*/  ISETP.GE.AND P0, PT, R2, RZ, PT ;  /* 0x000000ff0200720c */ /* 0x000fe40003f06270 */
[----:B------:R-:W-:Y:S01]  /*3bc0*/  IABS R16, R13 ;  /* 0x0000000d00107213 */ /* 0x000fe20000000000 */
[----:B------:R-:W-:Y:S01]  /*3bd0*/  @!P5 IMAD.IADD R11, R11, 0x1, -R0 ;  /* 0x000000010b0bd824 */ /* 0x000fe200078e0a00 */
[----:B------:R0:W-:Y:S01]  /*3be0*/  STL [R1+0x230], R15 ;  /* 0x0002300f01007387 */ /* 0x0001e20000100800 */
[----:B------:R-:W-:-:S02]  /*3bf0*/  IMAD.MOV R7, RZ, RZ, -R7 ;  /* 0x000000ffff077224 */ /* 0x000fc400078e0a07 */
[----:B------:R-:W-:Y:S01]  /*3c00*/  @!P6 IMAD.IADD R3, R3, 0x1, -R0 ;  /* 0x000000010303e824 */ /* 0x000fe200078e0a00 */
[----:B------:R-:W-:Y:S01]  /*3c10*/  ISETP.GT.U32.AND P6, PT, R0, R11, PT ;  /* 0x0000000b0000720c */ /* 0x000fe20003fc4070 */
[----:B------:R-:W-:Y:S02]  /*3c20*/  VIADD R2, R5, 0xbb ;  /* 0x000000bb05027836 */ /* 0x000fe40000000000 */
[----:B------:R-:W-:-:S04]  /*3c30*/  IMAD.HI.U32 R20, R10, R17, RZ ;  /* 0x000000110a147227 */ /* 0x000fc800078e00ff */
[C---:B------:R-:W-:Y:S01]  /*3c40*/  IMAD R14, R0.reuse, R7, R14 ;  /* 0x00000007000e7224 */ /* 0x040fe200078e020e */
[----:B------:R-:W-:Y:S01]  /*3c50*/  IABS R7, R2 ;  /* 0x0000000200077213 */ /* 0x000fe20000000000 */
[----:B------:R-:W-:Y:S02]  /*3c60*/  IMAD.MOV R20, RZ, RZ, -R20 ;  /* 0x000000ffff147224 */ /* 0x000fe400078e0a14 */
[----:B------:R-:W-:Y:S01]  /*3c70*/  @!P3 IMAD.MOV R19, RZ, RZ, -R19 ;  /* 0x000000ffff13b224 */ /* 0x000fe200078e0a13 */
[----:B------:R-:W-:Y:S01]  /*3c80*/  ISETP.GT.U32.AND P5, PT, R0, R14, PT ;  /* 0x0000000e0000720c */ /* 0x000fe20003fa4070 */
[----:B0-----:R-:W-:Y:S01]  /*3c90*/  VIADD R15, R5, 0xba ;  /* 0x000000ba050f7836 */ /* 0x001fe20000000000 */
[----:B------:R-:W-:Y:S01]  /*3ca0*/  ISETP.GE.AND P3, PT, R8, RZ, PT ;  /* 0x000000ff0800720c */ /* 0x000fe20003f66270 */
[----:B------:R-:W-:Y:S01]  /*3cb0*/  IMAD.HI.U32 R18, R10, R16, RZ ;  /* 0x000000100a127227 */ /* 0x000fe200078e00ff */
[----:B------:R0:W-:Y:S03]  /*3cc0*/  STL [R1+0x234], R19 ;  /* 0x0002341301007387 */ /* 0x0001e60000100800 */
[----:B------:R-:W-:Y:S01]  /*3cd0*/  IMAD R8, R0, R20, R17 ;  /* 0x0000001400087224 */ /* 0x000fe200078e0211 */
[----:B------:R-:W-:Y:S01]  /*3ce0*/  IABS R17, R15 ;  /* 0x0000000f00117213 */ /* 0x000fe20000000000 */
[----:B------:R-:W-:-:S02]  /*3cf0*/  IMAD.MOV R18, RZ, RZ, -R18 ;  /* 0x000000ffff127224 */ /* 0x000fc400078e0a12 */
[----:B------:R-:W-:Y:S01]  /*3d00*/  @!P6 IMAD.IADD R11, R11, 0x1, -R0 ;  /* 0x000000010b0be824 */ /* 0x000fe200078e0a00 */
[C---:B------:R-:W-:Y:S01]  /*3d10*/  ISETP.GT.U32.AND P6, PT, R0.reuse, R8, PT ;  /* 0x000000080000720c */ /* 0x040fe20003fc4070 */
[----:B------:R-:W-:Y:S02]  /*3d20*/  IMAD.MOV.U32 R21, RZ, RZ, R6 ;  /* 0x000000ffff157224 */ /* 0x000fe400078e0006 */
[----:B0-----:R-:W-:Y:S02]  /*3d30*/  IMAD.MOV.U32 R19, RZ, RZ, R7 ;  /* 0x000000ffff137224 */ /* 0x001fe400078e0007 */
[----:B------:R-:W-:Y:S02]  /*3d40*/  IMAD R7, R0, R18, R16 ;  /* 0x0000001200077224 */ /* 0x000fe400078e0210 */
[----:B------:R-:W-:-:S04]  /*3d50*/  IMAD.HI.U32 R6, R10, R19, RZ ;  /* 0x000000130a067227 */ /* 0x000fc800078e00ff */
[----:B------:R-:W-:Y:S02]  /*3d60*/  IMAD.MOV.U32 R18, RZ, RZ, R9 ;  /* 0x000000ffff127224 */ /* 0x000fe400078e0009 */
[----:B------:R-:W-:Y:S02]  /*3d70*/  IMAD.MOV.U32 R16, RZ, RZ, R11 ;  /* 0x000000ffff107224 */ /* 0x000fe400078e000b */
[----:B------:R-:W-:-:S04]  /*3d80*/  IMAD.HI.U32 R9, R10, R17, RZ ;  /* 0x000000110a097227 */ /* 0x000fc800078e00ff */
[----:B------:R-:W-:Y:S01]  /*3d90*/  @!P4 IMAD.MOV R21, RZ, RZ, -R21 ;  /* 0x000000ffff15c224 */ /* 0x000fe200078e0a15 */
[----:B------:R-:W-:Y:S01]  /*3da0*/  ISETP.GT.U32.AND P4, PT, R0, R3, PT ;  /* 0x000000030000720c */ /* 0x000fe20003f84070 */
[----:B------:R-:W-:Y:S02]  /*3db0*/  IMAD.MOV R6, RZ, RZ, -R6 ;  /* 0x000000ffff067224 */ /* 0x000fe400078e0a06 */
[----:B------:R-:W-:Y:S01]  /*3dc0*/  @!P5 IMAD.IADD R14, R14, 0x1, -R0 ;  /* 0x000000010e0ed824 */ /* 0x000fe200078e0a00 */
[----:B------:R-:W-:Y:S01]  /*3dd0*/  STL [R1+0x238], R21 ;  /* 0x0002381501007387 */ /* 0x000fe20000100800 */
[----:B------:R-:W-:Y:S01]  /*3de0*/  @!P1 IMAD.MOV R16, RZ, RZ, -R16 ;  /* 0x000000ffff109224 */ /* 0x000fe200078e0a10 */
[C---:B------:R-:W-:Y:S01]  /*3df0*/  ISETP.GT.U32.AND P1, PT, R0.reuse, R7, PT ;  /* 0x000000070000720c */ /* 0x040fe20003f24070 */
[----:B------:R-:W-:Y:S01]  /*3e00*/  IMAD.MOV R11, RZ, RZ, -R9 ;  /* 0x000000ffff0b7224 */ /* 0x000fe200078e0a09 */
[C---:B------:R-:W-:Y:S01]  /*3e10*/  ISETP.GT.U32.AND P5, PT, R0.reuse, R14, PT ;  /* 0x0000000e0000720c */ /* 0x040fe20003fa4070 */
[----:B------:R-:W-:-:S02]  /*3e20*/  IMAD R9, R0, R6, R19 ;  /* 0x0000000600097224 */ /* 0x000fc400078e0213 */
[----:B------:R-:W-:Y:S02]  /*3e30*/  @!P6 IMAD.IADD R8, R8, 0x1, -R0 ;  /* 0x000000010808e824 */ /* 0x000fe400078e0a00 */
[----:B------:R-:W-:Y:S01]  /*3e40*/  @!P2 IMAD.MOV R18, RZ, RZ, -R18 ;  /* 0x000000ffff12a224 */ /* 0x000fe200078e0a12 */
[----:B------:R-:W-:Y:S01]  /*3e50*/  ISETP.GT.U32.AND P6, PT, R0, R9, PT ;  /* 0x000000090000720c */ /* 0x000fe20003fc4070 */
[--C-:B------:R-:W-:Y:S01]  /*3e60*/  @!P4 IMAD.IADD R3, R3, 0x1, -R0.reuse ;  /* 0x000000010303c824 */ /* 0x100fe200078e0a00 */
[----:B------:R-:W-:Y:S01]  /*3e70*/  ISETP.GE.AND P2, PT, R12, RZ, PT ;  /* 0x000000ff0c00720c */ /* 0x000fe20003f46270 */
[----:B------:R-:W-:Y:S01]  /*3e80*/  VIADD R6, R5, 0xb7 ;  /* 0x000000b705067836 */ /* 0x000fe20000000000 */
[----:B------:R-:W-:Y:S01]  /*3e90*/  STL [R1+0x240], R18 ;  /* 0x0002401201007387 */ /* 0x000fe20000100800 */
[--C-:B------:R-:W-:Y:S01]  /*3ea0*/  @!P1 IMAD.IADD R7, R7, 0x1, -R0.reuse ;  /* 0x0000000107079824 */ /* 0x100fe200078e0a00 */
[----:B------:R-:W-:Y:S01]  /*3eb0*/  ISETP.GE.AND P4, PT, R13, RZ, PT ;  /* 0x000000ff0d00720c */ /* 0x000fe20003f86270 */
[----:B------:R-:W-:Y:S01]  /*3ec0*/  IMAD.MOV.U32 R12, RZ, RZ, R3 ;  /* 0x000000ffff0c7224 */ /* 0x000fe200078e0003 */
[----:B------:R0:W-:Y:S01]  /*3ed0*/  STL [R1+0x244], R16 ;  /* 0x0002441001007387 */ /* 0x0001e20000100800 */
[----:B------:R-:W-:Y:S01]  /*3ee0*/  @!P5 IMAD.IADD R14, R14, 0x1, -R0 ;  /* 0x000000010e0ed824 */ /* 0x000fe200078e0a00 */
[----:B------:R-:W-:Y:S01]  /*3ef0*/  ISETP.GE.AND P5, PT, R2, RZ, PT ;  /* 0x000000ff0200720c */ /* 0x000fe20003fa6270 */
[C---:B------:R-:W-:Y:S01]  /*3f00*/  IMAD R2, R0.reuse, R11, R17 ;  /* 0x0000000b00027224 */ /* 0x040fe200078e0211 */
[C---:B------:R-:W-:Y:S01]  /*3f10*/  ISETP.GT.U32.AND P1, PT, R0.reuse, R7, PT ;  /* 0x000000070000720c */ /* 0x040fe20003f24070 */
[----:B------:R-:W-:Y:S01]  /*3f20*/  @!P0 IMAD.MOV R12, RZ, RZ, -R12 ;  /* 0x000000ffff0c8224 */ /* 0x000fe200078e0a0c */
[----:B------:R-:W-:Y:S01]  /*3f30*/  ISETP.GT.U32.AND P0, PT, R0, R8, PT ;  /* 0x000000080000720c */ /* 0x000fe20003f04070 */
[----:B------:R-:W-:-:S02]  /*3f40*/  @!P6 IMAD.IADD R9, R9, 0x1, -R0 ;  /* 0x000000010909e824 */ /* 0x000fc400078e0a00 */
[C---:B------:R-:W-:Y:S01]  /*3f50*/  VIADD R3, R5.reuse, 0xb6 ;  /* 0x000000b605037836 */ /* 0x040fe20000000000 */
[----:B------:R1:W-:Y:S01]  /*3f60*/  STL [R1+0x248], R12 ;  /* 0x0002480c01007387 */ /* 0x0003e20000100800 */
[C---:B0-----:R-:W-:Y:S01]  /*3f70*/  VIADD R16, R5.reuse, 0xb9 ;  /* 0x000000b905107836 */ /* 0x041fe20000000000 */
[----:B------:R-:W-:Y:S01]  /*3f80*/  ISETP.GT.U32.AND P6, PT, R0, R9, PT ;  /* 0x000000090000720c */ /* 0x000fe20003fc4070 */
[----:B------:R-:W-:Y:S01]  /*3f90*/  VIADD R11, R5, 0xb8 ;  /* 0x000000b8050b7836 */ /* 0x000fe20000000000 */
[----:B------:R-:W-:Y:S01]  /*3fa0*/  IABS R13, R3 ;  /* 0x00000003000d7213 */ /* 0x000fe20000000000 */
[----:B------:R-:W-:Y:S01]  /*3fb0*/  IMAD.MOV.U32 R22, RZ, RZ, R14 ;  /* 0x000000ffff167224 */ /* 0x000fe200078e000e */
[----:B------:R-:W-:Y:S01]  /*3fc0*/  IABS R17, R16 ;  /* 0x0000001000117213 */ /* 0x000fe20000000000 */
[--C-:B------:R-:W-:Y:S01]  /*3fd0*/  @!P1 IMAD.IADD R7, R7, 0x1, -R0.reuse ;  /* 0x0000000107079824 */ /* 0x100fe200078e0a00 */
[----:B------:R-:W-:Y:S01]  /*3fe0*/  ISETP.GE.AND P1, PT, R15, RZ, PT ;  /* 0x000000ff0f00720c */ /* 0x000fe20003f26270 */
[----:B------:R-:W-:Y:S01]  /*3ff0*/  @!P0 IMAD.IADD R8, R8, 0x1, -R0 ;  /* 0x0000000108088824 */ /* 0x000fe200078e0a00 */
[----:B------:R-:W-:Y:S01]  /*4000*/  ISETP.GT.U32.AND P0, PT, R0, R2, PT ;  /* 0x000000020000720c */ /* 0x000fe20003f04070 */
[----:B------:R-:W-:Y:S01]  /*4010*/  IMAD.HI.U32 R19, R10, R17, RZ ;  /* 0x000000110a137227 */ /* 0x000fe200078e00ff */
[----:B-1----:R-:W-:-:S02]  /*4020*/  IABS R12, R6 ;  /* 0x00000006000c7213 */ /* 0x002fc40000000000 */
[----:B------:R-:W-:Y:S01]  /*4030*/  IABS R18, R11 ;  /* 0x0000000b00127213 */ /* 0x000fe20000000000 */
[----:B------:R-:W-:Y:S02]  /*4040*/  IMAD.MOV R19, RZ, RZ, -R19 ;  /* 0x000000ffff137224 */ /* 0x000fe400078e0a13 */
[----:B------:R-:W-:Y:S02]  /*4050*/  @!P6 IMAD.IADD R9, R9, 0x1, -R0 ;  /* 0x000000010909e824 */ /* 0x000fe400078e0a00 */
[----:B------:R-:W-:Y:S02]  /*4060*/  IMAD R15, R0, R19, R17 ;  /* 0x00000013000f7224 */ /* 0x000fe400078e0211 */
[----:B------:R-:W-:-:S03]  /*4070*/  IMAD.HI.U32 R19, R10, R13, RZ ;  /* 0x0000000d0a137227 */ /* 0x000fc600078e00ff */
[----:B------:R-:W-:Y:S01]  /*4080*/  ISETP.GT.U32.AND P6, PT, R0, R15, PT ;  /* 0x0000000f0000720c */ /* 0x000fe20003fc4070 */
[----:B------:R-:W-:Y:S01]  /*4090*/  @!P0 IMAD.IADD R2, R2, 0x1, -R0 ;  /* 0x0000000102028824 */ /* 0x000fe200078e0a00 */
[----:B------:R-:W-:Y:S01]  /*40a0*/  ISETP.GE.AND P0, PT, R16, RZ, PT ;  /* 0x000000ff1000720c */ /* 0x000fe20003f06270 */
[----:B------:R-:W-:-:S04]  /*40b0*/  IMAD.HI.U32 R20, R10, R12, RZ ;  /* 0x0000000c0a147227 */ /* 0x000fc800078e00ff */
[----:B------:R-:W-:-:S04]  /*40c0*/  IMAD.HI.U32 R17, R10, R18, RZ ;  /* 0x000000120a117227 */ /* 0x000fc800078e00ff */
[----:B------:R-:W-:Y:S02]  /*40d0*/  IMAD.MOV R19, RZ, RZ, -R19 ;  /* 0x000000ffff137224 */ /* 0x000fe400078e0a13 */
[----:B------:R-:W-:Y:S01]  /*40e0*/  @!P6 IMAD.IADD R15, R15, 0x1, -R0 ;  /* 0x000000010f0fe824 */ /* 0x000fe200078e0a00 */
[C---:B------:R-:W-:Y:S01]  /*40f0*/  ISETP.GT.U32.AND P6, PT, R0.reuse, R2, PT ;  /* 0x000000020000720c */ /* 0x040fe20003fc4070 */
[----:B------:R-:W-:Y:S02]  /*4100*/  IMAD.MOV R20, RZ, RZ, -R20 ;  /* 0x000000ffff147224 */ /* 0x000fe400078e0a14 */
[----:B------:R-:W-:Y:S02]  /*4110*/  IMAD.MOV R17, RZ, RZ, -R17 ;  /* 0x000000ffff117224 */ /* 0x000fe400078e0a11 */
[C---:B------:R-:W-:Y:S02]  /*4120*/  IMAD R13, R0.reuse, R19, R13 ;  /* 0x00000013000d7224 */ /* 0x040fe400078e020d */
[----:B------:R-:W-:-:S02]  /*4130*/  IMAD R12, R0, R20, R12 ;  /* 0x00000014000c7224 */ /* 0x000fc400078e020c */
[----:B------:R-:W-:Y:S02]  /*4140*/  IMAD.MOV.U32 R19, RZ, RZ, R7 ;  /* 0x000000ffff137224 */ /* 0x000fe400078e0007 */
[C---:B------:R-:W-:Y:S02]  /*4150*/  IMAD R17, R0.reuse, R17, R18 ;  /* 0x0000001100117224 */ /* 0x040fe400078e0212 */
[----:B------:R-:W-:Y:S02]  /*4160*/  IMAD.MOV.U32 R21, RZ, RZ, R8 ;  /* 0x000000ffff157224 */ /* 0x000fe400078e0008 */
[----:B------:R-:W-:Y:S01]  /*4170*/  @!P4 IMAD.MOV R19, RZ, RZ, -R19 ;  /* 0x000000ffff13c224 */ /* 0x000fe200078e0a13 */
[C---:B------:R-:W-:Y:S01]  /*4180*/  ISETP.GT.U32.AND P4, PT, R0.reuse, R12, PT ;  /* 0x0000000c0000720c */ /* 0x040fe20003f84070 */
[C---:B------:R-:W-:Y:S02]  /*4190*/  VIADD R16, R5.reuse, 0xb5 ;  /* 0x000000b505107836 */ /* 0x040fe40000000000 */
[----:B------:R-:W-:Y:S01]  /*41a0*/  @!P3 IMAD.MOV R22, RZ, RZ, -R22 ;  /* 0x000000ffff16b224 */ /* 0x000fe200078e0a16 */
[C---:B------:R-:W-:Y:S01]  /*41b0*/  ISETP.GT.U32.AND P3, PT, R0.reuse, R15, PT ;  /* 0x0000000f0000720c */ /* 0x040fe20003f64070 */
[----:B------:R-:W-:Y:S01]  /*41c0*/  @!P2 IMAD.MOV R21, RZ, RZ, -R21 ;  /* 0x000000ffff15a224 */ /* 0x000fe200078e0a15 */
[----:B------:R-:W-:Y:S01]  /*41d0*/  ISETP.GT.U32.AND P2, PT, R0, R17, PT ;  /* 0x000000110000720c */ /* 0x000fe20003f44070 */
[--C-:B------:R-:W-:Y:S01]  /*41e0*/  @!P6 IMAD.IADD R2, R2, 0x1, -R0.reuse ;  /* 0x000000010202e824 */ /* 0x100fe200078e0a00 */
[----:B------:R-:W-:Y:S01]  /*41f0*/  ISETP.GT.U32.AND P6, PT, R0, R13, PT ;  /* 0x0000000d0000720c */ /* 0x000fe20003fc4070 */
[----:B------:R-:W-:Y:S01]  /*4200*/  VIADD R18, R5, 0xb4 ;  /* 0x000000b405127836 */ /* 0x000fe20000000000 */
[----:B------:R-:W-:Y:S01]  /*4210*/  IABS R14, R16 ;  /* 0x00000010000e7213 */ /* 0x000fe20000000000 */
[----:B------:R-:W-:Y:S01]  /*4220*/  @!P5 IMAD.MOV R9, RZ, RZ, -R9 ;  /* 0x000000ffff09d224 */ /* 0x000fe200078e0a09 */
[----:B------:R-:W-:Y:S01]  /*4230*/  STL [R1+0x24c], R22 ;  /* 0x00024c1601007387 */ /* 0x000fe20000100800 */
[----:B------:R-:W-:Y:S01]  /*4240*/  @!P4 IMAD.IADD R12, R12, 0x1, -R0 ;  /* 0x000000010c0cc824 */ /* 0x000fe200078e0a00 */
[----:B------:R-:W-:Y:S01]  /*4250*/  IABS R8, R18 ;  /* 0x0000001200087213 */ /* 0x000fe20000000000 */
[----:B------:R-:W-:Y:S01]  /*4260*/  IMAD.HI.U32 R7, R10, R14, RZ ;  /* 0x0000000e0a077227 */ /* 0x000fe200078e00ff */
[----:B------:R-:W-:Y:S01]  /*4270*/  STL [R1+0x27c], R21 ;  /* 0x00027c1501007387 */ /* 0x000fe20000100800 */
[----:B------:R-:W-:-:S02]  /*4280*/  ISETP.GE.AND P5, PT, R11, RZ, PT ;  /* 0x000000ff0b00720c */ /* 0x000fc40003fa6270 */
[----:B------:R-:W-:Y:S01]  /*4290*/  IMAD.MOV R7, RZ, RZ, -R7 ;  /* 0x000000ffff077224 */ /* 0x000fe200078e0a07 */
[----:B------:R-:W-:Y:S01]  /*42a0*/  STL [R1+0x288], R19 ;  /* 0x0002881301007387 */ /* 0x000fe20000100800 */
[--C-:B------:R-:W-:Y:S01]  /*42b0*/  @!P3 IMAD.IADD R15, R15, 0x1, -R0.reuse ;  /* 0x000000010f0fb824 */ /* 0x100fe200078e0a00 */
[----:B------:R-:W-:Y:S01]  /*42c0*/  ISETP.GE.AND P3, PT, R6, RZ, PT ;  /* 0x000000ff0600720c */ /* 0x000fe20003f66270 */
[--C-:B------:R-:W-:Y:S01]  /*42d0*/  @!P2 IMAD.IADD R17, R17, 0x1, -R0.reuse ;  /* 0x000000011111a824 */ /* 0x100fe200078e0a00 */
[----:B------:R-:W-:Y:S01]  /*42e0*/  ISETP.GE.AND P2, PT, R3, RZ, PT ;  /* 0x000000ff0300720c */ /* 0x000fe20003f46270 */
[----:B------:R-:W-:Y:S01]  /*42f0*/  @!P6 IMAD.IADD R13, R13, 0x1, -R0 ;  /* 0x000000010d0de824 */ /* 0x000fe200078e0a00 */
[C---:B------:R-:W-:Y:S01]  /*4300*/  ISETP.GT.U32.AND P6, PT, R0.reuse, R12, PT ;  /* 0x0000000c0000720c */ /* 0x040fe20003fc4070 */
[C---:B------:R-:W-:Y:S01]  /*4310*/  IMAD R14, R0.reuse, R7, R14 ;  /* 0x00000007000e7224 */ /* 0x040fe200078e020e */
[----:B------:R-:W-:Y:S01]  /*4320*/  ISETP.GT.U32.AND P4, PT, R0, R17, PT ;  /* 0x000000110000720c */ /* 0x000fe20003f84070 */
[----:B------:R-:W-:Y:S01]  /*4330*/  IMAD.HI.U32 R3, R10, R8, RZ ;  /* 0x000000080a037227 */ /* 0x000fe200078e00ff */
[----:B------:R0:W-:Y:S03]  /*4340*/  STL [R1+0x2ac], R9 ;  /* 0x0002ac0901007387 */ /* 0x0001e60000100800 */
[----:B------:R-:W-:-:S02]  /*4350*/  IMAD.MOV.U32 R7, RZ, RZ, R15 ;  /* 0x000000ffff077224 */ /* 0x000fc400078e000f */
[----:B------:R-:W-:Y:S02]  /*4360*/  IMAD.MOV R3, RZ, RZ, -R3 ;  /* 0x000000ffff037224 */ /* 0x000fe400078e0a03 */
[----:B------:R-:W-:Y:S01]  /*4370*/  @!P0 IMAD.MOV R7, RZ, RZ, -R7 ;  /* 0x000000ffff078224 */ /* 0x000fe200078e0a07 */
[C---:B------:R-:W-:Y:S01]  /*4380*/  ISETP.GT.U32.AND P0, PT, R0.reuse, R14, PT ;  /* 0x0000000e0000720c */ /* 0x040fe20003f04070 */
[C---:B------:R-:W-:Y:S02]  /*4390*/  IMAD R8, R0.reuse, R3, R8 ;  /* 0x0000000300087224 */ /* 0x040fe400078e0208 */
[----:B0-----:R-:W-:Y:S02]  /*43a0*/  IMAD.MOV.U32 R9, RZ, RZ, R2 ;  /* 0x000000ffff097224 */ /* 0x001fe400078e0002 */
[C---:B------:R-:W-:Y:S02]  /*43b0*/  VIADD R2, R5.reuse, 0xb3 ;  /* 0x000000b305027836 */ /* 0x040fe40000000000 */
[----:B------:R-:W-:Y:S01]  /*43c0*/  @!P1 IMAD.MOV R9, RZ, RZ, -R9 ;  /* 0x000000ffff099224 */ /* 0x000fe200078e0a09 */
[----:B------:R-:W-:Y:S01]  /*43d0*/  ISETP.GT.U32.AND P1, PT, R0, R13, PT ;  /* 0x0000000d0000720c */ /* 0x000fe20003f24070 */
[--C-:B------:R-:W-:Y:S01]  /*43e0*/  @!P6 IMAD.IADD R12, R12, 0x1, -R0.reuse ;  /* 0x000000010c0ce824 */ /* 0x100fe200078e0a00 */
[----:B------:R-:W-:Y:S01]  /*43f0*/  IABS R6, R2 ;  /* 0x0000000200067213 */ /* 0x000fe20000000000 */
[----:B------:R-:W-:Y:S01]  /*4400*/  VIADD R3, R5, 0xb2 ;  /* 0x000000b205037836 */ /* 0x000fe20000000000 */
[----:B------:R-:W-:Y:S01]  /*4410*/  ISETP.GT.U32.AND P6, PT, R0, R8, PT ;  /* 0x000000080000720c */ /* 0x000fe20003fc4070 */
[----:B------:R-:W-:Y:S01]  /*4420*/  @!P4 IMAD.IADD R17, R17, 0x1, -R0 ;  /* 0x000000011111c824 */ /* 0x000fe200078e0a00 */
[----:B------:R0:W-:Y:S01]  /*4430*/  STL [R1+0x2b0], R9 ;  /* 0x0002b00901007387 */ /* 0x0001e20000100800 */
[----:B------:R-:W-:Y:S01]  /*4440*/  IMAD.HI.U32 R15, R10, R6, RZ ;  /* 0x000000060a0f7227 */ /* 0x000fe200078e00ff */
[----:B------:R-:W-:-:S02]  /*4450*/  ISETP.GE.AND P4, PT, R16, RZ, PT ;  /* 0x000000ff1000720c */ /* 0x000fc40003f86270 */
[----:B------:R1:W-:Y:S01]  /*4460*/  STL [R1+0x2a8], R7 ;  /* 0x0002a80701007387 */ /* 0x0003e20000100800 */
[----:B------:R-:W-:Y:S01]  /*4470*/  @!P0 IMAD.IADD R14, R14, 0x1, -R0 ;  /* 0x000000010e0e8824 */ /* 0x000fe200078e0a00 */
[----:B------:R-:W-:Y:S01]  /*4480*/  ISETP.GE.AND P0, PT, R2, RZ, PT ;  /* 0x000000ff0200720c */ /* 0x000fe20003f06270 */
[----:B------:R-:W-:Y:S02]  /*4490*/  IMAD.MOV.U32 R19, RZ, RZ, R17 ;  /* 0x000000ffff137224 */ /* 0x000fe400078e0011 */
[----:B------:R-:W-:Y:S02]  /*44a0*/  IMAD.MOV R15, RZ, RZ, -R15 ;  /* 0x000000ffff0f7224 */ /* 0x000fe400078e0a0f */
[----:B0-----:R-:W-:Y:S02]  /*44b0*/  VIADD R9, R5, 0xb1 ;  /* 0x000000b105097836 */ /* 0x001fe40000000000 */
[----:B------:R-:W-:Y:S01]  /*44c0*/  @!P5 IMAD.MOV R19, RZ, RZ, -R19 ;  /* 0x000000ffff13d224 */ /* 0x000fe200078e0a13 */
[----:B-1----:R-:W-:Y:S01]  /*44d0*/  IABS R7, R3 ;  /* 0x0000000300077213 */ /* 0x002fe20000000000 */
[C---:B------:R-:W-:Y:S01]  /*44e0*/  IMAD R6, R0.reuse, R15, R6 ;  /* 0x0000000f00067224 */ /* 0x040fe200078e0206 */
[----:B------:R-:W-:Y:S01]  /*44f0*/  ISETP.GT.U32.AND P5, PT, R0, R14, PT ;  /* 0x0000000e0000720c */ /* 0x000fe20003fa4070 */
[----:B------:R-:W-:Y:S01]  /*4500*/  @!P6 IMAD.IADD R8, R8, 0x1, -R0 ;  /* 0x000000010808e824 */ /* 0x000fe200078e0a00 */
[----:B------:R-:W-:Y:S01]  /*4510*/  IABS R2, R9 ;  /* 0x0000000900027213 */ /* 0x000fe20000000000 */
[----:B------:R-:W-:Y:S01]  /*4520*/  IMAD.HI.U32 R11, R10, R7, RZ ;  /* 0x000000070a0b7227 */ /* 0x000fe200078e00ff */
[----:B------:R-:W-:Y:S02]  /*4530*/  STL [R1+0x2a4], R19 ;  /* 0x0002a41301007387 */ /* 0x000fe40000100800 */
[----:B------:R-:W-:Y:S01]  /*4540*/  ISETP.GT.U32.AND P6, PT, R0, R8, PT ;  /* 0x000000080000720c */ /* 0x000fe20003fc4070 */
[----:B------:R-:W-:-:S02]  /*4550*/  IMAD.MOV R11, RZ, RZ, -R11 ;  /* 0x000000ffff0b7224 */ /* 0x000fc400078e0a0b */
[----:B------:R-:W-:Y:S01]  /*4560*/  @!P3 IMAD.MOV R12, RZ, RZ, -R12 ;  /* 0x000000ffff0cb224 */ /* 0x000fe200078e0a0c */
[C---:B------:R-:W-:Y:S01]  /*4570*/  ISETP.GT.U32.AND P3, PT, R0.reuse, R6, PT ;  /* 0x000000060000720c */ /* 0x040fe20003f64070 */
[----:B------:R-:W-:Y:S02]  /*4580*/  IMAD R11, R0, R11, R7 ;  /* 0x0000000b000b7224 */ /* 0x000fe400078e0207 */
[----:B------:R-:W-:Y:S01]  /*4590*/  IMAD.HI.U32 R7, R10, R2, RZ ;  /* 0x000000020a077227 */ /* 0x000fe200078e00ff */
[----:B------:R-:W-:Y:S03]  /*45a0*/  STL [R1+0x2c8], R12 ;  /* 0x0002c80c01007387 */ /* 0x000fe60000100800 */
[----:B------:R-:W-:Y:S02]  /*45b0*/  IMAD.MOV R7, RZ, RZ, -R7 ;  /* 0x000000ffff077224 */ /* 0x000fe400078e0a07 */
[--C-:B------:R-:W-:Y:S01]  /*45c0*/  @!P5 IMAD.IADD R14, R14, 0x1, -R0.reuse ;  /* 0x000000010e0ed824 */ /* 0x100fe200078e0a00 */
[----:B------:R-:W-:Y:S01]  /*45d0*/  ISETP.GT.U32.AND P5, PT, R0, R11, PT ;  /* 0x0000000b0000720c */ /* 0x000fe20003fa4070 */
[----:B------:R-:W-:Y:S01]  /*45e0*/  @!P1 IMAD.IADD R13, R13, 0x1, -R0 ;  /* 0x000000010d0d9824 */ /* 0x000fe200078e0a00 */
[----:B------:R-:W-:Y:S01]  /*45f0*/  ISETP.GE.AND P1, PT, R18, RZ, PT ;  /* 0x000000ff1200720c */ /* 0x000fe20003f26270 */
[----:B------:R-:W-:-:S02]  /*4600*/  IMAD R7, R0, R7, R2 ;  /* 0x0000000700077224 */ /* 0x000fc400078e0202 */
[----:B------:R-:W-:Y:S02]  /*4610*/  IMAD.MOV.U32 R15, RZ, RZ, R14 ;  /* 0x000000ffff0f7224 */ /* 0x000fe400078e000e */
[----:B------:R-:W-:Y:S01]  /*4620*/  @!P2 IMAD.MOV R13, RZ, RZ, -R13 ;  /* 0x000000ffff0da224 */ /* 0x000fe200078e0a0d */
[----:B------:R-:W-:Y:S01]  /*4630*/  ISETP.GE.AND P2, PT, R3, RZ, PT ;  /* 0x000000ff0300720c */ /* 0x000fe20003f46270 */
[--C-:B------:R-:W-:Y:S02]  /*4640*/  @!P3 IMAD.IADD R6, R6, 0x1, -R0.reuse ;  /* 0x000000010606b824 */ /* 0x100fe400078e0a00 */
[--C-:B------:R-:W-:Y:S01]  /*4650*/  @!P6 IMAD.IADD R8, R8, 0x1, -R0.reuse ;  /* 0x000000010808e824 */ /* 0x100fe200078e0a00 */
[----:B------:R0:W-:Y:S01]  /*4660*/  STL [R1+0x2c4], R13 ;  /* 0x0002c40d01007387 */ /* 0x0001e20000100800 */
[----:B------:R-:W-:Y:S01]  /*4670*/  @!P4 IMAD.MOV R15, RZ, RZ, -R15 ;  /* 0x000000ffff0fc224 */ /* 0x000fe200078e0a0f */
[C---:B------:R-:W-:Y:S01]  /*4680*/  ISETP.GT.U32.AND P4, PT, R0.reuse, R7, PT ;  /* 0x000000070000720c */ /* 0x040fe20003f84070 */
[----:B------:R-:W-:Y:S01]  /*4690*/  VIADD R3, R5, 0xb0 ;  /* 0x000000b005037836 */ /* 0x000fe20000000000 */
[C---:B------:R-:W-:Y:S01]  /*46a0*/  ISETP.GT.U32.AND P3, PT, R0.reuse, R6, PT ;  /* 0x000000060000720c */ /* 0x040fe20003f64070 */
[----:B------:R-:W-:Y:S01]  /*46b0*/  @!P5 IMAD.IADD R11, R11, 0x1, -R0 ;  /* 0x000000010b0bd824 */ /* 0x000fe200078e0a00 */
[----:B------:R-:W-:Y:S01]  /*46c0*/  ISETP.GE.AND P6, PT, R9, RZ, PT ;  /* 0x000000ff0900720c */ /* 0x000fe20003fc6270 */
[C---:B------:R-:W-:Y:S01]  /*46d0*/  VIADD R9, R5.reuse, 0xaf ;  /* 0x000000af05097836 */ /* 0x040fe20000000000 */
[----:B------:R-:W-:Y:S01]  /*46e0*/  IABS R20, R3 ;  /* 0x0000000300147213 */ /* 0x000fe20000000000 */
[----:B------:R1:W-:Y:S01]  /*46f0*/  STL [R1+0x2c0], R15 ;  /* 0x0002c00f01007387 */ /* 0x0003e20000100800 */
[----:B0-----:R-:W-:Y:S01]  /*4700*/  IMAD.MOV.U32 R13, RZ, RZ, R8 ;  /* 0x000000ffff0d7224 */ /* 0x001fe200078e0008 */
[----:B------:R-:W-:Y:S01]  /*4710*/  ISETP.GT.U32.AND P5, PT, R0, R11, PT ;  /* 0x0000000b0000720c */ /* 0x000fe20003fa4070 */
[----:B------:R-:W-:Y:S01]  /*4720*/  VIADD R12, R5, 0xae ;  /* 0x000000ae050c7836 */ /* 0x000fe20000000000 */
[----:B------:R-:W-:Y:S01]  /*4730*/  IABS R21, R9 ;  /* 0x0000000900157213 */ /* 0x000fe20000000000 */
[----:B------:R-:W-:Y:S01]  /*4740*/  @!P1 IMAD.MOV R13, RZ, RZ, -R13 ;  /* 0x000000ffff0d9224 */ /* 0x000fe200078e0a0d */
[----:B------:R-:W-:Y:S01]  /*4750*/  ISETP.GE.AND P1, PT, R3, RZ, PT ;  /* 0x000000ff0300720c */ /* 0x000fe20003f26270 */
[--C-:B------:R-:W-:Y:S01]  /*4760*/  @!P4 IMAD.IADD R7, R7, 0x1, -R0.reuse ;  /* 0x000000010707c824 */ /* 0x100fe200078e0a00 */
[----:B------:R-:W-:Y:S01]  /*4770*/  IABS R2, R12 ;  /* 0x0000000c00027213 */ /* 0x000fe20000000000 */
[----:B------:R-:W-:Y:S01]  /*4780*/  @!P3 IMAD.IADD R6, R6, 0x1, -R0 ;  /* 0x000000010606b824 */ /* 0x000fe200078e0a00 */
[----:B------:R0:W-:Y:S01]  /*4790*/  STL [R1+0x2e8], R13 ;  /* 0x0002e80d01007387 */ /* 0x0001e20000100800 */
[----:B------:R-:W-:Y:S01]  /*47a0*/  ISETP.GE.AND P3, PT, R9, RZ, PT ;  /* 0x000000ff0900720c */ /* 0x000fe20003f66270 */
[----:B------:R-:W-:Y:S01]  /*47b0*/  IMAD.HI.U32 R8, R10, R21, RZ ;  /* 0x000000150a087227 */ /* 0x000fe200078e00ff */
[----:B------:R-:W-:-:S03]  /*47c0*/  ISETP.GT.U32.AND P4, PT, R0, R7, PT ;  /* 0x000000070000720c */ /* 0x000fc60003f84070 */
[----:B-1----:R-:W-:Y:S02]  /*47d0*/  IMAD.MOV.U32 R15, RZ, RZ, R6 ;  /* 0x000000ffff0f7224 */ /* 0x002fe400078e0006 */
[----:B------:R-:W-:Y:S02]  /*47e0*/  IMAD.MOV R8, RZ, RZ, -R8 ;  /* 0x000000ffff087224 */ /* 0x000fe400078e0a08 */
[----:B0-----:R-:W-:-:S04]  /*47f0*/  IMAD.HI.U32 R13, R10, R20, RZ ;  /* 0x000000140a0d7227 */ /* 0x001fc800078e00ff */
[----:B------:R-:W-:Y:S02]  /*4800*/  IMAD.MOV R9, RZ, RZ, -R13 ;  /* 0x000000ffff097224 */ /* 0x000fe400078e0a0d */
[----:B------:R-:W-:Y:S02]  /*4810*/  @!P0 IMAD.MOV R15, RZ, RZ, -R15 ;  /* 0x000000ffff0f8224 */ /* 0x000fe400078e0a0f */
[C---:B------:R-:W-:Y:S02]  /*4820*/  IMAD R20, R0.reuse, R9, R20 ;  /* 0x0000000900147224 */ /* 0x040fe400078e0214 */
[C---:B------:R-:W-:Y:S01]  /*4830*/  IMAD R21, R0.reuse, R8, R21 ;  /* 0x0000000800157224 */ /* 0x040fe200078e0215 */
[----:B------:R0:W-:Y:S01]  /*4840*/  STL [R1+0x2e4], R15 ;  /* 0x0002e40f01007387 */ /* 0x0001e20000100800 */
[----:B------:R-:W-:Y:S01]  /*4850*/  @!P4 IMAD.IADD R7, R7, 0x1, -R0 ;  /* 0x000000010707c824 */ /* 0x000fe200078e0a00 */
[----:B------:R-:W-:Y:S01]  /*4860*/  ISETP.GT.U32.AND P0, PT, R0, R20, PT ;  /* 0x000000140000720c */ /* 0x000fe20003f04070 */
[----:B------:R-:W-:Y:S01]  /*4870*/  IMAD.HI.U32 R3, R10, R2, RZ ;  /* 0x000000020a037227 */ /* 0x000fe200078e00ff */
[----:B------:R-:W-:-:S03]  /*4880*/  ISETP.GT.U32.AND P4, PT, R0, R21, PT ;  /* 0x000000150000720c */ /* 0x000fc60003f84070 */
[--C-:B------:R-:W-:Y:S01]  /*4890*/  @!P5 IMAD.IADD R11, R11, 0x1, -R0.reuse ;  /* 0x000000010b0bd824 */ /* 0x100fe200078e0a00 */
[----:B------:R-:W-:Y:S01]  /*48a0*/  ISETP.GE.AND P5, PT, R12, RZ, PT ;  /* 0x000000ff0c00720c */ /* 0x000fe20003fa6270 */
[----:B------:R-:W-:Y:S02]  /*48b0*/  IMAD.MOV R3, RZ, RZ, -R3 ;  /* 0x000000ffff037224 */ /* 0x000fe400078e0a03 */
[----:B------:R-:W-:Y:S02]  /*48c0*/  VIADD R9, R5, 0xad ;  /* 0x000000ad05097836 */ /* 0x000fe40000000000 */
[----:B------:R-:W-:Y:S02]  /*48d0*/  IMAD.MOV.U32 R14, RZ, RZ, R11 ;  /* 0x000000ffff0e7224 */ /* 0x000fe400078e000b */
[----:B------:R-:W-:Y:S02]  /*48e0*/  @!P0 IMAD.IADD R20, R20, 0x1, -R0 ;  /* 0x0000000114148824 */ /* 0x000fe400078e0a00 */
[----:B------:R-:W-:-:S02]  /*48f0*/  IMAD R2, R0, R3, R2 ;  /* 0x0000000300027224 */ /* 0x000fc400078e0202 */
[----:B------:R-:W-:Y:S01]  /*4900*/  VIADD R3, R5, 0xac ;  /* 0x000000ac05037836 */ /* 0x000fe20000000000 */
[C---:B------:R-:W-:Y:S01]  /*4910*/  ISETP.GT.U32.AND P0, PT, R0.reuse, R20, PT ;  /* 0x000000140000720c */ /* 0x040fe20003f04070 */
[----:B------:R-:W-:Y:S01]  /*4920*/  @!P2 IMAD.MOV R14, RZ, RZ, -R14 ;  /* 0x000000ffff0ea224 */ /* 0x000fe200078e0a0e */
[----:B------:R-:W-:Y:S01]  /*4930*/  ISETP.GE.AND P2, PT, R9, RZ, PT ;  /* 0x000000ff0900720c */ /* 0x000fe20003f46270 */
[----:B------:R-:W-:Y:S01]  /*4940*/  @!P4 IMAD.IADD R21, R21, 0x1, -R0 ;  /* 0x000000011515c824 */ /* 0x000fe200078e0a00 */
[----:B------:R-:W-:Y:S01]  /*4950*/  IABS R9, R9 ;  /* 0x0000000900097213 */ /* 0x000fe20000000000 */
[----:B------:R-:W-:Y:S01]  /*4960*/  IMAD.MOV.U32 R18, RZ, RZ, R7 ;  /* 0x000000ffff127224 */ /* 0x000fe200078e0007 */
[----:B------:R-:W-:Y:S01]  /*4970*/  IABS R11, R3 ;  /* 0x00000003000b7213 */ /* 0x000fe20000000000 */
[----:B0-----:R-:W-:Y:S01]  /*4980*/  VIADD R15, R5, 0xaa ;  /* 0x000000aa050f7836 */ /* 0x001fe20000000000 */
[C---:B------:R-:W-:Y:S01]  /*4990*/  ISETP.GT.U32.AND P4, PT, R0.reuse, R21, PT ;  /* 0x000000150000720c */ /* 0x040fe20003f84070 */
[----:B------:R-:W-:Y:S01]  /*49a0*/  @!P6 IMAD.MOV R18, RZ, RZ, -R18 ;  /* 0x000000ffff12e224 */ /* 0x000fe200078e0a12 */
[----:B------:R-:W-:Y:S01]  /*49b0*/  ISETP.GT.U32.AND P6, PT, R0, R2, PT ;  /* 0x000000020000720c */ /* 0x000fe20003fc4070 */
[C---:B------:R-:W-:Y:S01]  /*49c0*/  IMAD.HI.U32 R12, R10.reuse, R9, RZ ;  /* 0x000000090a0c7227 */ /* 0x040fe200078e00ff */
[----:B------:R-:W-:Y:S01]  /*49d0*/  IABS R16, R15 ;  /* 0x0000000f00107213 */ /* 0x000fe20000000000 */
[----:B------:R0:W-:Y:S02]  /*49e0*/  STL [R1+0x2f0], R14 ;  /* 0x0002f00e01007387 */ /* 0x0001e40000100800 */
[----:B------:R-:W-:-:S02]  /*49f0*/  IMAD.HI.U32 R8, R10, R11, RZ ;  /* 0x0000000b0a087227 */ /* 0x000fc400078e00ff */
[----:B------:R1:W-:Y:S02]  /*4a00*/  STL [R1+0x334], R18 ;  /* 0x0003341201007387 */ /* 0x0003e40000100800 */
[----:B------:R-:W-:Y:S02]  /*4a10*/  IMAD.MOV R12, RZ, RZ, -R12 ;  /* 0x000000ffff0c7224 */ /* 0x000fe400078e0a0c */
[----:B------:R-:W-:Y:S02]  /*4a20*/  IMAD.MOV R8, RZ, RZ, -R8 ;  /* 0x000000ffff087224 */ /* 0x000fe400078e0a08 */
[----:B------:R-:W-:Y:S01]  /*4a30*/  @!P0 IMAD.IADD R20, R20, 0x1, -R0 ;  /* 0x0000000114148824 */ /* 0x000fe200078e0a00 */
[----:B------:R-:W-:Y:S01]  /*4a40*/  ISETP.GE.AND P0, PT, R3, RZ, PT ;  /* 0x000000ff0300720c */ /* 0x000fe20003f06270 */
[C---:B------:R-:W-:Y:S02]  /*4a50*/  IMAD R3, R0.reuse, R12, R9 ;  /* 0x0000000c00037224 */ /* 0x040fe400078e0209 */
[----:B------:R-:W-:-:S02]  /*4a60*/  IMAD R11, R0, R8, R11 ;  /* 0x00000008000b7224 */ /* 0x000fc400078e020b */
[----:B------:R-:W-:Y:S02]  /*4a70*/  VIADD R17, R5, 0xab ;  /* 0x000000ab05117836 */ /* 0x000fe40000000000 */
[--C-:B------:R-:W-:Y:S01]  /*4a80*/  @!P4 IMAD.IADD R21, R21, 0x1, -R0.reuse ;  /* 0x000000011515c824 */ /* 0x100fe200078e0a00 */
[----:B------:R-:W-:Y:S01]  /*4a90*/  ISETP.GT.U32.AND P4, PT, R0, R3, PT ;  /* 0x000000030000720c */ /* 0x000fe20003f84070 */
[----:B------:R-:W-:Y:S01]  /*4aa0*/  @!P6 IMAD.IADD R2, R2, 0x1, -R0 ;  /* 0x000000010202e824 */ /* 0x000fe200078e0a00 */
[----:B------:R-:W-:Y:S01]  /*4ab0*/  ISETP.GT.U32.AND P6, PT, R0, R11, PT ;  /* 0x0000000b0000720c */ /* 0x000fe20003fc4070 */
[----:B------:R-:W-:Y:S01]  /*4ac0*/  IMAD.HI.U32 R6, R10, R16, RZ ;  /* 0x000000100a067227 */ /* 0x000fe200078e00ff */
[----:B0-----:R-:W-:-:S03]  /*4ad0*/  IABS R14, R17 ;  /* 0x00000011000e7213 */ /* 0x001fc60000000000 */
[----:B------:R-:W-:Y:S02]  /*4ae0*/  IMAD.MOV R6, RZ, RZ, -R6 ;  /* 0x000000ffff067224 */ /* 0x000fe400078e0a06 */
[----:B------:R-:W-:-:S04]  /*4af0*/  IMAD.HI.U32 R13, R10, R14, RZ ;  /* 0x0000000e0a0d7227 */ /* 0x000fc800078e00ff */
[C---:B------:R-:W-:Y:S02]  /*4b00*/  IMAD R16, R0.reuse, R6, R16 ;  /* 0x0000000600107224 */ /* 0x040fe400078e0210 */
[C---:B------:R-:W-:Y:S02]  /*4b10*/  VIADD R9, R5.reuse, 0xa9 ;  /* 0x000000a905097836 */ /* 0x040fe40000000000 */
[----:B------:R-:W-:Y:S02]  /*4b20*/  VIADD R6, R5, 0xa8 ;  /* 0x000000a805067836 */ /* 0x000fe40000000000 */
[----:B------:R-:W-:Y:S01]  /*4b30*/  IMAD.MOV R7, RZ, RZ, -R13 ;  /* 0x000000ffff077224 */ /* 0x000fe200078e0a0d */
[----:B------:R-:W-:Y:S01]  /*4b40*/  IABS R13, R9 ;  /* 0x00000009000d7213 */ /* 0x000fe20000000000 */
[----:B------:R-:W-:Y:S01]  /*4b50*/  @!P4 IMAD.IADD R3, R3, 0x1, -R0 ;  /* 0x000000010303c824 */ /* 0x000fe200078e0a00 */
[----:B-1----:R-:W-:Y:S01]  /*4b60*/  IABS R18, R6 ;  /* 0x0000000600127213 */ /* 0x002fe20000000000 */
[----:B------:R-:W-:Y:S01]  /*4b70*/  IMAD.MOV.U32 R23, RZ, RZ, R20 ;  /* 0x000000ffff177224 */ /* 0x000fe200078e0014 */
[----:B------:R-:W-:Y:S01]  /*4b80*/  ISETP.GT.U32.AND P4, PT, R0, R2, PT ;  /* 0x000000020000720c */ /* 0x000fe20003f84070 */
[----:B------:R-:W-:-:S02]  /*4b90*/  @!P6 IMAD.IADD R11, R11, 0x1, -R0 ;  /* 0x000000010b0be824 */ /* 0x000fc400078e0a00 */
[----:B------:R-:W-:Y:S01]  /*4ba0*/  @!P1 IMAD.MOV R23, RZ, RZ, -R23 ;  /* 0x000000ffff179224 */ /* 0x000fe200078e0a17 */
[----:B------:R-:W-:Y:S01]  /*4bb0*/  ISETP.GT.U32.AND P1, PT, R0, R3, PT ;  /* 0x000000030000720c */ /* 0x000fe20003f24070 */
[----:B------:R-:W-:Y:S01]  /*4bc0*/  IMAD.HI.U32 R22, R10, R13, RZ ;  /* 0x0000000d0a167227 */ /* 0x000fe200078e00ff */
[----:B------:R-:W-:Y:S02]  /*4bd0*/  ISETP.GT.U32.AND P6, PT, R0, R11, PT ;  /* 0x0000000b0000720c */ /* 0x000fe40003fc4070 */
[----:B------:R0:W-:Y:S01]  /*4be0*/  STL [R1+0x330], R23 ;  /* 0x0003301701007387 */ /* 0x0001e20000100800 */
[----:B------:R-:W-:-:S04]  /*4bf0*/  IMAD.HI.U32 R20, R10, R18, RZ ;  /* 0x000000120a147227 */ /* 0x000fc800078e00ff */
[C---:B------:R-:W-:Y:S02]  /*4c00*/  IMAD R14, R0.reuse, R7, R14 ;  /* 0x00000007000e7224 */ /* 0x040fe400078e020e */
[----:B------:R-:W-:Y:S02]  /*4c10*/  IMAD.MOV R22, RZ, RZ, -R22 ;  /* 0x000000ffff167224 */ /* 0x000fe400078e0a16 */
[----:B------:R-:W-:Y:S02]  /*4c20*/  IMAD.MOV R20, RZ, RZ, -R20 ;  /* 0x000000ffff147224 */ /* 0x000fe400078e0a14 */
[----:B------:R-:W-:Y:S01]  /*4c30*/  @!P3 IMAD.MOV R21, RZ, RZ, -R21 ;  /* 0x000000ffff15b224 */ /* 0x000fe200078e0a15 */
[C---:B------:R-:W-:Y:S01]  /*4c40*/  ISETP.GT.U32.AND P3, PT, R0.reuse, R14, PT ;  /* 0x0000000e0000720c */ /* 0x040fe20003f64070 */
[----:B------:R-:W-:Y:S02]  /*4c50*/  IMAD R13, R0, R22, R13 ;  /* 0x00000016000d7224 */ /* 0x000fe400078e020d */
[----:B------:R-:W-:Y:S01]  /*4c60*/  @!P4 IMAD.IADD R2, R2, 0x1, -R0 ;  /* 0x000000010202c824 */ /* 0x000fe200078e0a00 */
[C---:B------:R-:W-:Y:S01]  /*4c70*/  ISETP.GT.U32.AND P4, PT, R0.reuse, R16, PT ;  /* 0x000000100000720c */ /* 0x040fe20003f84070 */
[C---:B------:R-:W-:Y:S01]  /*4c80*/  IMAD R18, R0.reuse, R20, R18 ;  /* 0x0000001400127224 */ /* 0x040fe200078e0212 */
[----:B------:R1:W-:Y:S01]  /*4c90*/  STL [R1+0x32c], R21 ;  /* 0x00032c1501007387 */ /* 0x0003e20000100800 */
[--C-:B------:R-:W-:Y:S01]  /*4ca0*/  @!P1 IMAD.IADD R3, R3, 0x1, -R0.reuse ;  /* 0x0000000103039824 */ /* 0x100fe200078e0a00 */
[C---:B------:R-:W-:Y:S01]  /*4cb0*/  ISETP.GT.U32.AND P1, PT, R0.reuse, R13, PT ;  /* 0x0000000d0000720c */ /* 0x040fe20003f24070 */
[----:B------:R-:W-:Y:S01]  /*4cc0*/  @!P6 IMAD.IADD R11, R11, 0x1, -R0 ;  /* 0x000000010b0be824 */ /* 0x000fe200078e0a00 */
[----:B------:R-:W-:Y:S01]  /*4cd0*/  ISETP.GT.U32.AND P6, PT, R0, R18, PT ;  /* 0x000000120000720c */ /* 0x000fe20003fc4070 */
[----:B------:R-:W-:-:S02]  /*4ce0*/  IMAD.MOV.U32 R24, RZ, RZ, R2 ;  /* 0x000000ffff187224 */ /* 0x000fc400078e0002 */
[--C-:B------:R-:W-:Y:S01]  /*4cf0*/  @!P3 IMAD.IADD R14, R14, 0x1, -R0.reuse ;  /* 0x000000010e0eb824 */ /* 0x100fe200078e0a00 */
[----:B------:R-:W-:Y:S01]  /*4d00*/  ISETP.GE.AND P3, PT, R17, RZ, PT ;  /* 0x000000ff1100720c */ /* 0x000fe20003f66270 */
[----:B------:R-:W-:Y:S02]  /*4d10*/  VIADD R8, R5, 0xa7 ;  /* 0x000000a705087836 */ /* 0x000fe40000000000 */
[--C-:B------:R-:W-:Y:S01]  /*4d20*/  @!P4 IMAD.IADD R16, R16, 0x1, -R0.reuse ;  /* 0x000000011010c824 */ /* 0x100fe200078e0a00 */
[----:B------:R-:W-:Y:S01]  /*4d30*/  ISETP.GE.AND P4, PT, R15, RZ, PT ;  /* 0x000000ff0f00720c */ /* 0x000fe20003f86270 */
[----:B------:R-:W-:Y:S01]  /*4d40*/  VIADD R12, R5, 0xa6 ;  /* 0x000000a6050c7836 */ /* 0x000fe20000000000 */
[----:B------:R-:W-:Y:S01]  /*4d50*/  IABS R19, R8 ;  /* 0x0000000800137213 */ /* 0x000fe20000000000 */
[--C-:B------:R-:W-:Y:S01]  /*4d60*/  @!P1 IMAD.IADD R13, R13, 0x1, -R0.reuse ;  /* 0x000000010d0d9824 */ /* 0x100fe200078e0a00 */
[----:B------:R-:W-:Y:S01]  /*4d70*/  ISETP.GT.U32.AND P1, PT, R0, R14, PT ;  /* 0x0000000e0000720c */ /* 0x000fe20003f24070 */
[----:B------:R-:W-:Y:S01]  /*4d80*/  @!P6 IMAD.IADD R18, R18, 0x1, -R0 ;  /* 0x000000011212e824 */ /* 0x000fe200078e0a00 */
[C---:B------:R-:W-:Y:S01]  /*4d90*/  ISETP.GT.U32.AND P6, PT, R0.reuse, R16, PT ;  /* 0x000000100000720c */ /* 0x040fe20003fc4070 */
[----:B0-----:R-:W-:Y:S01]  /*4da0*/  IMAD.MOV.U32 R23, RZ, RZ, R3 ;  /* 0x000000ffff177224 */ /* 0x001fe200078e0003 */
[----:B------:R-:W-:Y:S01]  /*4db0*/  IABS R7, R12 ;  /* 0x0000000c00077213 */ /* 0x000fe20000000000 */
[----:B------:R-:W-:Y:S01]  /*4dc0*/  @!P5 IMAD.MOV R24, RZ, RZ, -R24 ;  /* 0x000000ffff18d224 */ /* 0x000fe200078e0a18 */
[C---:B------:R-:W-:Y:S01]  /*4dd0*/  ISETP.GT.U32.AND P5, PT, R0.reuse, R13, PT ;  /* 0x0000000d0000720c */ /* 0x040fe20003fa4070 */
[----:B------:R-:W-:Y:S01]  /*4de0*/  @!P2 IMAD.MOV R23, RZ, RZ, -R23 ;  /* 0x000000ffff17a224 */ /* 0x000fe200078e0a17 */
[----:B------:R-:W-:Y:S01]  /*4df0*/  ISETP.GT.U32.AND P2, PT, R0, R18, PT ;  /* 0x000000120000720c */ /* 0x000fe20003f44070 */
[----:B------:R-:W-:Y:S01]  /*4e00*/  VIADD R15, R5, 0xa5 ;  /* 0x000000a5050f7836 */ /* 0x000fe20000000000 */
[----:B------:R-:W-:Y:S01]  /*4e10*/  STL [R1+0x328], R24 ;  /* 0x0003281801007387 */ /* 0x000fe20000100800 */
[----:B-1----:R-:W-:-:S03]  /*4e20*/  IMAD.HI.U32 R21, R10, R19, RZ ;  /* 0x000000130a157227 */ /* 0x002fc600078e00ff */
[----:B------:R-:W-:Y:S01]  /*4e30*/  IABS R2, R15 ;  /* 0x0000000f00027213 */ /* 0x000fe20000000000 */
[----:B------:R-:W-:Y:S01]  /*4e40*/  IMAD.HI.U32 R22, R10, R7, RZ ;  /* 0x000000070a167227 */ /* 0x000fe200078e00ff */
[----:B------:R-:W-:Y:S03]  /*4e50*/  STL [R1+0x374], R23 ;  /* 0x0003741701007387 */ /* 0x000fe60000100800 */
[----:B------:R-:W-:Y:S02]  /*4e60*/  @!P0 IMAD.MOV R11, RZ, RZ, -R11 ;  /* 0x000000ffff0b8224 */ /* 0x000fe400078e0a0b */
[--C-:B------:R-:W-:Y:S01]  /*4e70*/  @!P1 IMAD.IADD R14, R14, 0x1, -R0.reuse ;  /* 0x000000010e0e9824 */ /* 0x100fe200078e0a00 */
[----:B------:R-:W-:Y:S01]  /*4e80*/  ISETP.GE.AND P1, PT, R9, RZ, PT ;  /* 0x000000ff0900720c */ /* 0x000fe20003f26270 */
[----:B------:R-:W-:Y:S01]  /*4e90*/  VIADD R17, R5, 0xa4 ;  /* 0x000000a405117836 */ /* 0x000fe20000000000 */
[----:B------:R0:W-:Y:S01]  /*4ea0*/  STL [R1+0x370], R11 ;  /* 0x0003700b01007387 */ /* 0x0001e20000100800 */
[----:B------:R-:W-:-:S02]  /*4eb0*/  @!P6 IMAD.IADD R16, R16, 0x1, -R0 ;  /* 0x000000011010e824 */ /* 0x000fc400078e0a00 */
[----:B------:R-:W-:Y:S01]  /*4ec0*/  IMAD.MOV R21, RZ, RZ, -R21 ;  /* 0x000000ffff157224 */ /* 0x000fe200078e0a15 */
[----:B------:R-:W-:Y:S01]  /*4ed0*/  IABS R3, R17 ;  /* 0x0000001100037213 */ /* 0x000fe20000000000 */
[----:B------:R-:W-:Y:S02]  /*4ee0*/  IMAD.MOV R22, RZ, RZ, -R22 ;  /* 0x000000ffff167224 */ /* 0x000fe400078e0a16 */
[----:B------:R-:W-:Y:S02]  /*4ef0*/  IMAD.MOV.U32 R20, RZ, RZ, R14 ;  /* 0x000000ffff147224 */ /* 0x000fe400078e000e */
[----:B------:R-:W-:Y:S01]  /*4f00*/  @!P5 IMAD.IADD R13, R13, 0x1, -R0 ;  /* 0x000000010d0dd824 */ /* 0x000fe200078e0a00 */
[----:B------:R-:W-:Y:S01]  /*4f10*/  ISETP.GE.AND P5, PT, R6, RZ, PT ;  /* 0x000000ff0600720c */ /* 0x000fe20003fa6270 */
[----:B0-----:R-:W-:Y:S02]  /*4f20*/  IMAD.MOV.U32 R11, RZ, RZ, R16 ;  /* 0x000000ffff0b7224 */ /* 0x001fe400078e0010 */
[----:B------:R-:W-:-:S02]  /*4f30*/  IMAD R19, R0, R21, R19 ;  /* 0x0000001500137224 */ /* 0x000fc400078e0213 */
[----:B------:R-:W-:Y:S02]  /*4f40*/  IMAD R7, R0, R22, R7 ;  /* 0x0000001600077224 */ /* 0x000fe400078e0207 */
[----:B------:R-:W-:Y:S01]  /*4f50*/  IMAD.HI.U32 R6, R10, R2, RZ ;  /* 0x000000020a067227 */ /* 0x000fe200078e00ff */
[C---:B------:R-:W-:Y:S02]  /*4f60*/  ISETP.GT.U32.AND P0, PT, R0.reuse, R19, PT ;  /* 0x000000130000720c */ /* 0x040fe40003f04070 */
[----:B------:R-:W-:Y:S01]  /*4f70*/  ISETP.GT.U32.AND P6, PT, R0, R7, PT ;  /* 0x000000070000720c */ /* 0x000fe20003fc4070 */
[----:B------:R-:W-:Y:S02]  /*4f80*/  @!P3 IMAD.MOV R20, RZ, RZ, -R20 ;  /* 0x000000ffff14b224 */ /* 0x000fe400078e0a14 */
[----:B------:R-:W-:Y:S01]  /*4f90*/  @!P2 IMAD.IADD R18, R18, 0x1, -R0 ;  /* 0x000000011212a824 */ /* 0x000fe200078e0a00 */
[----:B------:R-:W-:Y:S01]  /*4fa0*/  ISETP.GE.AND P2, PT, R8, RZ, PT ;  /* 0x000000ff0800720c */ /* 0x000fe20003f46270 */
[----:B------:R-:W-:Y:S01]  /*4fb0*/  @!P4 IMAD.MOV R11, RZ, RZ, -R11 ;  /* 0x000000ffff0bc224 */ /* 0x000fe200078e0a0b */
[----:B------:R-:W-:Y:S01]  /*4fc0*/  STL [R1+0x36c], R20 ;  /* 0x00036c1401007387 */ /* 0x000fe20000100800 */
[----:B------:R-:W-:-:S03]  /*4fd0*/  IMAD.HI.U32 R8, R10, R3, RZ ;  /* 0x000000030a087227 */ /* 0x000fc600078e00ff */
[----:B------:R0:W-:Y:S01]  /*4fe0*/  STL [R1+0x368], R11 ;  /* 0x0003680b01007387 */ /* 0x0001e20000100800 */
[----:B------:R-:W-:Y:S02]  /*4ff0*/  IMAD.MOV R6, RZ, RZ, -R6 ;  /* 0x000000ffff067224 */ /* 0x000fe400078e0a06 */
[----:B------:R-:W-:Y:S02]  /*5000*/  IMAD.MOV R8, RZ, RZ, -R8 ;  /* 0x000000ffff087224 */ /* 0x000fe400078e0a08 */
[C---:B------:R-:W-:Y:S02]  /*5010*/  IMAD R2, R0.reuse, R6, R2 ;  /* 0x0000000600027224 */ /* 0x040fe400078e0202 */
[----:B------:R-:W-:Y:S02]  /*5020*/  IMAD R3, R0, R8, R3 ;  /* 0x0000000800037224 */ /* 0x000fe400078e0203 */
[----:B------:R-:W-:Y:S02]  /*5030*/  IMAD.MOV.U32 R9, RZ, RZ, R18 ;  /* 0x000000ffff097224 */ /* 0x000fe400078e0012 */
[----:B0-----:R-:W-:-:S02]  /*5040*/  IMAD.MOV.U32 R11, RZ, RZ, R13 ;  /* 0x000000ffff0b7224 */ /* 0x001fc400078e000d */
[----:B------:R-:W-:Y:S01]  /*5050*/  @!P5 IMAD.MOV R9, RZ, RZ, -R9 ;  /* 0x000000ffff09d224 */ /* 0x000fe200078e0a09 */
[C---:B------:R-:W-:Y:S01]  /*5060*/  ISETP.GT.U32.AND P5, PT, R0.reuse, R3, PT ;  /* 0x000000030000720c */ /* 0x040fe20003fa4070 */
[----:B------:R-:W-:Y:S01]  /*5070*/  @!P1 IMAD.MOV R11, RZ, RZ, -R11 ;  /* 0x000000ffff0b9224 */ /* 0x000fe200078e0a0b */
[----:B------:R-:W-:Y:S01]  /*5080*/  ISETP.GT.U32.AND P1, PT, R0, R2, PT ;  /* 0x000000020000720c */ /* 0x000fe20003f24070 */
[--C-:B------:R-:W-:Y:S01]  /*5090*/  @!P0 IMAD.IADD R19, R19, 0x1, -R0.reuse ;  /* 0x0000000113138824 */ /* 0x100fe200078e0a00 */
[----:B------:R-:W-:Y:S01]  /*50a0*/  ISETP.GE.AND P0, PT, R12, RZ, PT ;  /* 0x000000ff0c00720c */ /* 0x000fe20003f06270 */
[--C-:B------:R-:W-:Y:S01]  /*50b0*/  @!P6 IMAD.IADD R7, R7, 0x1, -R0.reuse ;  /* 0x000000010707e824 */ /* 0x100fe200078e0a00 */
[----:B------:R-:W-:Y:S01]  /*50c0*/  STL [R1+0x364], R11 ;  /* 0x0003640b01007387 */ /* 0x000fe20000100800 */
[C---:B------:R-:W-:Y:S01]  /*50d0*/  VIADD R6, R5.reuse, 0xa3 ;  /* 0x000000a305067836 */ /* 0x040fe20000000000 */
[C---:B------:R-:W-:Y:S01]  /*50e0*/  ISETP.GT.U32.AND P3, PT, R0.reuse, R19, PT ;  /* 0x000000130000720c */ /* 0x040fe20003f64070 */
[----:B------:R-:W-:Y:S01]  /*50f0*/  VIADD R8, R5, 0xa2 ;  /* 0x000000a205087836 */ /* 0x000fe20000000000 */
[----:B------:R-:W-:Y:S01]  /*5100*/  ISETP.GT.U32.AND P4, PT, R0, R7, PT ;  /* 0x000000070000720c */ /* 0x000fe20003f84070 */
[----:B------:R0:W-:Y:S01]  /*5110*/  STL [R1+0x38c], R9 ;  /* 0x00038c0901007387 */ /* 0x0001e20000100800 */
[----:B------:R-:W-:Y:S01]  /*5120*/  IABS R14, R6 ;  /* 0x00000006000e7213 */ /* 0x000fe20000000000 */
[--C-:B------:R-:W-:Y:S01]  /*5130*/  @!P5 IMAD.IADD R3, R3, 0x1, -R0.reuse ;  /* 0x000000010303d824 */ /* 0x100fe200078e0a00 */
[----:B------:R-:W-:Y:S01]  /*5140*/  ISETP.GE.AND P6, PT, R15, RZ, PT ;  /* 0x000000ff0f00720c */ /* 0x000fe20003fc6270 */
[----:B------:R-:W-:Y:S01]  /*5150*/  @!P1 IMAD.IADD R2, R2, 0x1, -R0 ;  /* 0x0000000102029824 */ /* 0x000fe200078e0a00 */
[----:B------:R-:W-:Y:S01]  /*5160*/  ISETP.GE.AND P1, PT, R8, RZ, PT ;  /* 0x000000ff0800720c */ /* 0x000fe20003f26270 */
[----:B------:R-:W-:-:S02]  /*5170*/  VIADD R13, R5, 0x9e ;  /* 0x0000009e050d7836 */ /* 0x000fc40000000000 */
[----:B------:R-:W-:Y:S01]  /*5180*/  VIADD R16, R5, 0x9c ;  /* 0x0000009c05107836 */ /* 0x000fe20000000000 */
[----:B------:R-:W-:Y:S01]  /*5190*/  ISETP.GT.U32.AND P5, PT, R0, R2, PT ;  /* 0x000000020000720c */ /* 0x000fe20003fa4070 */
[----:B------:R-:W-:Y:S01]  /*51a0*/  @!P3 IMAD.IADD R19, R19, 0x1, -R0 ;  /* 0x000000011313b824 */ /* 0x000fe200078e0a00 */
[----:B0-----:R-:W-:Y:S01]  /*51b0*/  IABS R9, R8 ;  /* 0x0000000800097213 */ /* 0x001fe20000000000 */
[----:B------:R-:W-:Y:S01]  /*51c0*/  IMAD.HI.U32 R8, R10, R14, RZ ;  /* 0x0000000e0a087227 */ /* 0x000fe200078e00ff */
[----:B------:R-:W-:-:S03]  /*51d0*/  ISETP.GE.AND P3, PT, R17, RZ, PT ;  /* 0x000000ff1100720c */ /* 0x000fc60003f66270 */
[----:B------:R-:W-:Y:S01]  /*51e0*/  @!P4 IMAD.IADD R7, R7, 0x1, -R0 ;  /* 0x000000010707c824 */ /* 0x000fe200078e0a00 */
[----:B------:R-:W-:Y:S01]  /*51f0*/  ISETP.GE.AND P4, PT, R6, RZ, PT ;  /* 0x000000ff0600720c */ /* 0x000fe20003f86270 */
[----:B------:R-:W-:Y:S02]  /*5200*/  IMAD.MOV R8, RZ, RZ, -R8 ;  /* 0x000000ffff087224 */ /* 0x000fe400078e0a08 */
[----:B------:R-:W-:Y:S02]  /*5210*/  IMAD.MOV.U32 R6, RZ, RZ, R9 ;  /* 0x000000ffff067224 */ /* 0x000fe400078e0009 */
[----:B------:R-:W-:Y:S02]  /*5220*/  IMAD.MOV.U32 R11, RZ, RZ, R19 ;  /* 0x000000ffff0b7224 */ /* 0x000fe400078e0013 */
[----:B------:R-:W-:Y:S02]  /*5230*/  IMAD R14, R0, R8, R14 ;  /* 0x00000008000e7224 */ /* 0x000fe400078e020e */
[----:B------:R-:W-:-:S04]  /*5240*/  IMAD.HI.U32 R9, R10, R6, RZ ;  /* 0x000000060a097227 */ /* 0x000fc800078e00ff */
[----:B------:R-:W-:Y:S01]  /*5250*/  @!P2 IMAD.MOV R11, RZ, RZ, -R11 ;  /* 0x000000ffff0ba224 */ /* 0x000fe200078e0a0b */
[----:B------:R-:W-:Y:S01]  /*5260*/  ISETP.GT.U32.AND P2, PT, R0, R3, PT ;  /* 0x000000030000720c */ /* 0x000fe20003f44070 */
[----:B------:R-:W-:Y:S01]  /*5270*/  @!P5 IMAD.IADD R2, R2, 0x1, -R0 ;  /* 0x000000010202d824 */ /* 0x000fe200078e0a00 */
[C---:B------:R-:W-:Y:S01]  /*5280*/  ISETP.GT.U32.AND P5, PT, R0.reuse, R14, PT ;  /* 0x0000000e0000720c */ /* 0x040fe20003fa4070 */
[----:B------:R-:W-:Y:S01]  /*5290*/  IMAD.MOV.U32 R12, RZ, RZ, R7 ;  /* 0x000000ffff0c7224 */ /* 0x000fe200078e0007 */
[----:B------:R0:W-:Y:S01]  /*52a0*/  STL [R1+0x388], R11 ;  /* 0x0003880b01007387 */ /* 0x0001e20000100800 */
[----:B------:R-:W-:Y:S02]  /*52b0*/  IMAD.MOV R7, RZ, RZ, -R9 ;  /* 0x000000ffff077224 */ /* 0x000fe400078e0a09 */
[----:B------:R-:W-:Y:S02]  /*52c0*/  IMAD.MOV.U32 R15, RZ, RZ, R2 ;  /* 0x000000ffff0f7224 */ /* 0x000fe400078e0002 */
[----:B------:R-:W-:-:S02]  /*52d0*/  IMAD R7, R0, R7, R6 ;  /* 0x0000000700077224 */ /* 0x000fc400078e0206 */
[----:B------:R-:W-:Y:S02]  /*52e0*/  @!P0 IMAD.MOV R12, RZ, RZ, -R12 ;  /* 0x000000ffff0c8224 */ /* 0x000fe400078e0a0c */
[C---:B------:R-:W-:Y:S02]  /*52f0*/  VIADD R9, R5.reuse, 0xa0 ;  /* 0x000000a005097836 */ /* 0x040fe40000000000 */
[----:B0-----:R-:W-:Y:S01]  /*5300*/  VIADD R11, R5, 0xa1 ;  /* 0x000000a1050b7836 */ /* 0x001fe20000000000 */
[----:B------:R0:W-:Y:S01]  /*5310*/  STL [R1+0x384], R12 ;  /* 0x0003840c01007387 */ /* 0x0001e20000100800 */
[----:B------:R-:W-:Y:S01]  /*5320*/  @!P6 IMAD.MOV R15, RZ, RZ, -R15 ;  /* 0x000000ffff0fe224 */ /* 0x000fe200078e0a0f */
[----:B------:R-:W-:Y:S01]  /*5330*/  ISETP.GT.U32.AND P6, PT, R0, R7, PT ;  /* 0x000000070000720c */ /* 0x000fe20003fc4070 */
[--C-:B------:R-:W-:Y:S01]  /*5340*/  @!P2 IMAD.IADD R3, R3, 0x1, -R0.reuse ;  /* 0x000000010303a824 */ /* 0x100fe200078e0a00 */
[----:B------:R-:W-:Y:S01]  /*5350*/  ISETP.GE.AND P0, PT, R11, RZ, PT ;  /* 0x000000ff0b00720c */ /* 0x000fe20003f06270 */
[----:B------:R-:W-:Y:S01]  /*5360*/  @!P5 IMAD.IADD R14, R14, 0x1, -R0 ;  /* 0x000000010e0ed824 */ /* 0x000fe200078e0a00 */
[----:B------:R-:W-:Y:S01]  /*5370*/  IABS R11, R11 ;  /* 0x0000000b000b7213 */ /* 0x000fe20000000000 */
[----:B------:R-:W-:Y:S01]  /*5380*/  VIADD R8, R5, 0x9f ;  /* 0x0000009f05087836 */ /* 0x000fe20000000000 */
[----:B------:R-:W-:Y:S01]  /*5390*/  ISETP.GE.AND P2, PT, R9, RZ, PT ;  /* 0x000000ff0900720c */ /* 0x000fe20003f46270 */
[----:B------:R1:W-:Y:S01]  /*53a0*/  STL [R1+0x380], R15 ;  /* 0x0003800f01007387 */ /* 0x0003e20000100800 */
[----:B------:R-:W-:Y:S01]  /*53b0*/  IABS R9, R9 ;  /* 0x0000000900097213 */ /* 0x000fe20000000000 */
[----:B------:R-:W-:Y:S01]  /*53c0*/  IMAD.HI.U32 R6, R10, R11, RZ ;  /* 0x0000000b0a067227 */ /* 0x000fe200078e00ff */
[----:B------:R-:W-:-:S03]  /*53d0*/  ISETP.GT.U32.AND P5, PT, R0, R14, PT ;  /* 0x0000000e0000720c */ /* 0x000fc60003fa4070 */
[----:B------:R-:W-:Y:S02]  /*53e0*/  IMAD.MOV R2, RZ, RZ, -R6 ;  /* 0x000000ffff027224 */ /* 0x000fe400078e0a06 */
[----:B------:R-:W-:-:S04]  /*53f0*/  IMAD.HI.U32 R6, R10, R9, RZ ;  /* 0x000000090a067227 */ /* 0x000fc800078e00ff */
[----:B0-----:R-:W-:Y:S01]  /*5400*/  IMAD.MOV.U32 R12, RZ, RZ, R3 ;  /* 0x000000ffff0c7224 */ /* 0x001fe200078e0003 */
[----:B------:R-:W-:Y:S01]  /*5410*/  IABS R3, R8 ;  /* 0x0000000800037213 */ /* 0x000fe20000000000 */
[----:B------:R-:W-:Y:S02]  /*5420*/  @!P6 IMAD.IADD R7, R7, 0x1, -R0 ;  /* 0x000000010707e824 */ /* 0x000fe400078e0a00 */
[----:B------:R-:W-:Y:S02]  /*5430*/  IMAD.MOV R6, RZ, RZ, -R6 ;  /* 0x000000ffff067224 */ /* 0x000fe400078e0a06 */
[C---:B------:R-:W-:Y:S01]  /*5440*/  IMAD R11, R0.reuse, R2, R11 ;  /* 0x00000002000b7224 */ /* 0x040fe200078e020b */
[----:B------:R-:W-:Y:S01]  /*5450*/  IABS R2, R13 ;  /* 0x0000000d00027213 */ /* 0x000fe20000000000 */
[C---:B------:R-:W-:Y:S01]  /*5460*/  IMAD R9, R0.reuse, R6, R9 ;  /* 0x0000000600097224 */ /* 0x040fe200078e0209 */
[----:B------:R-:W-:Y:S01]  /*5470*/  ISETP.GT.U32.AND P6, PT, R0, R7, PT ;  /* 0x000000070000720c */ /* 0x000fe20003fc4070 */
[----:B------:R-:W-:-:S04]  /*5480*/  IMAD.HI.U32 R6, R10, R3, RZ ;  /* 0x000000030a067227 */ /* 0x000fc800078e00ff */
[----:B------:R-:W-:Y:S01]  /*5490*/  @!P3 IMAD.MOV R12, RZ, RZ, -R12 ;  /* 0x000000ffff0cb224 */ /* 0x000fe200078e0a0c */
[----:B------:R-:W-:Y:S01]  /*54a0*/  ISETP.GE.AND P3, PT, R8, RZ, PT ;  /* 0x000000ff0800720c */ /* 0x000fe20003f66270 */
[----:B------:R-:W-:Y:S01]  /*54b0*/  @!P5 IMAD.IADD R14, R14, 0x1, -R0 ;  /* 0x000000010e0ed824 */ /* 0x000fe200078e0a00 */
[----:B------:R-:W-:Y:S01]  /*54c0*/  ISETP.GT.U32.AND P5, PT, R0, R11, PT ;  /* 0x0000000b0000720c */ /* 0x000fe20003fa4070 */
[----:B------:R-:W-:Y:S01]  /*54d0*/  IMAD.HI.U32 R8, R10, R2, RZ ;  /* 0x000000020a087227 */ /* 0x000fe200078e00ff */
[----:B------:R0:W-:Y:S03]  /*54e0*/  STL [R1+0x3b8], R12 ;  /* 0x0003b80c01007387 */ /* 0x0001e60000100800 */
[----:B------:R-:W-:Y:S02]  /*54f0*/  IMAD.MOV R6, RZ, RZ, -R6 ;  /* 0x000000ffff067224 */ /* 0x000fe400078e0a06 */
[----:B------:R-:W-:-:S02]  /*5500*/  IMAD.MOV R8, RZ, RZ, -R8 ;  /* 0x000000ffff087224 */ /* 0x000fc400078e0a08 */
[C---:B------:R-:W-:Y:S02]  /*5510*/  IMAD R3, R0.reuse, R6, R3 ;  /* 0x0000000600037224 */ /* 0x040fe400078e0203 */
[C---:B------:R-:W-:Y:S02]  /*5520*/  IMAD R2, R0.reuse, R8, R2 ;  /* 0x0000000800027224 */ /* 0x040fe400078e0202 */
[----:B------:R-:W-:Y:S01]  /*5530*/  @!P6 IMAD.IADD R7, R7, 0x1, -R0 ;  /* 0x000000010707e824 */ /* 0x000fe200078e0a00 */
[C---:B------:R-:W-:Y:S01]  /*5540*/  ISETP.GT.U32.AND P6, PT, R0.reuse, R3, PT ;  /* 0x000000030000720c */ /* 0x040fe20003fc4070 */
[----:B-1----:R-:W-:Y:S01]  /*5550*/  IMAD.MOV.U32 R15, RZ, RZ, R14 ;  /* 0x000000ffff0f7224 */ /* 0x002fe200078e000e */
[----:B------:R-:W-:Y:S01]  /*5560*/  IABS R14, R16 ;  /* 0x00000010000e7213 */ /* 0x000fe20000000000 */
[----:B------:R-:W-:Y:S01]  /*5570*/  @!P5 IMAD.IADD R11, R11, 0x1, -R0 ;  /* 0x000000010b0bd824 */ /* 0x000fe200078e0a00 */
[C---:B------:R-:W-:Y:S01]  /*5580*/  ISETP.GT.U32.AND P5, PT, R0.reuse, R2, PT ;  /* 0x000000020000720c */ /* 0x040fe20003fa4070 */
[----:B------:R-:W-:Y:S01]  /*5590*/  @!P4 IMAD.MOV R15, RZ, RZ, -R15 ;  /* 0x000000ffff0fc224 */ /* 0x000fe200078e0a0f */
[----:B------:R-:W-:Y:S01]  /*55a0*/  ISETP.GT.U32.AND P4, PT, R0, R9, PT ;  /* 0x000000090000720c */ /* 0x000fe20003f84070 */
[----:B------:R-:W-:-:S02]  /*55b0*/  VIADD R17, R5, 0x9d ;  /* 0x0000009d05117836 */ /* 0x000fc40000000000 */
[----:B------:R-:W-:Y:S01]  /*55c0*/  IMAD.HI.U32 R18, R10, R14, RZ ;  /* 0x0000000e0a127227 */ /* 0x000fe200078e00ff */
[----:B------:R1:W-:Y:S02]  /*55d0*/  STL [R1+0x3b4], R15 ;  /* 0x0003b40f01007387 */ /* 0x0003e40000100800 */
[----:B0-----:R-:W-:Y:S01]  /*55e0*/  IABS R12, R17 ;  /* 0x00000011000c7213 */ /* 0x001fe20000000000 */
[----:B------:R-:W-:Y:S02]  /*55f0*/  @!P6 IMAD.IADD R3, R3, 0x1, -R0 ;  /* 0x000000010303e824 */ /* 0x000fe400078e0a00 */
[----:B------:R-:W-:Y:S02]  /*5600*/  IMAD.MOV R18, RZ, RZ, -R18 ;  /* 0x000000ffff127224 */ /* 0x000fe400078e0a12 */
[--C-:B------:R-:W-:Y:S01]  /*5610*/  @!P5 IMAD.IADD R2, R2, 0x1, -R0.reuse ;  /* 0x000000010202d824 */ /* 0x100fe200078e0a00 */
[C---:B------:R-:W-:Y:S01]  /*5620*/  ISETP.GT.U32.AND P5, PT, R0.reuse, R3, PT ;  /* 0x000000030000720c */ /* 0x040fe20003fa4070 */
[----:B------:R-:W-:Y:S01]  /*5630*/  @!P4 IMAD.IADD R9, R9, 0x1, -R0 ;  /* 0x000000010909c824 */ /* 0x000fe200078e0a00 */
[----:B------:R-:W-:Y:S01]  /*5640*/  ISETP.GT.U32.AND P4, PT, R0, R11, PT ;  /* 0x0000000b0000720c */ /* 0x000fe20003f84070 */
[----:B------:R-:W-:-:S03]  /*5650*/  IMAD.HI.U32 R6, R10, R12, RZ ;  /* 0x0000000c0a067227 */ /* 0x000fc600078e00ff */
[C---:B------:R-:W-:Y:S01]  /*5660*/  ISETP.GT.U32.AND P6, PT, R0.reuse, R9, PT ;  /* 0x000000090000720c */ /* 0x040fe20003fc4070 */
[----:B------:R-:W-:Y:S02]  /*5670*/  IMAD.MOV.U32 R19, RZ, RZ, R7 ;  /* 0x000000ffff137224 */ /* 0x000fe400078e0007 */
[C---:B------:R-:W-:Y:S02]  /*5680*/  IMAD R14, R0.reuse, R18, R14 ;  /* 0x00000012000e7224 */ /* 0x040fe400078e020e */
[----:B------:R-:W-:Y:S02]  /*5690*/  IMAD.MOV R6, RZ, RZ, -R6 ;  /* 0x000000ffff067224 */ /* 0x000fe400078e0a06 */
[----:B------:R-:W-:Y:S01]  /*56a0*/  @!P1 IMAD.MOV R19, RZ, RZ, -R19 ;  /* 0x000000ffff139224 */ /* 0x000fe200078e0a13 */
[C---:B------:R-:W-:Y:S01]  /*56b0*/  ISETP.GT.U32.AND P1, PT, R0.reuse, R2, PT ;  /* 0x000000020000720c */ /* 0x040fe20003f24070 */
[----:B------:R-:W-:Y:S01]  /*56c0*/  @!P5 IMAD.IADD R3, R3, 0x1, -R0 ;  /* 0x000000010303d824 */ /* 0x000fe200078e0a00 */
[C---:B------:R-:W-:Y:S01]  /*56d0*/  ISETP.GT.U32.AND P5, PT, R0.reuse, R14, PT ;  /* 0x0000000e0000720c */ /* 0x040fe20003fa4070 */
[----:B------:R-:W-:Y:S01]  /*56e0*/  IMAD R12, R0, R6, R12 ;  /* 0x00000006000c7224 */ /* 0x000fe200078e020c */
[----:B------:R0:W-:Y:S01]  /*56f0*/  STL [R1+0x3b0], R19 ;  /* 0x0003b01301007387 */ /* 0x0001e20000100800 */
[----:B------:R-:W-:-:S02]  /*5700*/  @!P4 IMAD.IADD R11, R11, 0x1, -R0 ;  /* 0x000000010b0bc824 */ /* 0x000fc400078e0a00 */
[--C-:B------:R-:W-:Y:S01]  /*5710*/  @!P6 IMAD.IADD R9, R9, 0x1, -R0.reuse ;  /* 0x000000010909e824 */ /* 0x100fe200078e0a00 */
[----:B------:R-:W-:Y:S01]  /*5720*/  ISETP.GT.U32.AND P4, PT, R0, R12, PT ;  /* 0x0000000c0000720c */ /* 0x000fe20003f84070 */
[----:B------:R-:W-:Y:S01]  /*5730*/  IMAD.MOV.U32 R21, RZ, RZ, R11 ;  /* 0x000000ffff157224 */ /* 0x000fe200078e000b */
[----:B------:R-:W-:Y:S01]  /*5740*/  ISETP.GE.AND P6, PT, R13, RZ, PT ;  /* 0x000000ff0d00720c */ /* 0x000fe20003fc6270 */
[----:B------:R-:W-:Y:S02]  /*5750*/  VIADD R13, R5, 0x99 ;  /* 0x00000099050d7836 */ /* 0x000fe40000000000 */
[--C-:B------:R-:W-:Y:S01]  /*5760*/  @!P1 IMAD.IADD R2, R2, 0x1, -R0.reuse ;  /* 0x0000000102029824 */ /* 0x100fe200078e0a00 */
[----:B------:R-:W-:Y:S01]  /*5770*/  ISETP.GE.AND P1, PT, R17, RZ, PT ;  /* 0x000000ff1100720c */ /* 0x000fe20003f26270 */
[----:B------:R-:W-:Y:S01]  /*5780*/  @!P5 IMAD.IADD R14, R14, 0x1, -R0 ;  /* 0x000000010e0ed824 */ /* 0x000fe200078e0a00 */
[----:B------:R-:W-:Y:S01]  /*5790*/  IABS R17, R13 ;  /* 0x0000000d00117213 */ /* 0x000fe20000000000 */
[----:B-1----:R-:W-:-:S02]  /*57a0*/  VIADD R15, R5, 0x9b ;  /* 0x0000009b050f7836 */ /* 0x002fc40000000000 */
[----:B------:R-:W-:Y:S01]  /*57b0*/  VIADD R6, R5, 0x9a ;  /* 0x0000009a05067836 */ /* 0x000fe20000000000 */
[----:B------:R-:W-:Y:S01]  /*57c0*/  ISETP.GT.U32.AND P5, PT, R0, R14, PT ;  /* 0x0000000e0000720c */ /* 0x000fe20003fa4070 */
[----:B------:R-:W-:Y:S01]  /*57d0*/  @!P4 IMAD.IADD R12, R12, 0x1, -R0 ;  /* 0x000000010c0cc824 */ /* 0x000fe200078e0a00 */
[----:B------:R-:W-:Y:S01]  /*57e0*/  IABS R8, R15 ;  /* 0x0000000f00087213 */ /* 0x000fe20000000000 */
[----:B------:R-:W-:Y:S01]  /*57f0*/  IMAD.HI.U32 R11, R10, R17, RZ ;  /* 0x000000110a0b7227 */ /* 0x000fe200078e00ff */
[----:B------:R-:W-:Y:S02]  /*5800*/  IABS R7, R6 ;  /* 0x0000000600077213 */ /* 0x000fe40000000000 */
[----:B------:R-:W-:Y:S01]  /*5810*/  ISETP.GE.AND P4, PT, R16, RZ, PT ;  /* 0x000000ff1000720c */ /* 0x000fe20003f86270 */
[----:B------:R-:W-:Y:S01]  /*5820*/  @!P0 IMAD.MOV R21, RZ, RZ, -R21 ;  /* 0x000000ffff158224 */ /* 0x000fe200078e0a15 */
[----:B------:R-:W-:Y:S01]  /*5830*/  ISETP.GT.U32.AND P0, PT, R0, R12, PT ;  /* 0x0000000c0000720c */ /* 0x000fe20003f04070 */
[----:B------:R-:W-:-:S02]  /*5840*/  IMAD.MOV R11, RZ, RZ, -R11 ;  /* 0x000000ffff0b7224 */ /* 0x000fc400078e0a0b */
[----:B------:R-:W-:Y:S01]  /*5850*/  IMAD.HI.U32 R18, R10, R8, RZ ;  /* 0x000000080a127227 */ /* 0x000fe200078e00ff */
[----:B------:R-:W-:Y:S03]  /*5860*/  STL [R1+0x3c0], R21 ;  /* 0x0003c01501007387 */ /* 0x000fe60000100800 */
[----:B------:R-:W-:Y:S02]  /*5870*/  IMAD R17, R0, R11, R17 ;  /* 0x0000000b00117224 */ /* 0x000fe400078e0211 */
[----:B------:R-:W-:Y:S02]  /*5880*/  IMAD.MOV.U32 R20, RZ, RZ, R9 ;  /* 0x000000ffff147224 */ /* 0x000fe400078e0009 */
[----:B------:R-:W-:Y:S01]  /*5890*/  @!P5 IMAD.IADD R14, R14, 0x1, -R0 ;  /* 0x000000010e0ed824 */ /* 0x000fe200078e0a00 */
[----:B------:R-:W-:Y:S01]  /*58a0*/  ISETP.GT.U32.AND P5, PT, R0, R17, PT ;  /* 0x000000110000720c */ /* 0x000fe20003fa4070 */
[----:B0-----:R-:W-:-:S04]  /*58b0*/  IMAD.HI.U32 R19, R10, R7, RZ ;  /* 0x000000070a137227 */ /* 0x001fc800078e00ff */
[----:B------:R-:W-:Y:S02]  /*58c0*/  IMAD.MOV R18, RZ, RZ, -R18 ;  /* 0x000000ffff127224 */ /* 0x000fe400078e0a12 */
[----:B------:R-:W-:Y:S02]  /*58d0*/  @!P2 IMAD.MOV R20, RZ, RZ, -R20 ;  /* 0x000000ffff14a224 */ /* 0x000fe400078e0a14 */
[----:B------:R-:W-:Y:S01]  /*58e0*/  @!P3 IMAD.MOV R3, RZ, RZ, -R3 ;  /* 0x000000ffff03b224 */ /* 0x000fe200078e0a03 */
[----:B------:R-:W-:Y:S01]  /*58f0*/  ISETP.GE.AND P3, PT, R15, RZ, PT ;  /* 0x000000ff0f00720c */ /* 0x000fe20003f66270 */
[----:B------:R-:W-:Y:S01]  /*5900*/  @!P6 IMAD.MOV R2, RZ, RZ, -R2 ;  /* 0x000000ffff02e224 */ /* 0x000fe200078e0a02 */
[----:B------:R-:W-:Y:S01]  /*5910*/  STL [R1+0x3bc], R20 ;  /* 0x0003bc1401007387 */ /* 0x000fe20000100800 */
[----:B------:R-:W-:Y:S02]  /*5920*/  IMAD.MOV R19, RZ, RZ, -R19 ;  /* 0x000000ffff137224 */ /* 0x000fe400078e0a13 */
[----:B------:R-:W-:Y:S01]  /*5930*/  IMAD R8, R0, R18, R8 ;  /* 0x0000001200087224 */ /* 0x000fe200078e0208 */
[----:B------:R0:W-:Y:S01]  /*5940*/  STL [R1+0x3ac], R3 ;  /* 0x0003ac0301007387 */ /* 0x0001e20000100800 */
[----:B------:R-:W-:Y:S01]  /*5950*/  @!P0 IMAD.IADD R12, R12, 0x1, -R0 ;  /* 0x000000010c0c8824 */ /* 0x000fe200078e0a00 */
[----:B------:R-:W-:Y:S01]  /*5960*/  ISETP.GE.AND P0, PT, R6, RZ, PT ;  /* 0x000000ff0600720c */ /* 0x000fe20003f06270 */
[C---:B------:R-:W-:Y:S01]  /*5970*/  IMAD R7, R0.reuse, R19, R7 ;  /* 0x0000001300077224 */ /* 0x040fe200078e0207 */
[----:B------:R1:W-:Y:S01]  /*5980*/  STL [R1+0x3a8], R2 ;  /* 0x0003a80201007387 */ /* 0x0003e20000100800 */
[----:B------:R-:W-:Y:S01]  /*5990*/  IMAD.MOV.U32 R9, RZ, RZ, R12 ;  /* 0x000000ffff097224 */ /* 0x000fe200078e000c */
[C---:B------:R-:W-:Y:S01]  /*59a0*/  ISETP.GT.U32.AND P2, PT, R0.reuse, R8, PT ;  /* 0x000000080000720c */ /* 0x040fe20003f44070 */
[----:B------:R-:W-:Y:S01]  /*59b0*/  VIADD R16, R5, 0x98 ;  /* 0x0000009805107836 */ /* 0x000fe20000000000 */
[----:B------:R-:W-:Y:S01]  /*59c0*/  ISETP.GT.U32.AND P6, PT, R0, R7, PT ;  /* 0x000000070000720c */ /* 0x000fe20003fc4070 */
[----:B------:R-:W-:-:S02]  /*59d0*/  @!P1 IMAD.MOV R9, RZ, RZ, -R9 ;  /* 0x000000ffff099224 */ /* 0x000fc400078e0a09 */
[--C-:B------:R-:W-:Y:S01]  /*59e0*/  @!P5 IMAD.IADD R17, R17, 0x1, -R0.reuse ;  /* 0x000000011111d824 */ /* 0x100fe200078e0a00 */
[----:B0-----:R-:W-:Y:S01]  /*59f0*/  IABS R3, R16 ;  /* 0x0000001000037213 */ /* 0x001fe20000000000 */
[C---:B------:R-:W-:Y:S01]  /*5a00*/  VIADD R12, R5.reuse, 0x95 ;  /* 0x00000095050c7836 */ /* 0x040fe20000000000 */
[----:B------:R0:W-:Y:S01]  /*5a10*/  STL [R1+0x3a4], R9 ;  /* 0x0003a40901007387 */ /* 0x0001e20000100800 */
[----:B-1----:R-:W-:Y:S01]  /*5a20*/  VIADD R2, R5, 0x97 ;  /* 0x0000009705027836 */ /* 0x002fe20000000000 */
[----:B------:R-:W-:Y:S01]  /*5a30*/  ISETP.GT.U32.AND P5, PT, R0, R17, PT ;  /* 0x000000110000720c */ /* 0x000fe20003fa4070 */
[----:B------:R-:W-:Y:S02]  /*5a40*/  IMAD.MOV.U32 R6, RZ, RZ, R3 ;  /* 0x000000ffff067224 */ /* 0x000fe400078e0003 */
[--C-:B------:R-:W-:Y:S01]  /*5a50*/  @!P2 IMAD.IADD R8, R8, 0x1, -R0.reuse ;  /* 0x000000010808a824 */ /* 0x100fe200078e0a00 */
[----:B------:R-:W-:Y:S01]  /*5a60*/  IABS R15, R2 ;  /* 0x00000002000f7213 */ /* 0x000fe20000000000 */
[----:B------:R-:W-:Y:S01]  /*5a70*/  @!P6 IMAD.IADD R7, R7, 0x1, -R0 ;  /* 0x000000010707e824 */ /* 0x000fe200078e0a00 */
[----:B------:R-:W-:Y:S01]  /*5a80*/  ISETP.GE.AND P2, PT, R13, RZ, PT ;  /* 0x000000ff0d00720c */ /* 0x000fe20003f46270 */
[----:B------:R-:W-:Y:S01]  /*5a90*/  IMAD.HI.U32 R13, R10, R6, RZ ;  /* 0x000000060a0d7227 */ /* 0x000fe200078e00ff */
[----:B------:R-:W-:-:S02]  /*5aa0*/  ISETP.GT.U32.AND P6, PT, R0, R8, PT ;  /* 0x000000080000720c */ /* 0x000fc40003fc4070 */
[----:B------:R-:W-:Y:S01]  /*5ab0*/  ISETP.GT.U32.AND P1, PT, R0, R7, PT ;  /* 0x000000070000720c */ /* 0x000fe20003f24070 */
[----:B0-----:R-:W-:-:S04]  /*5ac0*/  IMAD.HI.U32 R9, R10, R15, RZ ;  /* 0x0000000f0a097227 */ /* 0x001fc800078e00ff */
[----:B------:R-:W-:Y:S02]  /*5ad0*/  IMAD.MOV R18, RZ, RZ, -R9 ;  /* 0x000000ffff127224 */ /* 0x000fe400078e0a09 */
[----:B------:R-:W-:Y:S02]  /*5ae0*/  IMAD.MOV R13, RZ, RZ, -R13 ;  /* 0x000000ffff0d7224 */ /* 0x000fe400078e0a0d */
[C---:B------:R-:W-:Y:S02]  /*5af0*/  IMAD R15, R0.reuse, R18, R15 ;  /* 0x00000012000f7224 */ /* 0x040fe400078e020f */
[----:B------:R-:W-:Y:S02]  /*5b00*/  @!P5 IMAD.IADD R17, R17, 0x1, -R0 ;  /* 0x000000011111d824 */ /* 0x000fe400078e0a00 */
[C---:B------:R-:W-:Y:S01]  /*5b10*/  IMAD R6, R0.reuse, R13, R6 ;  /* 0x0000000d00067224 */ /* 0x040fe200078e0206 */
[----:B------:R-:W-:Y:S01]  /*5b20*/  ISETP.GT.U32.AND P5, PT, R0, R15, PT ;  /* 0x0000000f0000720c */ /* 0x000fe20003fa4070 */
[--C-:B------:R-:W-:Y:S01]  /*5b30*/  @!P6 IMAD.IADD R8, R8, 0x1, -R0.reuse ;  /* 0x000000010808e824 */ /* 0x100fe200078e0a00 */
[----:B------:R-:W-:Y:S01]  /*5b40*/  IABS R13, R12 ;  /* 0x0000000c000d7213 */ /* 0x000fe20000000000 */
[----:B------:R-:W-:Y:S01]  /*5b50*/  VIADD R3, R5, 0x96 ;  /* 0x0000009605037836 */ /* 0x000fe20000000000 */
[----:B------:R-:W-:Y:S01]  /*5b60*/  ISETP.GT.U32.AND P6, PT, R0, R6, PT ;  /* 0x000000060000720c */ /* 0x000fe20003fc4070 */
[----:B------:R-:W-:Y:S01]  /*5b70*/  @!P1 IMAD.IADD R7, R7, 0x1, -R0 ;  /* 0x0000000107079824 */ /* 0x000fe200078e0a00 */
[----:B------:R-:W-:Y:S01]  /*5b80*/  ISETP.GE.AND P1, PT, R16, RZ, PT ;  /* 0x000000ff1000720c */ /* 0x000fe20003f26270 */
[----:B------:R-:W-:Y:S01]  /*5b90*/  IMAD.MOV.U32 R9, RZ, RZ, R13 ;  /* 0x000000ffff097224 */ /* 0x000fe200078e000d */
[----:B------:R-:W-:Y:S01]  /*5ba0*/  IABS R11, R3 ;  /* 0x00000003000b7213 */ /* 0x000fe20000000000 */
[----:B------:R-:W-:-:S02]  /*5bb0*/  VIADD R13, R5, 0x94 ;  /* 0x00000094050d7836 */ /* 0x000fc40000000000 */
[----:B------:R-:W-:Y:S02]  /*5bc0*/  IMAD.MOV.U32 R20, RZ, RZ, R8 ;  /* 0x000000ffff147224 */ /* 0x000fe400078e0008 */
[----:B------:R-:W-:Y:S01]  /*5bd0*/  @!P5 IMAD.IADD R15, R15, 0x1, -R0 ;  /* 0x000000010f0fd824 */ /* 0x000fe200078e0a00 */
[----:B------:R-:W-:Y:S01]  /*5be0*/  IABS R16, R13 ;  /* 0x0000000d00107213 */ /* 0x000fe20000000000 */
[----:B------:R-:W-:Y:S02]  /*5bf0*/  @!P3 IMAD.MOV R20, RZ, RZ, -R20 ;  /* 0x000000ffff14b224 */ /* 0x000fe400078e0a14 */
[----:B------:R-:W-:Y:S01]  /*5c00*/  IMAD.MOV.U32 R21, RZ, RZ, R14 ;  /* 0x000000ffff157224 */ /* 0x000fe200078e000e */
[----:B------:R-:W-:Y:S01]  /*5c10*/  ISETP.GT.U32.AND P3, PT, R0, R15, PT ;  /* 0x0000000f0000720c */ /* 0x000fe20003f64070 */
[----:B------:R-:W-:-:S04]  /*5c20*/  IMAD.HI.U32 R14, R10, R16, RZ ;  /* 0x000000100a0e7227 */ /* 0x000fc800078e00ff */
[----:B------:R-:W-:-:S04]  /*5c30*/  IMAD.HI.U32 R18, R10, R11, RZ ;  /* 0x0000000b0a127227 */ /* 0x000fc800078e00ff */
[----:B------:R-:W-:Y:S02]  /*5c40*/  IMAD.MOV R14, RZ, RZ, -R14 ;  /* 0x000000ffff0e7224 */ /* 0x000fe400078e0a0e */
[----:B------:R-:W-:-:S04]  /*5c50*/  IMAD.HI.U32 R19, R10, R9, RZ ;  /* 0x000000090a137227 */ /* 0x000fc800078e00ff */
[----:B------:R-:W-:Y:S02]  /*5c60*/  IMAD.MOV R18, RZ, RZ, -R18 ;  /* 0x000000ffff127224 */ /* 0x000fe400078e0a12 */
[----:B------:R-:W-:Y:S01]  /*5c70*/  @!P6 IMAD.IADD R6, R6, 0x1, -R0 ;  /* 0x000000010606e824 */ /* 0x000fe200078e0a00 */
[----:B------:R-:W-:Y:S01]  /*5c80*/  ISETP.GE.AND P6, PT, R2, RZ, PT ;  /* 0x000000ff0200720c */ /* 0x000fe20003fc6270 */
[C---:B------:R-:W-:Y:S02]  /*5c90*/  IMAD R14, R0.reuse, R14, R16 ;  /* 0x0000000e000e7224 */ /* 0x040fe400078e0210 */
[----:B------:R-:W-:Y:S01]  /*5ca0*/  IMAD.MOV R19, RZ, RZ, -R19 ;  /* 0x000000ffff137224 */ /* 0x000fe200078e0a13 */
[C---:B------:R-:W-:Y:S01]  /*5cb0*/  ISETP.GT.U32.AND P5, PT, R0.reuse, R6, PT ;  /* 0x000000060000720c */ /* 0x040fe20003fa4070 */
[----:B------:R-:W-:Y:S02]  /*5cc0*/  IMAD R11, R0, R18, R11 ;  /* 0x00000012000b7224 */ /* 0x000fe400078e020b */
[----:B------:R-:W-:-:S02]  /*5cd0*/  IMAD.MOV.U32 R8, RZ, RZ, R7 ;  /* 0x000000ffff087224 */ /* 0x000fc400078e0007 */
[----:B------:R-:W-:Y:S01]  /*5ce0*/  @!P3 IMAD.IADD R15, R15, 0x1, -R0 ;  /* 0x000000010f0fb824 */ /* 0x000fe200078e0a00 */
[C---:B------:R-:W-:Y:S01]  /*5cf0*/  ISETP.GT.U32.AND P3, PT, R0.reuse, R14, PT ;  /* 0x0000000e0000720c */ /* 0x040fe20003f64070 */
[C---:B------:R-:W-:Y:S02]  /*5d00*/  IMAD R9, R0.reuse, R19, R9 ;  /* 0x0000001300097224 */ /* 0x040fe400078e0209 */
[----:B------:R-:W-:Y:S01]  /*5d10*/  @!P4 IMAD.MOV R21, RZ, RZ, -R21 ;  /* 0x000000ffff15c224 */ /* 0x000fe200078e0a15 */
[C---:B------:R-:W-:Y:S01]  /*5d20*/  ISETP.GT.U32.AND P4, PT, R0.reuse, R11, PT ;  /* 0x0000000b0000720c */ /* 0x040fe20003f84070 */
[----:B------:R-:W-:Y:S02]  /*5d30*/  IMAD.MOV.U32 R7, RZ, RZ, R17 ;  /* 0x000000ffff077224 */ /* 0x000fe400078e0011 */
[----:B------:R-:W-:Y:S01]  /*5d40*/  @!P0 IMAD.MOV R8, RZ, RZ, -R8 ;  /* 0x000000ffff088224 */ /* 0x000fe200078e0a08 */
[----:B------:R-:W-:Y:S01]  /*5d50*/  STL [R1+0x3a0], R21 ;  /* 0x0003a01501007387 */ /* 0x000fe20000100800 */
[----:B------:R-:W-:Y:S01]  /*5d60*/  @!P2 IMAD.MOV R7, RZ, RZ, -R7 ;  /* 0x000000ffff07a224 */ /* 0x000fe200078e0a07 */
[----:B------:R-:W-:Y:S01]  /*5d70*/  ISETP.GT.U32.AND P2, PT, R0, R9, PT ;  /* 0x000000090000720c */ /* 0x000fe20003f44070 */
[----:B------:R-:W-:Y:S01]  /*5d80*/  VIADD R2, R5, 0x93 ;  /* 0x0000009305027836 */ /* 0x000fe20000000000 */
[----:B------:R-:W-:Y:S01]  /*5d90*/  STL [R1+0x39c], R20 ;  /* 0x00039c1401007387 */ /* 0x000fe20000100800 */
[--C-:B------:R-:W-:Y:S01]  /*5da0*/  @!P5 IMAD.IADD R6, R6, 0x1, -R0.reuse ;  /* 0x000000010606d824 */ /* 0x100fe200078e0a00 */
[----:B------:R-:W-:Y:S01]  /*5db0*/  ISETP.GE.AND P5, PT, R12, RZ, PT ;  /* 0x000000ff0c00720c */ /* 0x000fe20003fa6270 */
[--C-:B------:R-:W-:Y:S01]  /*5dc0*/  @!P3 IMAD.IADD R14, R14, 0x1, -R0.reuse ;  /* 0x000000010e0eb824 */ /* 0x100fe200078e0a00 */
[----:B------:R0:W-:Y:S01]  /*5dd0*/  STL [R1+0x398], R8 ;  /* 0x0003980801007387 */ /* 0x0001e20000100800 */
[----:B------:R-:W-:Y:S01]  /*5de0*/  @!P4 IMAD.IADD R11, R11, 0x1, -R0 ;  /* 0x000000010b0bc824 */ /* 0x000fe200078e0a00 */
[----:B------:R-:W-:Y:S01]  /*5df0*/  IABS R18, R2 ;  /* 0x0000000200127213 */ /* 0x000fe20000000000 */
[----:B------:R-:W-:Y:S01]  /*5e00*/  IMAD.MOV.U32 R16, RZ, RZ, R6 ;  /* 0x000000ffff107224 */ /* 0x000fe200078e0006 */
[----:B------:R-:W-:Y:S01]  /*5e10*/  ISETP.GE.AND P4, PT, R13, RZ, PT ;  /* 0x000000ff0d00720c */ /* 0x000fe20003f86270 */
[----:B------:R1:W-:Y:S01]  /*5e20*/  STL [R1+0x394], R7 ;  /* 0x0003940701007387 */ /* 0x0003e20000100800 */
[C---:B------:R-:W-:Y:S01]  /*5e30*/  ISETP.GT.U32.AND P3, PT, R0.reuse, R14, PT ;  /* 0x0000000e0000720c */ /* 0x040fe20003f64070 */
[----:B------:R-:W-:Y:S01]  /*5e40*/  @!P2 IMAD.IADD R9, R9, 0x1, -R0 ;  /* 0x000000010909a824 */ /* 0x000fe200078e0a00 */
[C---:B------:R-:W-:Y:S01]  /*5e50*/  ISETP.GT.U32.AND P2, PT, R0.reuse, R11, PT ;  /* 0x0000000b0000720c */ /* 0x040fe20003f44070 */
[----:B------:R-:W-:Y:S01]  /*5e60*/  @!P1 IMAD.MOV R16, RZ, RZ, -R16 ;  /* 0x000000ffff109224 */ /* 0x000fe200078e0a10 */
[----:B------:R-:W-:Y:S01]  /*5e70*/  ISETP.GE.AND P0, PT, R3, RZ, PT ;  /* 0x000000ff0300720c */ /* 0x000fe20003f06270 */
[----:B0-----:R-:W-:Y:S01]  /*5e80*/  VIADD R8, R5, 0x92 ;  /* 0x0000009205087836 */ /* 0x001fe20000000000 */
[----:B------:R-:W-:Y:S01]  /*5e90*/  ISETP.GT.U32.AND P1, PT, R0, R9, PT ;  /* 0x000000090000720c */ /* 0x000fe20003f24070 */
[----:B------:R-:W-:Y:S01]  /*5ea0*/  @!P6 IMAD.MOV R15, RZ, RZ, -R15 ;  /* 0x000000ffff0fe224 */ /* 0x000fe200078e0a0f */
[----:B------:R-:W-:Y:S01]  /*5eb0*/  ISETP.GE.AND P6, PT, R2, RZ, PT ;  /* 0x000000ff0200720c */ /* 0x000fe20003fc6270 */
[----:B-1----:R-:W-:Y:S01]  /*5ec0*/  IMAD.HI.U32 R7, R10, R18, RZ ;  /* 0x000000120a077227 */ /* 0x002fe200078e00ff */
[----:B------:R-:W-:Y:S01]  /*5ed0*/  IABS R12, R8 ;  /* 0x00000008000c7213 */ /* 0x000fe20000000000 */
[----:B------:R-:W-:Y:S02]  /*5ee0*/  STL [R1+0x390], R16 ;  /* 0x0003901001007387 */ /* 0x000fe40000100800 */
[----:B------:R-:W-:-:S02]  /*5ef0*/  IMAD.MOV R7, RZ, RZ, -R7 ;  /* 0x000000ffff077224 */ /* 0x000fc400078e0a07 */
[----:B------:R-:W-:Y:S01]  /*5f00*/  IMAD.HI.U32 R13, R10, R12, RZ ;  /* 0x0000000c0a0d7227 */ /* 0x000fe200078e00ff */
[----:B------:R0:W-:Y:S03]  /*5f10*/  STL [R1+0x37c], R15 ;  /* 0x00037c0f01007387 */ /* 0x0001e60000100800 */
[----:B------:R-:W-:Y:S02]  /*5f20*/  IMAD.MOV R13, RZ, RZ, -R13 ;  /* 0x000000ffff0d7224 */ /* 0x000fe400078e0a0d */
[C---:B------:R-:W-:Y:S02]  /*5f30*/  IMAD R6, R0.reuse, R7, R18 ;  /* 0x0000000700067224 */ /* 0x040fe400078e0212 */
[----:B------:R-:W-:Y:S02]  /*5f40*/  IMAD R2, R0, R13, R12 ;  /* 0x0000000d00027224 */ /* 0x000fe400078e020c */
[----:B------:R-:W-:-:S02]  /*5f50*/  @!P3 IMAD.IADD R14, R14, 0x1, -R0 ;  /* 0x000000010e0eb824 */ /* 0x000fc400078e0a00 */
[--C-:B------:R-:W-:Y:S01]  /*5f60*/  @!P2 IMAD.IADD R11, R11, 0x1, -R0.reuse ;  /* 0x000000010b0ba824 */ /* 0x100fe200078e0a00 */
[C---:B------:R-:W-:Y:S01]  /*5f70*/  ISETP.GT.U32.AND P3, PT, R0.reuse, R2, PT ;  /* 0x000000020000720c */ /* 0x040fe20003f64070 */
[----:B------:R-:W-:Y:S01]  /*5f80*/  @!P1 IMAD.IADD R9, R9, 0x1, -R0 ;  /* 0x0000000109099824 */ /* 0x000fe200078e0a00 */
[----:B------:R-:W-:Y:S01]  /*5f90*/  ISETP.GT.U32.AND P2, PT, R0, R6, PT ;  /* 0x000000060000720c */ /* 0x000fe20003f44070 */
[C---:B------:R-:W-:Y:S01]  /*5fa0*/  VIADD R3, R5.reuse, 0x91 ;  /* 0x0000009105037836 */ /* 0x040fe20000000000 */
[----:B------:R-:W-:Y:S01]  /*5fb0*/  ISETP.GE.AND P1, PT, R8, RZ, PT ;  /* 0x000000ff0800720c */ /* 0x000fe20003f26270 */
[C---:B------:R-:W-:Y:S02]  /*5fc0*/  VIADD R8, R5.reuse, 0x90 ;  /* 0x0000009005087836 */ /* 0x040fe40000000000 */
[----:B------:R-:W-:Y:S01]  /*5fd0*/  IMAD.MOV.U32 R17, RZ, RZ, R11 ;  /* 0x000000ffff117224 */ /* 0x000fe200078e000b */
[----:B------:R-:W-:Y:S01]  /*5fe0*/  IABS R7, R3 ;  /* 0x0000000300077213 */ /* 0x000fe20000000000 */
[----:B------:R-:W-:Y:S01]  /*5ff0*/  IMAD.MOV.U32 R11, RZ, RZ, R14 ;  /* 0x000000ffff0b7224 */ /* 0x000fe200078e000e */
[----:B0-----:R-:W-:Y:S01]  /*6000*/  IABS R15, R8 ;  /* 0x00000008000f7213 */ /* 0x001fe20000000000 */
[----:B------:R-:W-:-:S02]  /*6010*/  VIADD R12, R5, 0x8f ;  /* 0x0000008f050c7836 */ /* 0x000fc40000000000 */
[--C-:B------:R-:W-:Y:S02]  /*6020*/  @!P3 IMAD.IADD R2, R2, 0x1, -R0.reuse ;  /* 0x000000010202b824 */ /* 0x100fe400078e0a00 */
[----:B------:R-:W-:Y:S01]  /*6030*/  @!P2 IMAD.IADD R6, R6, 0x1, -R0 ;  /* 0x000000010606a824 */ /* 0x000fe200078e0a00 */
[----:B------:R-:W-:Y:S01]  /*6040*/  ISETP.GE.AND P2, PT, R3, RZ, PT ;  /* 0x000000ff0300720c */ /* 0x000fe20003f46270 */
[----:B------:R-:W-:Y:S01]  /*6050*/  @!P0 IMAD.MOV R17, RZ, RZ, -R17 ;  /* 0x000000ffff118224 */ /* 0x000fe200078e0a11 */
[----:B------:R-:W-:Y:S01]  /*6060*/  ISETP.GT.U32.AND P3, PT, R0, R2, PT ;  /* 0x000000020000720c */ /* 0x000fe20003f64070 */
[----:B------:R-:W-:Y:S01]  /*6070*/  IMAD.HI.U32 R3, R10, R15, RZ ;  /* 0x0000000f0a037227 */ /* 0x000fe200078e00ff */
[----:B------:R-:W-:Y:S02]  /*6080*/  ISETP.GT.U32.AND P0, PT, R0, R6, PT ;  /* 0x000000060000720c */ /* 0x000fe40003f04070 */
[----:B------:R-:W-:Y:S01]  /*6090*/  IABS R16, R12 ;  /* 0x0000000c00107213 */ /* 0x000fe20000000000 */
[----:B------:R-:W-:Y:S01]  /*60a0*/  @!P4 IMAD.MOV R11, RZ, RZ, -R11 ;  /* 0x000000ffff0bc224 */ /* 0x000fe200078e0a0b */
[----:B------:R-:W-:Y:S01]  /*60b0*/  ISETP.GE.AND P4, PT, R8, RZ, PT ;  /* 0x000000ff0800720c */ /* 0x000fe20003f86270 */
[----:B------:R-:W-:Y:S01]  /*60c0*/  IMAD.HI.U32 R13, R10, R7, RZ ;  /* 0x000000070a0d7227 */ /* 0x000fe200078e00ff */
[----:B------:R0:W-:Y:S03]  /*60d0*/  STL [R1+0x378], R17 ;  /* 0x0003781101007387 */ /* 0x0001e60000100800 */
[----:B------:R-:W-:-:S02]  /*60e0*/  IMAD.MOV R8, RZ, RZ, -R3 ;  /* 0x000000ffff087224 */ /* 0x000fc400078e0a03 */
[----:B------:R-:W-:Y:S02]  /*60f0*/  IMAD.MOV R13, RZ, RZ, -R13 ;  /* 0x000000ffff0d7224 */ /* 0x000fe400078e0a0d */
[C---:B------:R-:W-:Y:S02]  /*6100*/  IMAD R8, R0.reuse, R8, R15 ;  /* 0x0000000800087224 */ /* 0x040fe400078e020f */
[----:B------:R-:W-:Y:S02]  /*6110*/  IMAD R7, R0, R13, R7 ;  /* 0x0000000d00077224 */ /* 0x000fe400078e0207 */
[----:B0-----:R-:W-:Y:S02]  /*6120*/  IMAD.MOV.U32 R17, RZ, RZ, R9 ;  /* 0x000000ffff117224 */ /* 0x001fe400078e0009 */
[----:B------:R-:W-:-:S04]  /*6130*/  IMAD.HI.U32 R9, R10, R16, RZ ;  /* 0x000000100a097227 */ /* 0x000fc800078e00ff */
[----:B------:R-:W-:Y:S01]  /*6140*/  @!P5 IMAD.MOV R17, RZ, RZ, -R17 ;  /* 0x000000ffff11d224 */ /* 0x000fe200078e0a11 */
[----:B------:R-:W-:Y:S01]  /*6150*/  ISETP.GT.U32.AND P5, PT, R0, R7, PT ;  /* 0x000000070000720c */ /* 0x000fe20003fa4070 */
[--C-:B------:R-:W-:Y:S01]  /*6160*/  @!P3 IMAD.IADD R2, R2, 0x1, -R0.reuse ;  /* 0x000000010202b824 */ /* 0x100fe200078e0a00 */
[----:B------:R-:W-:Y:S01]  /*6170*/  ISETP.GT.U32.AND P3, PT, R0, R8, PT ;  /* 0x000000080000720c */ /* 0x000fe20003f64070 */
[----:B------:R-:W-:Y:S01]  /*6180*/  IMAD.MOV R9, RZ, RZ, -R9 ;  /* 0x000000ffff097224 */ /* 0x000fe200078e0a09 */
[----:B------:R0:W-:Y:S01]  /*6190*/  STL [R1+0x360], R17 ;  /* 0x0003601101007387 */ /* 0x0001e20000100800 */
[----:B------:R-:W-:Y:S01]  /*61a0*/  @!P0 IMAD.IADD R6, R6, 0x1, -R0 ;  /* 0x0000000106068824 */ /* 0x000fe200078e0a00 */
[----:B------:R-:W-:Y:S01]  /*61b0*/  ISETP.GE.AND P0, PT, R12, RZ, PT ;  /* 0x000000ff0c00720c */ /* 0x000fe20003f06270 */
[----:B------:R-:W-:Y:S01]  /*61c0*/  IMAD R15, R0, R9, R16 ;  /* 0x00000009000f7224 */ /* 0x000fe200078e0210 */
[----:B------:R1:W-:Y:S01]  /*61d0*/  STL [R1+0x35c], R11 ;  /* 0x00035c0b01007387 */ /* 0x0003e20000100800 */
[----:B------:R-:W-:-:S02]  /*61e0*/  VIADD R3, R5, 0x8e ;  /* 0x0000008e05037836 */ /* 0x000fc40000000000 */
[----:B------:R-:W-:Y:S02]  /*61f0*/  IMAD.MOV.U32 R14, RZ, RZ, R2 ;  /* 0x000000ffff0e7224 */ /* 0x000fe400078e0002 */
[----:B------:R-:W-:Y:S01]  /*6200*/  @!P5 IMAD.IADD R7, R7, 0x1, -R0 ;  /* 0x000000010707d824 */ /* 0x000fe200078e0a00 */
[----:B------:R-:W-:Y:S01]  /*6210*/  IABS R12, R3 ;  /* 0x00000003000c7213 */ /* 0x000fe20000000000 */
[----:B0-----:R-:W-:Y:S02]  /*6220*/  IMAD.MOV.U32 R17, RZ, RZ, R6 ;  /* 0x000000ffff117224 */ /* 0x001fe400078e0006 */
[----:B------:R-:W-:Y:S01]  /*6230*/  @!P3 IMAD.IADD R8, R8, 0x1, -R0 ;  /* 0x000000010808b824 */ /* 0x000fe200078e0a00 */
[C---:B------:R-:W-:Y:S01]  /*6240*/  ISETP.GT.U32.AND P5, PT, R0.reuse, R7, PT ;  /* 0x000000070000720c */ /* 0x040fe20003fa4070 */
[----:B------:R-:W-:Y:S01]  /*6250*/  @!P6 IMAD.MOV R17, RZ, RZ, -R17 ;  /* 0x000000ffff11e224 */ /* 0x000fe200078e0a11 */
[C---:B------:R-:W-:Y:S01]  /*6260*/  ISETP.GT.U32.AND P6, PT, R0.reuse, R15, PT ;  /* 0x0000000f0000720c */ /* 0x040fe20003fc4070 */
[----:B-1----:R-:W-:Y:S01]  /*6270*/  VIADD R11, R5, 0x8d ;  /* 0x0000008d050b7836 */ /* 0x002fe20000000000 */
[----:B------:R-:W-:Y:S01]  /*6280*/  ISETP.GT.U32.AND P3, PT, R0, R8, PT ;  /* 0x000000080000720c */ /* 0x000fe20003f64070 */
[----:B------:R-:W-:Y:S01]  /*6290*/  @!P1 IMAD.MOV R14, RZ, RZ, -R14 ;  /* 0x000000ffff0e9224 */ /* 0x000fe200078e0a0e */
[----:B------:R-:W-:Y:S01]  /*62a0*/  ISETP.GE.AND P1, PT, R3, RZ, PT ;  /* 0x000000ff0300720c */ /* 0x000fe20003f26270 */
[----:B------:R-:W-:Y:S01]  /*62b0*/  IMAD.HI.U32 R2, R10, R12, RZ ;  /* 0x0000000c0a027227 */ /* 0x000fe200078e00ff */
[----:B------:R-:W-:Y:S01]  /*62c0*/  IABS R13, R11 ;  /* 0x0000000b000d7213 */ /* 0x000fe20000000000 */
[----:B------:R0:W-:Y:S02]  /*62d0*/  STL [R1+0x358], R17 ;  /* 0x0003581101007387 */ /* 0x0001e40000100800 */
[----:B------:R-:W-:-:S02]  /*62e0*/  VIADD R9, R5, 0x8c ;  /* 0x0000008c05097836 */ /* 0x000fc40000000000 */
[----:B------:R-:W-:Y:S01]  /*62f0*/  IMAD.HI.U32 R3, R10, R13, RZ ;  /* 0x0000000d0a037227 */ /* 0x000fe200078e00ff */
[----:B------:R1:W-:Y:S02]  /*6300*/  STL [R1+0x354], R14 ;  /* 0x0003540e01007387 */ /* 0x0003e40000100800 */
[----:B------:R-:W-:Y:S01]  /*6310*/  IABS R6, R9 ;  /* 0x0000000900067213 */ /* 0x000fe20000000000 */
[----:B------:R-:W-:Y:S02]  /*6320*/  @!P6 IMAD.IADD R15, R15, 0x1, -R0 ;  /* 0x000000010f0fe824 */ /* 0x000fe400078e0a00 */
[----:B------:R-:W-:Y:S02]  /*6330*/  IMAD.MOV R2, RZ, RZ, -R2 ;  /* 0x000000ffff027224 */ /* 0x000fe400078e0a02 */
[----:B------:R-:W-:Y:S01]  /*6340*/  IMAD.MOV R3, RZ, RZ, -R3 ;  /* 0x000000ffff037224 */ /* 0x000fe200078e0a03 */
[----:B------:R-:W-:Y:S01]  /*6350*/  ISETP.GT.U32.AND P6, PT, R0, R15, PT ;  /* 0x0000000f0000720c */ /* 0x000fe20003fc4070 */
[----:B------:R-:W-:-:S02]  /*6360*/  @!P3 IMAD.IADD R8, R8, 0x1, -R0 ;  /* 0x000000010808b824 */ /* 0x000fc400078e0a00 */
[C---:B------:R-:W-:Y:S02]  /*6370*/  IMAD R2, R0.reuse, R2, R12 ;  /* 0x0000000200027224 */ /* 0x040fe400078e020c */
[----:B------:R-:W-:Y:S01]  /*6380*/  @!P5 IMAD.IADD R7, R7, 0x1, -R0 ;  /* 0x000000010707d824 */ /* 0x000fe200078e0a00 */
[----:B------:R-:W-:Y:S01]  /*6390*/  ISETP.GE.AND P5, PT, R11, RZ, PT ;  /* 0x000000ff0b00720c */ /* 0x000fe20003fa6270 */
[C---:B------:R-:W-:Y:S01]  /*63a0*/  IMAD R3, R0.reuse, R3, R13 ;  /* 0x0000000300037224 */ /* 0x040fe200078e020d */
[----:B------:R-:W-:Y:S01]  /*63b0*/  ISETP.GT.U32.AND P3, PT, R0, R2, PT ;  /* 0x000000020000720c */ /* 0x000fe20003f64070 */
[----:B------:R-:W-:Y:S02]  /*63c0*/  IMAD.MOV.U32 R12, RZ, RZ, R8 ;  /* 0x000000ffff0c7224 */ /* 0x000fe400078e0008 */
[----:B------:R-:W-:-:S04]  /*63d0*/  IMAD.HI.U32 R11, R10, R6, RZ ;  /* 0x000000060a0b7227 */ /* 0x000fc800078e00ff */
[----:B------:R-:W-:Y:S01]  /*63e0*/  @!P4 IMAD.MOV R12, RZ, RZ, -R12 ;  /* 0x000000ffff0cc224 */ /* 0x000fe200078e0a0c */
[C---:B------:R-:W-:Y:S01]  /*63f0*/  ISETP.GT.U32.AND P4, PT, R0.reuse, R3, PT ;  /* 0x000000030000720c */ /* 0x040fe20003f84070 */
[----:B------:R-:W-:Y:S02]  /*6400*/  IMAD.MOV R11, RZ, RZ, -R11 ;  /* 0x000000ffff0b7224 */ /* 0x000fe400078e0a0b */
[----:B------:R-:W-:Y:S02]  /*6410*/  @!P6 IMAD.IADD R15, R15, 0x1, -R0 ;  /* 0x000000010f0fe824 */ /* 0x000fe400078e0a00 */
[----:B------:R-:W-:Y:S02]  /*6420*/  IMAD R6, R0, R11, R6 ;  /* 0x0000000b00067224 */ /* 0x000fe400078e0206 */
[----:B0-----:R-:W-:Y:S02]  /*6430*/  IMAD.MOV.U32 R17, RZ, RZ, R15 ;  /* 0x000000ffff117224 */ /* 0x001fe400078e000f */
[----:B------:R-:W-:-:S02]  /*6440*/  VIADD R11, R5, 0x8b ;  /* 0x0000008b050b7836 */ /* 0x000fc40000000000 */
[----:B------:R-:W-:Y:S01]  /*6450*/  @!P0 IMAD.MOV R17, RZ, RZ, -R17 ;  /* 0x000000ffff118224 */ /* 0x000fe200078e0a11 */
[----:B------:R-:W-:Y:S01]  /*6460*/  ISETP.GT.U32.AND P0, PT, R0, R6, PT ;  /* 0x000000060000720c */ /* 0x000fe20003f04070 */
[--C-:B------:R-:W-:Y:S01]  /*6470*/  @!P3 IMAD.IADD R2, R2, 0x1, -R0.reuse ;  /* 0x000000010202b824 */ /* 0x100fe200078e0a00 */
[----:B------:R-:W-:Y:S01]  /*6480*/  ISETP.GE.AND P6, PT, R11, RZ, PT ;  /* 0x000000ff0b00720c */ /* 0x000fe20003fc6270 */
[----:B------:R-:W-:Y:S01]  /*6490*/  @!P4 IMAD.IADD R3, R3, 0x1, -R0 ;  /* 0x000000010303c824 */ /* 0x000fe200078e0a00 */
[----:B------:R-:W-:Y:S01]  /*64a0*/  IABS R11, R11 ;  /* 0x0000000b000b7213 */ /* 0x000fe20000000000 */
[----:B-1----:R-:W-:Y:S01]  /*64b0*/  IMAD.MOV.U32 R14, RZ, RZ, R7 ;  /* 0x000000ffff0e7224 */ /* 0x002fe200078e0007 */
[C---:B------:R-:W-:Y:S01]  /*64c0*/  ISETP.GT.U32.AND P3, PT, R0.reuse, R2, PT ;  /* 0x000000020000720c */ /* 0x040fe20003f64070 */
[----:B------:R-:W-:Y:S01]  /*64d0*/  VIADD R7, R5, 0x8a ;  /* 0x0000008a05077836 */ /* 0x000fe20000000000 */
[----:B------:R-:W-:Y:S01]  /*64e0*/  ISETP.GT.U32.AND P4, PT, R0, R3, PT ;  /* 0x000000030000720c */ /* 0x000fe20003f84070 */
[----:B------:R-:W-:Y:S01]  /*64f0*/  @!P2 IMAD.MOV R14, RZ, RZ, -R14 ;  /* 0x000000ffff0ea224 */ /* 0x000fe200078e0a0e */
[----:B------:R-:W-:Y:S01]  /*6500*/  ISETP.GE.AND P2, PT, R9, RZ, PT ;  /* 0x000000ff0900720c */ /* 0x000fe20003f46270 */
[----:B------:R-:W-:-:S03]  /*6510*/  IMAD.HI.U32 R15, R10, R11, RZ ;  /* 0x0000000b0a0f7227 */ /* 0x000fc600078e00ff */
[----:B------:R0:W-:Y:S01]  /*6520*/  STL [R1+0x350], R14 ;  /* 0x0003500e01007387 */ /* 0x0001e20000100800 */
[--C-:B------:R-:W-:Y:S02]  /*6530*/  @!P0 IMAD.IADD R6, R6, 0x1, -R0.reuse ;  /* 0x0000000106068824 */ /* 0x100fe400078e0a00 */
[----:B------:R-:W-:Y:S01]  /*6540*/  VIADD R9, R5, 0x88 ;  /* 0x0000008805097836 */ /* 0x000fe20000000000 */
[----:B------:R1:W-:Y:S01]  /*6550*/  STL [R1+0x34c], R12 ;  /* 0x00034c0c01007387 */ /* 0x0003e20000100800 */
[----:B------:R-:W-:Y:S01]  /*6560*/  IMAD.MOV R15, RZ, RZ, -R15 ;  /* 0x000000ffff0f7224 */ /* 0x000fe200078e0a0f */
[----:B------:R-:W-:Y:S01]  /*6570*/  ISETP.GT.U32.AND P0, PT, R0, R6, PT ;  /* 0x000000060000720c */ /* 0x000fe20003f04070 */
[--C-:B------:R-:W-:Y:S01]  /*6580*/  @!P3 IMAD.IADD R2, R2, 0x1, -R0.reuse ;  /* 0x000000010202b824 */ /* 0x100fe200078e0a00 */
[----:B------:R-:W-:Y:S01]  /*6590*/  ISETP.GE.AND P3, PT, R7, RZ, PT ;  /* 0x000000ff0700720c */ /* 0x000fe20003f66270 */
[C---:B------:R-:W-:Y:S01]  /*65a0*/  IMAD R11, R0.reuse, R15, R11 ;  /* 0x0000000f000b7224 */ /* 0x040fe200078e020b */
[----:B0-----:R-:W-:Y:S01]  /*65b0*/  IABS R14, R9 ;  /* 0x00000009000e7213 */ /* 0x001fe20000000000 */
[----:B------:R-:W-:Y:S01]  /*65c0*/  @!P4 IMAD.IADD R3, R3, 0x1, -R0 ;  /* 0x000000010303c824 */ /* 0x000fe200078e0a00 */
[----:B------:R0:W-:Y:S01]  /*65d0*/  STL [R1+0x348], R17 ;  /* 0x0003481101007387 */ /* 0x0001e20000100800 */
[----:B------:R-:W-:Y:S01]  /*65e0*/  VIADD R8, R5, 0x89 ;  /* 0x0000008905087836 */ /* 0x000fe20000000000 */
[----:B-1----:R-:W-:Y:S01]  /*65f0*/  IABS R12, R7 ;  /* 0x00000007000c7213 */ /* 0x002fe20000000000 */
[----:B------:R-:W-:Y:S01]  /*6600*/  IMAD.MOV.U32 R19, RZ, RZ, R2 ;  /* 0x000000ffff137224 */ /* 0x000fe200078e0002 */
[----:B------:R-:W-:Y:S01]  /*6610*/  ISETP.GT.U32.AND P4, PT, R0, R11, PT ;  /* 0x0000000b0000720c */ /* 0x000fe20003f84070 */
[----:B------:R-:W-:Y:S01]  /*6620*/  IMAD.MOV.U32 R18, RZ, RZ, R3 ;  /* 0x000000ffff127224 */ /* 0x000fe200078e0003 */
[----:B------:R-:W-:Y:S01]  /*6630*/  IABS R13, R8 ;  /* 0x00000008000d7213 */ /* 0x000fe20000000000 */
[----:B------:R-:W-:-:S04]  /*6640*/  IMAD.HI.U32 R16, R10, R12, RZ ;  /* 0x0000000c0a107227 */ /* 0x000fc800078e00ff */
[----:B------:R-:W-:Y:S02]  /*6650*/  IMAD.MOV R16, RZ, RZ, -R16 ;  /* 0x000000ffff107224 */ /* 0x000fe400078e0a10 */
[----:B------:R-:W-:-:S04]  /*6660*/  IMAD.HI.U32 R7, R10, R14, RZ ;  /* 0x0000000e0a077227 */ /* 0x000fc800078e00ff */
[----:B------:R-:W-:Y:S02]  /*6670*/  @!P1 IMAD.MOV R19, RZ, RZ, -R19 ;  /* 0x000000ffff139224 */ /* 0x000fe400078e0a13 */
[----:B------:R-:W-:Y:S01]  /*6680*/  @!P5 IMAD.MOV R18, RZ, RZ, -R18 ;  /* 0x000000ffff12d224 */ /* 0x000fe200078e0a12 */
[----:B------:R-:W-:Y:S01]  /*6690*/  ISETP.GE.AND P5, PT, R8, RZ, PT ;  /* 0x000000ff0800720c */ /* 0x000fe20003fa6270 */
[----:B------:R-:W-:Y:S01]  /*66a0*/  IMAD R12, R0, R16, R12 ;  /* 0x00000010000c7224 */ /* 0x000fe200078e020c */
[----:B------:R-:W-:Y:S01]  /*66b0*/  STL [R1+0x344], R19 ;  /* 0x0003441301007387 */ /* 0x000fe20000100800 */
[----:B------:R-:W-:Y:S02]  /*66c0*/  IMAD.MOV R7, RZ, RZ, -R7 ;  /* 0x000000ffff077224 */ /* 0x000fe400078e0a07 */
[----:B------:R-:W-:Y:S01]  /*66d0*/  @!P0 IMAD.IADD R6, R6, 0x1, -R0 ;  /* 0x0000000106068824 */ /* 0x000fe200078e0a00 */
[----:B------:R1:W-:Y:S01]  /*66e0*/  STL [R1+0x340], R18 ;  /* 0x0003401201007387 */ /* 0x0003e20000100800 */
[----:B0-----:R-:W-:Y:S01]  /*66f0*/  IMAD.HI.U32 R17, R10, R13, RZ ;  /* 0x0000000d0a117227 */ /* 0x001fe200078e00ff */
[----:B------:R-:W-:-:S03]  /*6700*/  ISETP.GT.U32.AND P1, PT, R0, R12, PT ;  /* 0x0000000c0000720c */ /* 0x000fc60003f24070 */
[C---:B------:R-:W-:Y:S02]  /*6710*/  IMAD R14, R0.reuse, R7, R14 ;  /* 0x00000007000e7224 */ /* 0x040fe400078e020e */
[----:B------:R-:W-:Y:S02]  /*6720*/  IMAD.MOV R17, RZ, RZ, -R17 ;  /* 0x000000ffff117224 */ /* 0x000fe400078e0a11 */
[----:B------:R-:W-:Y:S02]  /*6730*/  @!P4 IMAD.IADD R11, R11, 0x1, -R0 ;  /* 0x000000010b0bc824 */ /* 0x000fe400078e0a00 */
[----:B-1----:R-:W-:Y:S02]  /*6740*/  IMAD.MOV.U32 R18, RZ, RZ, R6 ;  /* 0x000000ffff127224 */ /* 0x002fe400078e0006 */
[C---:B------:R-:W-:Y:S01]  /*6750*/  IMAD R13, R0.reuse, R17, R13 ;  /* 0x00000011000d7224 */ /* 0x040fe200078e020d */
[C---:B------:R-:W-:Y:S01]  /*6760*/  ISETP.GT.U32.AND P4, PT, R0.reuse, R11, PT ;  /* 0x0000000b0000720c */ /* 0x040fe20003f84070 */
[----:B------:R-:W-:Y:S01]  /*6770*/  @!P2 IMAD.MOV R18, RZ, RZ, -R18 ;  /* 0x000000ffff12a224 */ /* 0x000fe200078e0a12 */
[C---:B------:R-:W-:Y:S01]  /*6780*/  ISETP.GT.U32.AND P2, PT, R0.reuse, R14, PT ;  /* 0x0000000e0000720c */ /* 0x040fe20003f44070 */
[C---:B------:R-:W-:Y:S01]  /*6790*/  VIADD R2, R5.reuse, 0x87 ;  /* 0x0000008705027836 */ /* 0x040fe20000000000 */
[----:B------:R-:W-:Y:S01]  /*67a0*/  ISETP.GT.U32.AND P0, PT, R0, R13, PT ;  /* 0x0000000d0000720c */ /* 0x000fe20003f04070 */
[C---:B------:R-:W-:Y:S01]  /*67b0*/  VIADD R7, R5.reuse, 0x86 ;  /* 0x0000008605077836 */ /* 0x040fe20000000000 */
[----:B------:R0:W-:Y:S01]  /*67c0*/  STL [R1+0x33c], R18 ;  /* 0x00033c1201007387 */ /* 0x0001e20000100800 */
[----:B------:R-:W-:Y:S01]  /*67d0*/  @!P1 IMAD.IADD R12, R12, 0x1, -R0 ;  /* 0x000000010c0c9824 */ /* 0x000fe200078e0a00 */
[----:B------:R-:W-:Y:S01]  /*67e0*/  IABS R3, R2 ;  /* 0x0000000200037213 */ /* 0x000fe20000000000 */
        /* <DEDUP_REMOVED lines=8> */
[--C-:B------:R-:W-:Y:S01]  /*6870*/  @!P4 IMAD.IADD R11, R11, 0x1, -R0.reuse ;  /* 0x000000010b0bc824 */ /* 0x100fe200078e0a00 */
[----:B------:R-:W-:Y:S01]  /*6880*/  ISETP.GE.AND P4, PT, R9, RZ, PT ;  /* 0x000000ff0900720c */ /* 0x000fe20003f86270 */
[----:B------:R-:W-:Y:S01]  /*6890*/  @!P0 IMAD.IADD R13, R13, 0x1, -R0 ;  /* 0x000000010d0d8824 */ /* 0x000fe200078e0a00 */
[----:B------:R-:W-:Y:S01]  /*68a0*/  ISETP.GT.U32.AND P2, PT, R0, R14, PT ;  /* 0x0000000e0000720c */ /* 0x000fe20003f44070 */
[----:B------:R-:W-:Y:S02]  /*68b0*/  IMAD.MOV R16, RZ, RZ, -R16 ;  /* 0x000000ffff107224 */ /* 0x000fe400078e0a10 */
[----:B------:R-:W-:Y:S01]  /*68c0*/  IMAD.HI.U32 R9, R10, R15, RZ ;  /* 0x0000000f0a097227 */ /* 0x000fe200078e00ff */
[----:B------:R-:W-:-:S03]  /*68d0*/  ISETP.GT.U32.AND P0, PT, R0, R13, PT ;  /* 0x0000000d0000720c */ /* 0x000fc60003f04070 */
[----:B------:R-:W-:Y:S02]  /*68e0*/  IMAD R3, R0, R16, R3 ;  /* 0x0000001000037224 */ /* 0x000fe400078e0203 */
[----:B------:R-:W-:Y:S02]  /*68f0*/  IMAD.MOV R9, RZ, RZ, -R9 ;  /* 0x000000ffff097224 */ /* 0x000fe400078e0a09 */
[--C-:B------:R-:W-:Y:S01]  /*6900*/  @!P1 IMAD.IADD R12, R12, 0x1, -R0.reuse ;  /* 0x000000010c0c9824 */ /* 0x100fe200078e0a00 */
[C---:B------:R-:W-:Y:S01]  /*6910*/  ISETP.GT.U32.AND P1, PT, R0.reuse, R3, PT ;  /* 0x000000030000720c */ /* 0x040fe20003f24070 */
[----:B------:R-:W-:Y:S02]  /*6920*/  IMAD R15, R0, R9, R15 ;  /* 0x00000009000f7224 */ /* 0x000fe400078e020f */
[----:B------:R-:W-:Y:S02]  /*6930*/  @!P2 IMAD.IADD R14, R14, 0x1, -R0 ;  /* 0x000000010e0ea824 */ /* 0x000fe400078e0a00 */
[----:B0-----:R-:W-:Y:S01]  /*6940*/  IMAD.MOV.U32 R18, RZ, RZ, R11 ;  /* 0x000000ffff127224 */ /* 0x001fe200078e000b */
[----:B------:R-:W-:Y:S01]  /*6950*/  ISETP.GT.U32.AND P2, PT, R0, R15, PT ;  /* 0x0000000f0000720c */ /* 0x000fe20003f44070 */
[----:B------:R-:W-:-:S04]  /*6960*/  IMAD.HI.U32 R11, R10, R6, RZ ;  /* 0x000000060a0b7227 */ /* 0x000fc800078e00ff */
[----:B------:R-:W-:Y:S01]  /*6970*/  @!P0 IMAD.IADD R13, R13, 0x1, -R0 ;  /* 0x000000010d0d8824 */ /* 0x000fe200078e0a00 */
[----:B------:R-:W-:Y:S01]  /*6980*/  ISETP.GE.AND P0, PT, R8, RZ, PT ;  /* 0x000000ff0800720c */ /* 0x000fe20003f06270 */
[----:B------:R-:W-:Y:S02]  /*6990*/  IMAD.MOV.U32 R17, RZ, RZ, R12 ;  /* 0x000000ffff117224 */ /* 0x000fe400078e000c */
[----:B------:R-:W-:Y:S01]  /*69a0*/  @!P6 IMAD.MOV R18, RZ, RZ, -R18 ;  /* 0x000000ffff12e224 */ /* 0x000fe200078e0a12 */
[----:B------:R-:W-:Y:S01]  /*69b0*/  ISETP.GE.AND P6, PT, R2, RZ, PT ;  /* 0x000000ff0200720c */ /* 0x000fe20003fc6270 */
[----:B------:R-:W-:Y:S02]  /*69c0*/  IMAD.MOV R11, RZ, RZ, -R11 ;  /* 0x000000ffff0b7224 */ /* 0x000fe400078e0a0b */
[----:B------:R-:W-:Y:S01]  /*69d0*/  IMAD.MOV.U32 R16, RZ, RZ, R13 ;  /* 0x000000ffff107224 */ /* 0x000fe200078e000d */
[----:B------:R-:W-:Y:S01]  /*69e0*/  STL [R1+0x338], R18 ;  /* 0x0003381201007387 */ /* 0x000fe20000100800 */
[----:B------:R-:W-:-:S02]  /*69f0*/  @!P1 IMAD.IADD R3, R3, 0x1, -R0 ;  /* 0x0000000103039824 */ /* 0x000fc400078e0a00 */
[C---:B------:R-:W-:Y:S02]  /*6a00*/  VIADD R2, R5.reuse, 0x84 ;  /* 0x0000008405027836 */ /* 0x040fe40000000000 */
[----:B------:R-:W-:Y:S01]  /*6a10*/  @!P3 IMAD.MOV R17, RZ, RZ, -R17 ;  /* 0x000000ffff11b224 */ /* 0x000fe200078e0a11 */
[C---:B------:R-:W-:Y:S01]  /*6a20*/  ISETP.GT.U32.AND P1, PT, R0.reuse, R3, PT ;  /* 0x000000030000720c */ /* 0x040fe20003f24070 */
[----:B------:R-:W-:Y:S01]  /*6a30*/  IMAD R11, R0, R11, R6 ;  /* 0x0000000b000b7224 */ /* 0x000fe200078e0206 */
[----:B------:R-:W-:Y:S01]  /*6a40*/  IABS R9, R2 ;  /* 0x0000000200097213 */ /* 0x000fe20000000000 */
[----:B------:R-:W-:Y:S01]  /*6a50*/  @!P5 IMAD.MOV R16, RZ, RZ, -R16 ;  /* 0x000000ffff10d224 */ /* 0x000fe200078e0a10 */
[----:B------:R-:W-:Y:S01]  /*6a60*/  STL [R1+0x324], R17 ;  /* 0x0003241101007387 */ /* 0x000fe20000100800 */
[----:B------:R-:W-:Y:S01]  /*6a70*/  VIADD R6, R5, 0x83 ;  /* 0x0000008305067836 */ /* 0x000fe20000000000 */
[----:B------:R-:W-:Y:S01]  /*6a80*/  ISETP.GE.AND P5, PT, R2, RZ, PT ;  /* 0x000000ff0200720c */ /* 0x000fe20003fa6270 */
[----:B------:R-:W-:Y:S01]  /*6a90*/  @!P2 IMAD.IADD R15, R15, 0x1, -R0 ;  /* 0x000000010f0fa824 */ /* 0x000fe200078e0a00 */
[----:B------:R0:W-:Y:S01]  /*6aa0*/  STL [R1+0x320], R16 ;  /* 0x0003201001007387 */ /* 0x0001e20000100800 */
[----:B------:R-:W-:Y:S01]  /*6ab0*/  IMAD.HI.U32 R13, R10, R9, RZ ;  /* 0x000000090a0d7227 */ /* 0x000fe200078e00ff */
[----:B------:R-:W-:-:S02]  /*6ac0*/  ISETP.GE.AND P3, PT, R7, RZ, PT ;  /* 0x000000ff0700720c */ /* 0x000fc40003f66270 */
[C---:B------:R-:W-:Y:S01]  /*6ad0*/  ISETP.GT.U32.AND P2, PT, R0.reuse, R15, PT ;  /* 0x0000000f0000720c */ /* 0x040fe20003f44070 */
[----:B------:R-:W-:Y:S02]  /*6ae0*/  IMAD.MOV R13, RZ, RZ, -R13 ;  /* 0x000000ffff0d7224 */ /* 0x000fe400078e0a0d */
[----:B------:R-:W-:Y:S02]  /*6af0*/  IMAD.MOV.U32 R12, RZ, RZ, R14 ;  /* 0x000000ffff0c7224 */ /* 0x000fe400078e000e */
[----:B------:R-:W-:Y:S01]  /*6b00*/  @!P1 IMAD.IADD R3, R3, 0x1, -R0 ;  /* 0x0000000103039824 */ /* 0x000fe200078e0a00 */
[----:B0-----:R-:W-:Y:S01]  /*6b10*/  IABS R16, R6 ;  /* 0x0000000600107213 */ /* 0x001fe20000000000 */
[C---:B------:R-:W-:Y:S01]  /*6b20*/  IMAD R9, R0.reuse, R13, R9 ;  /* 0x0000000d00097224 */ /* 0x040fe200078e0209 */
[----:B------:R-:W-:Y:S01]  /*6b30*/  ISETP.GT.U32.AND P1, PT, R0, R11, PT ;  /* 0x0000000b0000720c */ /* 0x000fe20003f24070 */
[----:B------:R-:W-:Y:S01]  /*6b40*/  @!P4 IMAD.MOV R12, RZ, RZ, -R12 ;  /* 0x000000ffff0cc224 */ /* 0x000fe200078e0a0c */
[----:B------:R-:W-:Y:S01]  /*6b50*/  ISETP.GE.AND P4, PT, R6, RZ, PT ;  /* 0x000000ff0600720c */ /* 0x000fe20003f86270 */
[----:B------:R-:W-:-:S03]  /*6b60*/  IMAD.HI.U32 R2, R10, R16, RZ ;  /* 0x000000100a027227 */ /* 0x000fc600078e00ff */
[----:B------:R0:W-:Y:S01]  /*6b70*/  STL [R1+0x31c], R12 ;  /* 0x00031c0c01007387 */ /* 0x0001e20000100800 */
[----:B------:R-:W-:Y:S02]  /*6b80*/  IMAD.MOV R2, RZ, RZ, -R2 ;  /* 0x000000ffff027224 */ /* 0x000fe400078e0a02 */
[----:B------:R-:W-:Y:S01]  /*6b90*/  @!P2 IMAD.IADD R15, R15, 0x1, -R0 ;  /* 0x000000010f0fa824 */ /* 0x000fe200078e0a00 */
[C---:B------:R-:W-:Y:S01]  /*6ba0*/  ISETP.GT.U32.AND P2, PT, R0.reuse, R9, PT ;  /* 0x000000090000720c */ /* 0x040fe20003f44070 */
[C---:B------:R-:W-:Y:S02]  /*6bb0*/  IMAD R16, R0.reuse, R2, R16 ;  /* 0x0000000200107224 */ /* 0x040fe400078e0210 */
[----:B------:R-:W-:Y:S02]  /*6bc0*/  IMAD.MOV.U32 R17, RZ, RZ, R3 ;  /* 0x000000ffff117224 */ /* 0x000fe400078e0003 */
[C---:B------:R-:W-:Y:S02]  /*6bd0*/  VIADD R6, R5.reuse, 0x82 ;  /* 0x0000008205067836 */ /* 0x040fe40000000000 */
[----:B------:R-:W-:Y:S01]  /*6be0*/  @!P6 IMAD.MOV R17, RZ, RZ, -R17 ;  /* 0x000000ffff11e224 */ /* 0x000fe200078e0a11 */
[----:B------:R-:W-:Y:S01]  /*6bf0*/  ISETP.GT.U32.AND P6, PT, R0, R16, PT ;  /* 0x000000100000720c */ /* 0x000fe20003fc4070 */
[----:B0-----:R-:W-:Y:S01]  /*6c00*/  VIADD R12, R5, 0x81 ;  /* 0x00000081050c7836 */ /* 0x001fe20000000000 */
[----:B------:R-:W-:Y:S01]  /*6c10*/  IABS R7, R6 ;  /* 0x0000000600077213 */ /* 0x000fe20000000000 */
[----:B------:R-:W-:Y:S01]  /*6c20*/  IMAD.MOV.U32 R14, RZ, RZ, R15 ;  /* 0x000000ffff0e7224 */ /* 0x000fe200078e000f */
[----:B------:R-:W-:Y:S01]  /*6c30*/  STL [R1+0x318], R17 ;  /* 0x0003181101007387 */ /* 0x000fe20000100800 */
[----:B------:R-:W-:Y:S01]  /*6c40*/  @!P2 IMAD.IADD R9, R9, 0x1, -R0 ;  /* 0x000000010909a824 */ /* 0x000fe200078e0a00 */
[----:B------:R-:W-:Y:S01]  /*6c50*/  IABS R8, R12 ;  /* 0x0000000c00087213 */ /* 0x000fe20000000000 */
[----:B------:R-:W-:-:S03]  /*6c60*/  IMAD.HI.U32 R13, R10, R7, RZ ;  /* 0x000000070a0d7227 */ /* 0x000fc600078e00ff */
[----:B------:R-:W-:Y:S01]  /*6c70*/  ISETP.GT.U32.AND P2, PT, R0, R9, PT ;  /* 0x000000090000720c */ /* 0x000fe20003f44070 */
[----:B------:R-:W-:-:S04]  /*6c80*/  IMAD.HI.U32 R2, R10, R8, RZ ;  /* 0x000000080a027227 */ /* 0x000fc800078e00ff */
[----:B------:R-:W-:Y:S02]  /*6c90*/  IMAD.MOV R3, RZ, RZ, -R13 ;  /* 0x000000ffff037224 */ /* 0x000fe400078e0a0d */
[----:B------:R-:W-:Y:S02]  /*6ca0*/  @!P6 IMAD.IADD R16, R16, 0x1, -R0 ;  /* 0x000000011010e824 */ /* 0x000fe400078e0a00 */
[----:B------:R-:W-:Y:S02]  /*6cb0*/  IMAD.MOV R13, RZ, RZ, -R2 ;  /* 0x000000ffff0d7224 */ /* 0x000fe400078e0a02 */
[----:B------:R-:W-:Y:S01]  /*6cc0*/  @!P3 IMAD.MOV R14, RZ, RZ, -R14 ;  /* 0x000000ffff0eb224 */ /* 0x000fe200078e0a0e */
[C---:B------:R-:W-:Y:S01]  /*6cd0*/  ISETP.GT.U32.AND P6, PT, R0.reuse, R16, PT ;  /* 0x000000100000720c */ /* 0x040fe20003fc4070 */
[----:B------:R-:W-:Y:S01]  /*6ce0*/  IMAD R8, R0, R13, R8 ;  /* 0x0000000d00087224 */ /* 0x000fe200078e0208 */
[----:B------:R-:W-:Y:S01]  /*6cf0*/  ISETP.GE.AND P3, PT, R6, RZ, PT ;  /* 0x000000ff0600720c */ /* 0x000fe20003f66270 */
[----:B------:R-:W-:Y:S01]  /*6d00*/  VIADD R13, R5, 0x80 ;  /* 0x00000080050d7836 */ /* 0x000fe20000000000 */
[----:B------:R0:W-:Y:S01]  /*6d10*/  STL [R1+0x314], R14 ;  /* 0x0003140e01007387 */ /* 0x0001e20000100800 */
[----:B------:R-:W-:-:S02]  /*6d20*/  @!P1 IMAD.IADD R11, R11, 0x1, -R0 ;  /* 0x000000010b0b9824 */ /* 0x000fc400078e0a00 */
[C---:B------:R-:W-:Y:S01]  /*6d30*/  IMAD R2, R0.reuse, R3, R7 ;  /* 0x0000000300027224 */ /* 0x040fe200078e0207 */
[----:B------:R-:W-:Y:S01]  /*6d40*/  IABS R7, R13 ;  /* 0x0000000d00077213 */ /* 0x000fe20000000000 */
[----:B------:R-:W-:Y:S01]  /*6d50*/  @!P2 IMAD.IADD R9, R9, 0x1, -R0 ;  /* 0x000000010909a824 */ /* 0x000fe200078e0a00 */
[----:B------:R-:W-:Y:S01]  /*6d60*/  ISETP.GT.U32.AND P1, PT, R0, R11, PT ;  /* 0x0000000b0000720c */ /* 0x000fe20003f24070 */
[----:B------:R-:W-:Y:S01]  /*6d70*/  IMAD.HI.U32 R23, R10, R20, RZ ;  /* 0x000000140a177227 */ /* 0x000fe200078e00ff */
[----:B------:R-:W-:-:S03]  /*6d80*/  ISETP.GT.U32.AND P2, PT, R0, R2, PT ;  /* 0x000000020000720c */ /* 0x000fc60003f44070 */
[----:B0-----:R-:W-:Y:S02]  /*6d90*/  VIADD R14, R5, 0x7f ;  /* 0x0000007f050e7836 */ /* 0x001fe40000000000 */
[----:B------:R-:W-:-:S03]  /*6da0*/  IMAD.HI.U32 R17, R10, R7, RZ ;  /* 0x000000070a117227 */ /* 0x000fc600078e00ff */
[----:B------:R-:W-:Y:S01]  /*6db0*/  IABS R22, R14 ;  /* 0x0000000e00167213 */ /* 0x000fe20000000000 */
[----:B------:R-:W-:Y:S01]  /*6dc0*/  @!P6 IMAD.IADD R16, R16, 0x1, -R0 ;  /* 0x000000011010e824 */ /* 0x000fe200078e0a00 */
[----:B------:R-:W-:Y:S01]  /*6dd0*/  ISETP.GT.U32.AND P6, PT, R0, R8, PT ;  /* 0x000000080000720c */ /* 0x000fe20003fc4070 */
[----:B------:R-:W-:Y:S02]  /*6de0*/  IMAD.MOV R17, RZ, RZ, -R17 ;  /* 0x000000ffff117224 */ /* 0x000fe400078e0a11 */
[----:B------:R-:W-:-:S04]  /*6df0*/  IMAD.HI.U32 R21, R10, R22, RZ ;  /* 0x000000160a157227 */ /* 0x000fc800078e00ff */
[----:B------:R-:W-:Y:S02]  /*6e00*/  IMAD R7, R0, R17, R7 ;  /* 0x0000001100077224 */ /* 0x000fe400078e0207 */
[----:B------:R-:W-:Y:S02]  /*6e10*/  IMAD.MOV R21, RZ, RZ, -R21 ;  /* 0x000000ffff157224 */ /* 0x000fe400078e0a15 */
[--C-:B------:R-:W-:Y:S01]  /*6e20*/  @!P1 IMAD.IADD R11, R11, 0x1, -R0.reuse ;  /* 0x000000010b0b9824 */ /* 0x100fe200078e0a00 */
[----:B------:R-:W-:Y:S01]  /*6e30*/  ISETP.GE.AND P1, PT, R12, RZ, PT ;  /* 0x000000ff0c00720c */ /* 0x000fe20003f26270 */
[----:B------:R-:W-:Y:S01]  /*6e40*/  @!P2 IMAD.IADD R2, R2, 0x1, -R0 ;  /* 0x000000010202a824 */ /* 0x000fe200078e0a00 */
[C---:B------:R-:W-:Y:S01]  /*6e50*/  ISETP.GT.U32.AND P2, PT, R0.reuse, R7, PT ;  /* 0x000000070000720c */ /* 0x040fe20003f44070 */
[----:B------:R-:W-:Y:S02]  /*6e60*/  IMAD R21, R0, R21, R22 ;  /* 0x0000001500157224 */ /* 0x000fe400078e0216 */
[----:B------:R-:W-:-:S02]  /*6e70*/  VIADD R12, R5, 0x7d ;  /* 0x0000007d050c7836 */ /* 0x000fc40000000000 */
[----:B------:R-:W-:Y:S01]  /*6e80*/  @!P6 IMAD.IADD R8, R8, 0x1, -R0 ;  /* 0x000000010808e824 */ /* 0x000fe200078e0a00 */
[C---:B------:R-:W-:Y:S01]  /*6e90*/  ISETP.GT.U32.AND P6, PT, R0.reuse, R21, PT ;  /* 0x000000150000720c */ /* 0x040fe20003fc4070 */
[----:B------:R-:W-:Y:S01]  /*6ea0*/  IMAD.MOV.U32 R24, RZ, RZ, R11 ;  /* 0x000000ffff187224 */ /* 0x000fe200078e000b */
[----:B------:R-:W-:Y:S01]  /*6eb0*/  IABS R15, R12 ;  /* 0x0000000c000f7213 */ /* 0x000fe20000000000 */
[----:B------:R-:W-:Y:S02]  /*6ec0*/  VIADD R3, R5, 0x7c ;  /* 0x0000007c05037836 */ /* 0x000fe40000000000 */
[----:B------:R-:W-:Y:S02]  /*6ed0*/  IMAD.MOV R23, RZ, RZ, -R23 ;  /* 0x000000ffff177224 */ /* 0x000fe400078e0a17 */
[----:B------:R-:W-:Y:S01]  /*6ee0*/  @!P0 IMAD.MOV R24, RZ, RZ, -R24 ;  /* 0x000000ffff188224 */ /* 0x000fe200078e0a18 */
[----:B------:R-:W-:Y:S01]  /*6ef0*/  ISETP.GT.U32.AND P0, PT, R0, R2, PT ;  /* 0x000000020000720c */ /* 0x000fe20003f04070 */
[----:B------:R-:W-:Y:S01]  /*6f00*/  IMAD.HI.U32 R18, R10, R15, RZ ;  /* 0x0000000f0a127227 */ /* 0x000fe200078e00ff */
[----:B------:R-:W-:-:S02]  /*6f10*/  IABS R6, R3 ;  /* 0x0000000300067213 */ /* 0x000fc40000000000 */
[----:B------:R-:W-:Y:S01]  /*6f20*/  STL [R1+0x310], R24 ;  /* 0x0003101801007387 */ /* 0x000fe20000100800 */
[C---:B------:R-:W-:Y:S02]  /*6f30*/  IMAD R20, R0.reuse, R23, R20 ;  /* 0x0000001700147224 */ /* 0x040fe400078e0214 */
[----:B------:R-:W-:Y:S01]  /*6f40*/  @!P2 IMAD.IADD R7, R7, 0x1, -R0 ;  /* 0x000000010707a824 */ /* 0x000fe200078e0a00 */
[C---:B------:R-:W-:Y:S01]  /*6f50*/  ISETP.GT.U32.AND P2, PT, R0.reuse, R8, PT ;  /* 0x000000080000720c */ /* 0x040fe20003f44070 */
[----:B------:R-:W-:Y:S02]  /*6f60*/  IMAD.MOV R18, RZ, RZ, -R18 ;  /* 0x000000ffff127224 */ /* 0x000fe400078e0a12 */
[----:B------:R-:W-:Y:S01]  /*6f70*/  @!P4 IMAD.MOV R16, RZ, RZ, -R16 ;  /* 0x000000ffff10c224 */ /* 0x000fe200078e0a10 */
[----:B------:R-:W-:Y:S01]  /*6f80*/  ISETP.GT.U32.AND P4, PT, R0, R20, PT ;  /* 0x000000140000720c */ /* 0x000fe20003f84070 */
[----:B------:R-:W-:-:S04]  /*6f90*/  IMAD.HI.U32 R17, R10, R6, RZ ;  /* 0x000000060a117227 */ /* 0x000fc800078e00ff */
[----:B------:R-:W-:Y:S01]  /*6fa0*/  @!P6 IMAD.IADD R21, R21, 0x1, -R0 ;  /* 0x000000011515e824 */ /* 0x000fe200078e0a00 */
[C---:B------:R-:W-:Y:S01]  /*6fb0*/  ISETP.GT.U32.AND P6, PT, R0.reuse, R7, PT ;  /* 0x000000070000720c */ /* 0x040fe20003fc4070 */
[C---:B------:R-:W-:Y:S02]  /*6fc0*/  IMAD R15, R0.reuse, R18, R15 ;  /* 0x00000012000f7224 */ /* 0x040fe400078e020f */
[----:B------:R-:W-:Y:S02]  /*6fd0*/  IMAD.MOV.U32 R22, RZ, RZ, R9 ;  /* 0x000000ffff167224 */ /* 0x000fe400078e0009 */
[----:B------:R-:W-:Y:S02]  /*6fe0*/  IMAD.MOV R17, RZ, RZ, -R17 ;  /* 0x000000ffff117224 */ /* 0x000fe400078e0a11 */
[C---:B------:R-:W-:Y:S02]  /*6ff0*/  VIADD R18, R5.reuse, 0x7b ;  /* 0x0000007b05127836 */ /* 0x040fe40000000000 */
[----:B------:R-:W-:Y:S01]  /*7000*/  @!P5 IMAD.MOV R22, RZ, RZ, -R22 ;  /* 0x000000ffff16d224 */ /* 0x000fe200078e0a16 */
[----:B------:R-:W-:Y:S01]  /*7010*/  ISETP.GT.U32.AND P5, PT, R0, R21, PT ;  /* 0x000000150000720c */ /* 0x000fe20003fa4070 */
[----:B------:R-:W-:Y:S01]  /*7020*/  @!P0 IMAD.IADD R2, R2, 0x1, -R0 ;  /* 0x0000000102028824 */ /* 0x000fe200078e0a00 */
[C---:B------:R-:W-:Y:S01]  /*7030*/  ISETP.GT.U32.AND P0, PT, R0.reuse, R15, PT ;  /* 0x0000000f0000720c */ /* 0x040fe20003f04070 */
[----:B------:R-:W-:Y:S01]  /*7040*/  IMAD R6, R0, R17, R6 ;  /* 0x0000001100067224 */ /* 0x000fe200078e0206 */
[----:B------:R-:W-:Y:S01]  /*7050*/  IABS R11, R18 ;  /* 0x00000012000b7213 */ /* 0x000fe20000000000 */
[----:B------:R-:W-:Y:S01]  /*7060*/  VIADD R17, R5, 0x7a ;  /* 0x0000007a05117836 */ /* 0x000fe20000000000 */
[----:B------:R-:W-:Y:S01]  /*7070*/  STL [R1+0x30c], R22 ;  /* 0x00030c1601007387 */ /* 0x000fe20000100800 */
[--C-:B------:R-:W-:Y:S01]  /*7080*/  @!P2 IMAD.IADD R8, R8, 0x1, -R0.reuse ;  /* 0x000000010808a824 */ /* 0x100fe200078e0a00 */
[----:B------:R-:W-:Y:S01]  /*7090*/  ISETP.GE.AND P2, PT, R13, RZ, PT ;  /* 0x000000ff0d00720c */ /* 0x000fe20003f46270 */
[----:B------:R-:W-:Y:S01]  /*70a0*/  @!P4 IMAD.IADD R20, R20, 0x1, -R0 ;  /* 0x000000011414c824 */ /* 0x000fe200078e0a00 */
[----:B------:R-:W-:Y:S01]  /*70b0*/  IABS R9, R17 ;  /* 0x0000001100097213 */ /* 0x000fe20000000000 */
[----:B------:R-:W-:Y:S01]  /*70c0*/  IMAD.MOV.U32 R23, RZ, RZ, R2 ;  /* 0x000000ffff177224 */ /* 0x000fe200078e0002 */
[----:B------:R0:W-:Y:S01]  /*70d0*/  STL [R1+0x308], R16 ;  /* 0x0003081001007387 */ /* 0x0001e20000100800 */
[----:B------:R-:W-:Y:S01]  /*70e0*/  IMAD.HI.U32 R13, R10, R11, RZ ;  /* 0x0000000b0a0d7227 */ /* 0x000fe200078e00ff */
[----:B------:R-:W-:-:S03]  /*70f0*/  ISETP.GE.AND P4, PT, R19, RZ, PT ;  /* 0x000000ff1300720c */ /* 0x000fc60003f86270 */
[--C-:B------:R-:W-:Y:S01]  /*7100*/  @!P6 IMAD.IADD R7, R7, 0x1, -R0.reuse ;  /* 0x000000010707e824 */ /* 0x100fe200078e0a00 */
[C---:B------:R-:W-:Y:S01]  /*7110*/  ISETP.GT.U32.AND P6, PT, R0.reuse, R6, PT ;  /* 0x000000060000720c */ /* 0x040fe20003fc4070 */
[----:B------:R-:W-:Y:S01]  /*7120*/  @!P3 IMAD.MOV R23, RZ, RZ, -R23 ;  /* 0x000000ffff17b224 */ /* 0x000fe200078e0a17 */
[----:B------:R-:W-:Y:S01]  /*7130*/  ISETP.GT.U32.AND P3, PT, R0, R20, PT ;  /* 0x000000140000720c */ /* 0x000fe20003f64070 */
[----:B------:R-:W-:Y:S02]  /*7140*/  IMAD.MOV R13, RZ, RZ, -R13 ;  /* 0x000000ffff0d7224 */ /* 0x000fe400078e0a0d */
[----:B0-----:R-:W-:Y:S01]  /*7150*/  IMAD.HI.U32 R16, R10, R9, RZ ;  /* 0x000000090a107227 */ /* 0x001fe200078e00ff */
[----:B------:R-:W-:Y:S03]  /*7160*/  STL [R1+0x304], R23 ;  /* 0x0003041701007387 */ /* 0x000fe60000100800 */
[--C-:B------:R-:W-:Y:S01]  /*7170*/  @!P5 IMAD.IADD R21, R21, 0x1, -R0.reuse ;  /* 0x000000011515d824 */ /* 0x100fe200078e0a00 */
[----:B------:R-:W-:Y:S01]  /*7180*/  ISETP.GE.AND P5, PT, R14, RZ, PT ;  /* 0x000000ff0e00720c */ /* 0x000fe20003fa6270 */
[----:B------:R-:W-:Y:S01]  /*7190*/  @!P0 IMAD.IADD R15, R15, 0x1, -R0 ;  /* 0x000000010f0f8824 */ /* 0x000fe200078e0a00 */
[----:B------:R-:W-:Y:S01]  /*71a0*/  ISETP.GE.AND P0, PT, R12, RZ, PT ;  /* 0x000000ff0c00720c */ /* 0x000fe20003f06270 */
[----:B------:R-:W-:-:S02]  /*71b0*/  IMAD.MOV R16, RZ, RZ, -R16 ;  /* 0x000000ffff107224 */ /* 0x000fc400078e0a10 */
[C---:B------:R-:W-:Y:S02]  /*71c0*/  IMAD R11, R0.reuse, R13, R11 ;  /* 0x0000000d000b7224 */ /* 0x040fe400078e020b */
[----:B------:R-:W-:Y:S02]  /*71d0*/  IMAD.MOV.U32 R12, RZ, RZ, R7 ;  /* 0x000000ffff0c7224 */ /* 0x000fe400078e0007 */
[----:B------:R-:W-:Y:S02]  /*71e0*/  IMAD.MOV.U32 R22, RZ, RZ, R8 ;  /* 0x000000ffff167224 */ /* 0x000fe400078e0008 */
[C---:B------:R-:W-:Y:S02]  /*71f0*/  IMAD R9, R0.reuse, R16, R9 ;  /* 0x0000001000097224 */ /* 0x040fe400078e0209 */
[----:B------:R-:W-:Y:S01]  /*7200*/  @!P2 IMAD.MOV R12, RZ, RZ, -R12 ;  /* 0x000000ffff0ca224 */ /* 0x000fe200078e0a0c */
[----:B------:R-:W-:Y:S01]  /*7210*/  ISETP.GT.U32.AND P2, PT, R0, R11, PT ;  /* 0x0000000b0000720c */ /* 0x000fe20003f44070 */
[----:B------:R-:W-:Y:S01]  /*7220*/  @!P6 IMAD.IADD R6, R6, 0x1, -R0 ;  /* 0x000000010606e824 */ /* 0x000fe200078e0a00 */
[----:B------:R-:W-:Y:S01]  /*7230*/  ISETP.GT.U32.AND P6, PT, R0, R15, PT ;  /* 0x0000000f0000720c */ /* 0x000fe20003fc4070 */
[----:B------:R-:W-:-:S02]  /*7240*/  @!P1 IMAD.MOV R22, RZ, RZ, -R22 ;  /* 0x000000ffff169224 */ /* 0x000fc400078e0a16 */
[----:B------:R-:W-:Y:S01]  /*7250*/  VIADD R2, R5, 0x79 ;  /* 0x0000007905027836 */ /* 0x000fe20000000000 */
[----:B------:R-:W-:Y:S01]  /*7260*/  ISETP.GT.U32.AND P1, PT, R0, R6, PT ;  /* 0x000000060000720c */ /* 0x000fe20003f24070 */
[----:B------:R-:W-:Y:S01]  /*7270*/  IMAD.MOV.U32 R8, RZ, RZ, R21 ;  /* 0x000000ffff087224 */ /* 0x000fe200078e0015 */
[----:B------:R-:W-:Y:S01]  /*7280*/  STL [R1+0x300], R22 ;  /* 0x0003001601007387 */ /* 0x000fe20000100800 */
[----:B------:R-:W-:Y:S01]  /*7290*/  @!P3 IMAD.IADD R20, R20, 0x1, -R0 ;  /* 0x000000011414b824 */ /* 0x000fe200078e0a00 */
[----:B------:R-:W-:Y:S01]  /*72a0*/  ISETP.GT.U32.AND P3, PT, R0, R9, PT ;  /* 0x000000090000720c */ /* 0x000fe20003f64070 */
[----:B------:R-:W-:Y:S01]  /*72b0*/  @!P5 IMAD.MOV R8, RZ, RZ, -R8 ;  /* 0x000000ffff08d224 */ /* 0x000fe200078e0a08 */
[----:B------:R0:W-:Y:S01]  /*72c0*/  STL [R1+0x2fc], R12 ;  /* 0x0002fc0c01007387 */ /* 0x0001e20000100800 */
[----:B------:R-:W-:Y:S01]  /*72d0*/  ISETP.GE.AND P5, PT, R3, RZ, PT ;  /* 0x000000ff0300720c */ /* 0x000fe20003fa6270 */
[----:B------:R-:W-:Y:S01]  /*72e0*/  @!P2 IMAD.IADD R11, R11, 0x1, -R0 ;  /* 0x000000010b0ba824 */ /* 0x000fe200078e0a00 */
[----:B------:R-:W-:Y:S01]  /*72f0*/  ISETP.GE.AND P2, PT, R2, RZ, PT ;  /* 0x000000ff0200720c */ /* 0x000fe20003f46270 */
[----:B------:R1:W-:Y:S01]  /*7300*/  STL [R1+0x2f8], R8 ;  /* 0x0002f80801007387 */ /* 0x0003e20000100800 */
[----:B------:R-:W-:-:S02]  /*7310*/  VIADD R7, R5, 0x78 ;  /* 0x0000007805077836 */ /* 0x000fc40000000000 */
[--C-:B------:R-:W-:Y:S01]  /*7320*/  @!P6 IMAD.IADD R15, R15, 0x1, -R0.reuse ;  /* 0x000000010f0fe824 */ /* 0x100fe200078e0a00 */
[----:B------:R-:W-:Y:S01]  /*7330*/  ISETP.GE.AND P6, PT, R18, RZ, PT ;  /* 0x000000ff1200720c */ /* 0x000fe20003fc6270 */
[--C-:B------:R-:W-:Y:S01]  /*7340*/  @!P1 IMAD.IADD R6, R6, 0x1, -R0.reuse ;  /* 0x0000000106069824 */ /* 0x100fe200078e0a00 */
[----:B0-----:R-:W-:Y:S01]  /*7350*/  IABS R12, R2 ;  /* 0x00000002000c7213 */ /* 0x001fe20000000000 */
[----:B------:R-:W-:Y:S01]  /*7360*/  @!P3 IMAD.IADD R9, R9, 0x1, -R0 ;  /* 0x000000010909b824 */ /* 0x000fe200078e0a00 */
[----:B------:R-:W-:Y:S01]  /*7370*/  ISETP.GT.U32.AND P3, PT, R0, R11, PT ;  /* 0x0000000b0000720c */ /* 0x000fe20003f64070 */
[----:B------:R-:W-:Y:S01]  /*7380*/  IMAD.MOV.U32 R13, RZ, RZ, R15 ;  /* 0x000000ffff0d7224 */ /* 0x000fe200078e000f */
[----:B------:R-:W-:Y:S01]  /*7390*/  IABS R3, R7 ;  /* 0x0000000700037213 */ /* 0x000fe20000000000 */
[----:B-1----:R-:W-:Y:S01]  /*73a0*/  IMAD.HI.U32 R8, R10, R12, RZ ;  /* 0x0000000c0a087227 */ /* 0x002fe200078e00ff */
[----:B------:R-:W-:-:S03]  /*73b0*/  ISETP.GE.AND P1, PT, R17, RZ, PT ;  /* 0x000000ff1100720c */ /* 0x000fc60003f26270 */
[----:B------:R-:W-:Y:S02]  /*73c0*/  IMAD.MOV R8, RZ, RZ, -R8 ;  /* 0x000000ffff087224 */ /* 0x000fe400078e0a08 */
[----:B------:R-:W-:Y:S01]  /*73d0*/  @!P0 IMAD.MOV R13, RZ, RZ, -R13 ;  /* 0x000000ffff0d8224 */ /* 0x000fe200078e0a0d */
[C---:B------:R-:W-:Y:S01]  /*73e0*/  ISETP.GT.U32.AND P0, PT, R0.reuse, R9, PT ;  /* 0x000000090000720c */ /* 0x040fe20003f04070 */
[----:B------:R-:W-:Y:S02]  /*73f0*/  IMAD R12, R0, R8, R12 ;  /* 0x00000008000c7224 */ /* 0x000fe400078e020c */
[----:B------:R-:W-:-:S04]  /*7400*/  IMAD.HI.U32 R2, R10, R3, RZ ;  /* 0x000000030a027227 */ /* 0x000fc800078e00ff */
[----:B------:R-:W-:Y:S02]  /*7410*/  IMAD.MOV.U32 R14, RZ, RZ, R20 ;  /* 0x000000ffff0e7224 */ /* 0x000fe400078e0014 */
[----:B------:R-:W-:Y:S01]  /*7420*/  @!P5 IMAD.MOV R6, RZ, RZ, -R6 ;  /* 0x000000ffff06d224 */ /* 0x000fe200078e0a06 */
[C---:B------:R-:W-:Y:S01]  /*7430*/  ISETP.GT.U32.AND P5, PT, R0.reuse, R12, PT ;  /* 0x0000000c0000720c */ /* 0x040fe20003fa4070 */
[----:B------:R-:W-:Y:S01]  /*7440*/  @!P4 IMAD.MOV R14, RZ, RZ, -R14 ;  /* 0x000000ffff0ec224 */ /* 0x000fe200078e0a0e */
[----:B------:R-:W-:Y:S01]  /*7450*/  ISETP.GE.AND P4, PT, R7, RZ, PT ;  /* 0x000000ff0700720c */ /* 0x000fe20003f86270 */
[----:B------:R-:W-:Y:S02]  /*7460*/  IMAD.MOV R2, RZ, RZ, -R2 ;  /* 0x000000ffff027224 */ /* 0x000fe400078e0a02 */
[----:B------:R-:W-:Y:S01]  /*7470*/  @!P3 IMAD.IADD R11, R11, 0x1, -R0 ;  /* 0x000000010b0bb824 */ /* 0x000fe200078e0a00 */
[----:B------:R0:W-:Y:S01]  /*7480*/  STL [R1+0x2f4], R14 ;  /* 0x0002f40e01007387 */ /* 0x0001e20000100800 */
[----:B------:R-:W-:-:S02]  /*7490*/  IMAD R7, R0, R2, R3 ;  /* 0x0000000200077224 */ /* 0x000fc400078e0203 */
[----:B------:R-:W-:Y:S01]  /*74a0*/  VIADD R8, R5, 0x77 ;  /* 0x0000007705087836 */ /* 0x000fe20000000000 */
[----:B------:R1:W-:Y:S01]  /*74b0*/  STL [R1+0x2ec], R13 ;  /* 0x0002ec0d01007387 */ /* 0x0003e20000100800 */
[--C-:B------:R-:W-:Y:S01]  /*74c0*/  @!P0 IMAD.IADD R9, R9, 0x1, -R0.reuse ;  /* 0x0000000109098824 */ /* 0x100fe200078e0a00 */
[----:B------:R-:W-:Y:S01]  /*74d0*/  ISETP.GT.U32.AND P0, PT, R0, R7, PT ;  /* 0x000000070000720c */ /* 0x000fe20003f04070 */
[----:B------:R-:W-:Y:S01]  /*74e0*/  @!P5 IMAD.IADD R12, R12, 0x1, -R0 ;  /* 0x000000010c0cd824 */ /* 0x000fe200078e0a00 */
[----:B------:R-:W-:Y:S01]  /*74f0*/  ISETP.GE.AND P3, PT, R8, RZ, PT ;  /* 0x000000ff0800720c */ /* 0x000fe20003f66270 */
[----:B------:R2:W-:Y:S01]  /*7500*/  STL [R1+0x2e0], R6 ;  /* 0x0002e00601007387 */ /* 0x0005e20000100800 */
[----:B0-----:R-:W-:Y:S01]  /*7510*/  IMAD.MOV.U32 R14, RZ, RZ, R11 ;  /* 0x000000ffff0e7224 */ /* 0x001fe200078e000b */
[----:B------:R-:W-:Y:S01]  /*7520*/  IABS R8, R8 ;  /* 0x0000000800087213 */ /* 0x000fe20000000000 */
[----:B------:R-:W-:Y:S01]  /*7530*/  IMAD.MOV.U32 R15, RZ, RZ, R9 ;  /* 0x000000ffff0f7224 */ /* 0x000fe200078e0009 */
[----:B------:R-:W-:Y:S01]  /*7540*/  ISETP.GT.U32.AND P5, PT, R0, R12, PT ;  /* 0x0000000c0000720c */ /* 0x000fe20003fa4070 */
[----:B-1----:R-:W-:-:S02]  /*7550*/  VIADD R13, R5, 0x76 ;  /* 0x00000076050d7836 */ /* 0x002fc40000000000 */
[----:B------:R-:W-:Y:S02]  /*7560*/  @!P6 IMAD.MOV R14, RZ, RZ, -R14 ;  /* 0x000000ffff0ee224 */ /* 0x000fe400078e0a0e */
[----:B------:R-:W-:Y:S01]  /*7570*/  VIADD R3, R5, 0x75 ;  /* 0x0000007505037836 */ /* 0x000fe20000000000 */
[----:B------:R-:W-:Y:S01]  /*7580*/  IABS R2, R13 ;  /* 0x0000000d00027213 */ /* 0x000fe20000000000 */
[--C-:B------:R-:W-:Y:S01]  /*7590*/  @!P0 IMAD.IADD R7, R7, 0x1, -R0.reuse ;  /* 0x0000000107078824 */ /* 0x100fe200078e0a00 */
[----:B------:R0:W-:Y:S01]  /*75a0*/  STL [R1+0x2dc], R14 ;  /* 0x0002dc0e01007387 */ /* 0x0001e20000100800 */
[----:B------:R-:W-:Y:S01]  /*75b0*/  @!P1 IMAD.MOV R15, RZ, RZ, -R15 ;  /* 0x000000ffff0f9224 */ /* 0x000fe200078e0a0f */
[----:B--2---:R-:W-:Y:S01]  /*75c0*/  IABS R6, R3 ;  /* 0x0000000300067213 */ /* 0x004fe20000000000 */
[----:B------:R-:W-:Y:S01]  /*75d0*/  IMAD.HI.U32 R11, R10, R2, RZ ;  /* 0x000000020a0b7227 */ /* 0x000fe200078e00ff */
[----:B------:R-:W-:Y:S02]  /*75e0*/  ISETP.GT.U32.AND P0, PT, R0, R7, PT ;  /* 0x000000070000720c */ /* 0x000fe40003f04070 */
[----:B------:R-:W-:Y:S01]  /*75f0*/  ISETP.GE.AND P6, PT, R13, RZ, PT ;  /* 0x000000ff0d00720c */ /* 0x000fe20003fc6270 */
[----:B------:R-:W-:Y:S01]  /*7600*/  IMAD.MOV R9, RZ, RZ, -R11 ;  /* 0x000000ffff097224 */ /* 0x000fe200078e0a0b */
[----:B------:R1:W-:Y:S01]  /*7610*/  STL [R1+0x2d8], R15 ;  /* 0x0002d80f01007387 */ /* 0x0003e20000100800 */
[----:B------:R-:W-:Y:S01]  /*7620*/  @!P5 IMAD.IADD R12, R12, 0x1, -R0 ;  /* 0x000000010c0cd824 */ /* 0x000fe200078e0a00 */
[----:B------:R-:W-:Y:S01]  /*7630*/  ISETP.GE.AND P1, PT, R3, RZ, PT ;  /* 0x000000ff0300720c */ /* 0x000fe20003f26270 */
[----:B0-----:R-:W-:-:S04]  /*7640*/  IMAD.HI.U32 R14, R10, R8, RZ ;  /* 0x000000080a0e7227 */ /* 0x001fc800078e00ff */
[----:B------:R-:W-:Y:S02]  /*7650*/  IMAD.MOV R14, RZ, RZ, -R14 ;  /* 0x000000ffff0e7224 */ /* 0x000fe400078e0a0e */
[C---:B------:R-:W-:Y:S02]  /*7660*/  IMAD R2, R0.reuse, R9, R2 ;  /* 0x0000000900027224 */ /* 0x040fe400078e0202 */
[----:B------:R-:W-:Y:S02]  /*7670*/  IMAD R11, R0, R14, R8 ;  /* 0x0000000e000b7224 */ /* 0x000fe400078e0208 */
[----:B------:R-:W-:-:S03]  /*7680*/  IMAD.HI.U32 R13, R10, R6, RZ ;  /* 0x000000060a0d7227 */ /* 0x000fc600078e00ff */
[C---:B------:R-:W-:Y:S01]  /*7690*/  ISETP.GT.U32.AND P5, PT, R0.reuse, R11, PT ;  /* 0x0000000b0000720c */ /* 0x040fe20003fa4070 */
[----:B-1----:R-:W-:Y:S02]  /*76a0*/  VIADD R15, R5, 0x74 ;  /* 0x00000074050f7836 */ /* 0x002fe40000000000 */
[----:B------:R-:W-:Y:S01]  /*76b0*/  @!P0 IMAD.IADD R7, R7, 0x1, -R0 ;  /* 0x0000000107078824 */ /* 0x000fe200078e0a00 */
[C---:B------:R-:W-:Y:S01]  /*76c0*/  ISETP.GT.U32.AND P0, PT, R0.reuse, R2, PT ;  /* 0x000000020000720c */ /* 0x040fe20003f04070 */
[----:B------:R-:W-:Y:S01]  /*76d0*/  IMAD.MOV R13, RZ, RZ, -R13 ;  /* 0x000000ffff0d7224 */ /* 0x000fe200078e0a0d */
[----:B------:R-:W-:Y:S01]  /*76e0*/  IABS R17, R15 ;  /* 0x0000000f00117213 */ /* 0x000fe20000000000 */
[----:B------:R-:W-:Y:S02]  /*76f0*/  IMAD.MOV.U32 R18, RZ, RZ, R12 ;  /* 0x000000ffff127224 */ /* 0x000fe400078e000c */
[----:B------:R-:W-:Y:S02]  /*7700*/  IMAD R6, R0, R13, R6 ;  /* 0x0000000d00067224 */ /* 0x000fe400078e0206 */
[----:B------:R-:W-:-:S04]  /*7710*/  IMAD.HI.U32 R12, R10, R17, RZ ;  /* 0x000000110a0c7227 */ /* 0x000fc800078e00ff */
[----:B------:R-:W-:Y:S02]  /*7720*/  @!P5 IMAD.IADD R11, R11, 0x1, -R0 ;  /* 0x000000010b0bd824 */ /* 0x000fe400078e0a00 */
[----:B------:R-:W-:Y:S01]  /*7730*/  @!P2 IMAD.MOV R18, RZ, RZ, -R18 ;  /* 0x000000ffff12a224 */ /* 0x000fe200078e0a12 */
[C---:B------:R-:W-:Y:S01]  /*7740*/  ISETP.GT.U32.AND P2, PT, R0.reuse, R6, PT ;  /* 0x000000060000720c */ /* 0x040fe20003f44070 */
[----:B------:R-:W-:Y:S01]  /*7750*/  @!P4 IMAD.MOV R7, RZ, RZ, -R7 ;  /* 0x000000ffff07c224 */ /* 0x000fe200078e0a07 */
[----:B------:R-:W-:Y:S01]  /*7760*/  ISETP.GT.U32.AND P5, PT, R0, R11, PT ;  /* 0x0000000b0000720c */ /* 0x000fe20003fa4070 */
[----:B------:R-:W-:Y:S01]  /*7770*/  IMAD.MOV R12, RZ, RZ, -R12 ;  /* 0x000000ffff0c7224 */ /* 0x000fe200078e0a0c */
[----:B------:R-:W-:Y:S01]  /*7780*/  STL [R1+0x2d4], R18 ;  /* 0x0002d41201007387 */ /* 0x000fe20000100800 */
[--C-:B------:R-:W-:Y:S01]  /*7790*/  @!P0 IMAD.IADD R2, R2, 0x1, -R0.reuse ;  /* 0x0000000102028824 */ /* 0x100fe200078e0a00 */
[----:B------:R-:W-:Y:S01]  /*77a0*/  ISETP.GE.AND P4, PT, R15, RZ, PT ;  /* 0x000000ff0f00720c */ /* 0x000fe20003f86270 */
[C---:B------:R-:W-:Y:S01]  /*77b0*/  VIADD R3, R5.reuse, 0x73 ;  /* 0x0000007305037836 */ /* 0x040fe20000000000 */
[----:B------:R0:W-:Y:S01]  /*77c0*/  STL [R1+0x2d0], R7 ;  /* 0x0002d00701007387 */ /* 0x0001e20000100800 */
[C---:B------:R-:W-:Y:S01]  /*77d0*/  VIADD R8, R5.reuse, 0x72 ;  /* 0x0000007205087836 */ /* 0x040fe20000000000 */
[----:B------:R-:W-:Y:S01]  /*77e0*/  ISETP.GT.U32.AND P0, PT, R0, R2, PT ;  /* 0x000000020000720c */ /* 0x000fe20003f04070 */
[----:B------:R-:W-:Y:S01]  /*77f0*/  VIADD R9, R5, 0x71 ;  /* 0x0000007105097836 */ /* 0x000fe20000000000 */
[----:B------:R-:W-:Y:S01]  /*7800*/  IABS R16, R3 ;  /* 0x0000000300107213 */ /* 0x000fe20000000000 */
[--C-:B------:R-:W-:Y:S01]  /*7810*/  @!P2 IMAD.IADD R6, R6, 0x1, -R0.reuse ;  /* 0x000000010606a824 */ /* 0x100fe200078e0a00 */
[----:B------:R-:W-:Y:S01]  /*7820*/  IABS R13, R8 ;  /* 0x00000008000d7213 */ /* 0x000fe20000000000 */
[----:B------:R-:W-:Y:S01]  /*7830*/  @!P5 IMAD.IADD R11, R11, 0x1, -R0 ;  /* 0x000000010b0bd824 */ /* 0x000fe200078e0a00 */
[----:B------:R-:W-:Y:S01]  /*7840*/  IABS R14, R9 ;  /* 0x00000009000e7213 */ /* 0x000fe20000000000 */
[C---:B0-----:R-:W-:Y:S01]  /*7850*/  IMAD R7, R0.reuse, R12, R17 ;  /* 0x0000000c00077224 */ /* 0x041fe200078e0211 */
[----:B------:R-:W-:Y:S01]  /*7860*/  ISETP.GT.U32.AND P2, PT, R0, R6, PT ;  /* 0x000000060000720c */ /* 0x000fe20003f44070 */
[----:B------:R-:W-:-:S03]  /*7870*/  IMAD.HI.U32 R17, R10, R16, RZ ;  /* 0x000000100a117227 */ /* 0x000fc600078e00ff */
[----:B------:R-:W-:Y:S01]  /*7880*/  ISETP.GT.U32.AND P5, PT, R0, R7, PT ;  /* 0x000000070000720c */ /* 0x000fe20003fa4070 */
[----:B------:R-:W-:-:S04]  /*7890*/  IMAD.HI.U32 R15, R10, R13, RZ ;  /* 0x0000000d0a0f7227 */ /* 0x000fc800078e00ff */
[----:B------:R-:W-:Y:S02]  /*78a0*/  IMAD.MOV R17, RZ, RZ, -R17 ;  /* 0x000000ffff117224 */ /* 0x000fe400078e0a11 */
[----:B------:R-:W-:Y:S01]  /*78b0*/  @!P0 IMAD.IADD R2, R2, 0x1, -R0 ;  /* 0x0000000102028824 */ /* 0x000fe200078e0a00 */
[----:B------:R-:W-:Y:S01]  /*78c0*/  ISETP.GE.AND P0, PT, R3, RZ, PT ;  /* 0x000000ff0300720c */ /* 0x000fe20003f06270 */
[----:B------:R-:W-:Y:S02]  /*78d0*/  IMAD.MOV.U32 R12, RZ, RZ, R14 ;  /* 0x000000ffff0c7224 */ /* 0x000fe400078e000e */
[----:B------:R-:W-:Y:S02]  /*78e0*/  IMAD.MOV R15, RZ, RZ, -R15 ;  /* 0x000000ffff0f7224 */ /* 0x000fe400078e0a0f */
[----:B------:R-:W-:Y:S02]  /*78f0*/  IMAD R3, R0, R17, R16 ;  /* 0x0000001100037224 */ /* 0x000fe400078e0210 */
[----:B------:R-:W-:-:S02]  /*7900*/  IMAD.MOV.U32 R18, RZ, RZ, R11 ;  /* 0x000000ffff127224 */ /* 0x000fc400078e000b */
[----:B------:R-:W-:Y:S01]  /*7910*/  @!P5 IMAD.IADD R7, R7, 0x1, -R0 ;  /* 0x000000010707d824 */ /* 0x000fe200078e0a00 */
[----:B------:R-:W-:Y:S01]  /*7920*/  ISETP.GT.U32.AND P5, PT, R0, R3, PT ;  /* 0x000000030000720c */ /* 0x000fe20003fa4070 */
[----:B------:R-:W-:-:S04]  /*7930*/  IMAD.HI.U32 R14, R10, R12, RZ ;  /* 0x0000000c0a0e7227 */ /* 0x000fc800078e00ff */
[C---:B------:R-:W-:Y:S02]  /*7940*/  IMAD R13, R0.reuse, R15, R13 ;  /* 0x0000000f000d7224 */ /* 0x040fe400078e020d */
[----:B------:R-:W-:Y:S01]  /*7950*/  @!P3 IMAD.MOV R18, RZ, RZ, -R18 ;  /* 0x000000ffff12b224 */ /* 0x000fe200078e0a12 */
[----:B------:R-:W-:Y:S01]  /*7960*/  ISETP.GT.U32.AND P3, PT, R0, R7, PT ;  /* 0x000000070000720c */ /* 0x000fe20003f64070 */
[----:B------:R-:W-:Y:S02]  /*7970*/  IMAD.MOV R14, RZ, RZ, -R14 ;  /* 0x000000ffff0e7224 */ /* 0x000fe400078e0a0e */
[----:B------:R-:W-:Y:S01]  /*7980*/  @!P2 IMAD.IADD R6, R6, 0x1, -R0 ;  /* 0x000000010606a824 */ /* 0x000fe200078e0a00 */
[C---:B------:R-:W-:Y:S01]  /*7990*/  ISETP.GT.U32.AND P2, PT, R0.reuse, R13, PT ;  /* 0x0000000d0000720c */ /* 0x040fe20003f44070 */
[----:B------:R-:W-:Y:S01]  /*79a0*/  VIADD R15, R5, 0x70 ;  /* 0x00000070050f7836 */ /* 0x000fe20000000000 */
[----:B------:R-:W-:Y:S01]  /*79b0*/  STL [R1+0x2cc], R18 ;  /* 0x0002cc1201007387 */ /* 0x000fe20000100800 */
[----:B------:R-:W-:-:S02]  /*79c0*/  IMAD R12, R0, R14, R12 ;  /* 0x0000000e000c7224 */ /* 0x000fc400078e020c */
[----:B------:R-:W-:Y:S01]  /*79d0*/  IMAD.MOV.U32 R14, RZ, RZ, R6 ;  /* 0x000000ffff0e7224 */ /* 0x000fe200078e0006 */
[----:B------:R-:W-:Y:S01]  /*79e0*/  IABS R11, R15 ;  /* 0x0000000f000b7213 */ /* 0x000fe20000000000 */
[----:B------:R-:W-:Y:S01]  /*79f0*/  @!P6 IMAD.MOV R2, RZ, RZ, -R2 ;  /* 0x000000ffff02e224 */ /* 0x000fe200078e0a02 */
[----:B------:R-:W-:Y:S01]  /*7a00*/  ISETP.GE.AND P6, PT, R8, RZ, PT ;  /* 0x000000ff0800720c */ /* 0x000fe20003fc6270 */
[----:B------:R-:W-:Y:S02]  /*7a10*/  VIADD R16, R5, 0x6f ;  /* 0x0000006f05107836 */ /* 0x000fe40000000000 */
[----:B------:R-:W-:Y:S01]  /*7a20*/  @!P1 IMAD.MOV R14, RZ, RZ, -R14 ;  /* 0x000000ffff0e9224 */ /* 0x000fe200078e0a0e */
[----:B------:R0:W-:Y:S01]  /*7a30*/  STL [R1+0x2bc], R2 ;  /* 0x0002bc0201007387 */ /* 0x0001e20000100800 */
[--C-:B------:R-:W-:Y:S01]  /*7a40*/  @!P3 IMAD.IADD R7, R7, 0x1, -R0.reuse ;  /* 0x000000010707b824 */ /* 0x100fe200078e0a00 */
[----:B------:R-:W-:Y:S01]  /*7a50*/  ISETP.GT.U32.AND P1, PT, R0, R12, PT ;  /* 0x0000000c0000720c */ /* 0x000fe20003f24070 */
[--C-:B------:R-:W-:Y:S01]  /*7a60*/  @!P5 IMAD.IADD R3, R3, 0x1, -R0.reuse ;  /* 0x000000010303d824 */ /* 0x100fe200078e0a00 */
[----:B------:R-:W-:Y:S01]  /*7a70*/  IABS R6, R16 ;  /* 0x0000001000067213 */ /* 0x000fe20000000000 */
[----:B------:R1:W-:Y:S01]  /*7a80*/  STL [R1+0x2b8], R14 ;  /* 0x0002b80e01007387 */ /* 0x0003e20000100800 */
[----:B------:R-:W-:Y:S01]  /*7a90*/  @!P2 IMAD.IADD R13, R13, 0x1, -R0 ;  /* 0x000000010d0da824 */ /* 0x000fe200078e0a00 */
[----:B------:R-:W-:-:S02]  /*7aa0*/  ISETP.GE.AND P5, PT, R15, RZ, PT ;  /* 0x000000ff0f00720c */ /* 0x000fc40003fa6270 */
[----:B------:R-:W-:Y:S01]  /*7ab0*/  ISETP.GT.U32.AND P2, PT, R0, R3, PT ;  /* 0x000000030000720c */ /* 0x000fe20003f44070 */
[----:B0-----:R-:W-:Y:S01]  /*7ac0*/  IMAD.HI.U32 R2, R10, R11, RZ ;  /* 0x0000000b0a027227 */ /* 0x001fe200078e00ff */
[----:B------:R-:W-:-:S03]  /*7ad0*/  ISETP.GE.AND P3, PT, R9, RZ, PT ;  /* 0x000000ff0900720c */ /* 0x000fc60003f66270 */
[----:B------:R-:W-:Y:S02]  /*7ae0*/  IMAD.MOV R8, RZ, RZ, -R2 ;  /* 0x000000ffff087224 */ /* 0x000fe400078e0a02 */
[----:B-1----:R-:W-:Y:S02]  /*7af0*/  IMAD.MOV.U32 R14, RZ, RZ, R7 ;  /* 0x000000ffff0e7224 */ /* 0x002fe400078e0007 */
[----:B------:R-:W-:Y:S02]  /*7b00*/  IMAD.MOV.U32 R2, RZ, RZ, R6 ;  /* 0x000000ffff027224 */ /* 0x000fe400078e0006 */
[----:B------:R-:W-:Y:S01]  /*7b10*/  @!P4 IMAD.MOV R14, RZ, RZ, -R14 ;  /* 0x000000ffff0ec224 */ /* 0x000fe200078e0a0e */
[----:B------:R-:W-:Y:S01]  /*7b20*/  ISETP.GT.U32.AND P4, PT, R0, R13, PT ;  /* 0x0000000d0000720c */ /* 0x000fe20003f84070 */
[----:B------:R-:W-:-:S03]  /*7b30*/  IMAD.HI.U32 R6, R10, R2, RZ ;  /* 0x000000020a067227 */ /* 0x000fc600078e00ff */
[----:B------:R0:W-:Y:S01]  /*7b40*/  STL [R1+0x2b4], R14 ;  /* 0x0002b40e01007387 */ /* 0x0001e20000100800 */
[----:B------:R-:W-:Y:S02]  /*7b50*/  IMAD R8, R0, R8, R11 ;  /* 0x0000000800087224 */ /* 0x000fe400078e020b */
[----:B------:R-:W-:Y:S02]  /*7b60*/  @!P1 IMAD.IADD R12, R12, 0x1, -R0 ;  /* 0x000000010c0c9824 */ /* 0x000fe400078e0a00 */
[----:B------:R-:W-:Y:S02]  /*7b70*/  IMAD.MOV R6, RZ, RZ, -R6 ;  /* 0x000000ffff067224 */ /* 0x000fe400078e0a06 */
[----:B------:R-:W-:Y:S01]  /*7b80*/  @!P2 IMAD.IADD R3, R3, 0x1, -R0 ;  /* 0x000000010303a824 */ /* 0x000fe200078e0a00 */
[C---:B------:R-:W-:Y:S01]  /*7b90*/  ISETP.GT.U32.AND P1, PT, R0.reuse, R12, PT ;  /* 0x0000000c0000720c */ /* 0x040fe20003f24070 */
[C---:B------:R-:W-:Y:S01]  /*7ba0*/  IMAD R2, R0.reuse, R6, R2 ;  /* 0x0000000600027224 */ /* 0x040fe200078e0202 */
[----:B------:R-:W-:Y:S01]  /*7bb0*/  ISETP.GT.U32.AND P2, PT, R0, R8, PT ;  /* 0x000000080000720c */ /* 0x000fe20003f44070 */
[----:B------:R-:W-:-:S02]  /*7bc0*/  @!P4 IMAD.IADD R13, R13, 0x1, -R0 ;  /* 0x000000010d0dc824 */ /* 0x000fc400078e0a00 */
[C---:B0-----:R-:W-:Y:S01]  /*7bd0*/  VIADD R14, R5.reuse, 0x6e ;  /* 0x0000006e050e7836 */ /* 0x041fe20000000000 */
[----:B------:R-:W-:Y:S01]  /*7be0*/  ISETP.GT.U32.AND P4, PT, R0, R2, PT ;  /* 0x000000020000720c */ /* 0x000fe20003f84070 */
[C---:B------:R-:W-:Y:S02]  /*7bf0*/  VIADD R11, R5.reuse, 0x6d ;  /* 0x0000006d050b7836 */ /* 0x040fe40000000000 */
[----:B------:R-:W-:Y:S01]  /*7c00*/  VIADD R9, R5, 0x6c ;  /* 0x0000006c05097836 */ /* 0x000fe20000000000 */
[----:B------:R-:W-:Y:S01]  /*7c10*/  IABS R15, R14 ;  /* 0x0000000e000f7213 */ /* 0x000fe20000000000 */
[----:B------:R-:W-:Y:S01]  /*7c20*/  IMAD.MOV.U32 R18, RZ, RZ, R3 ;  /* 0x000000ffff127224 */ /* 0x000fe200078e0003 */
[----:B------:R-:W-:Y:S01]  /*7c30*/  IABS R6, R11 ;  /* 0x0000000b00067213 */ /* 0x000fe20000000000 */
[--C-:B------:R-:W-:Y:S01]  /*7c40*/  @!P1 IMAD.IADD R12, R12, 0x1, -R0.reuse ;  /* 0x000000010c0c9824 */ /* 0x100fe200078e0a00 */
[----:B------:R-:W-:Y:S01]  /*7c50*/  ISETP.GE.AND P1, PT, R16, RZ, PT ;  /* 0x000000ff1000720c */ /* 0x000fe20003f26270 */
[----:B------:R-:W-:Y:S01]  /*7c60*/  @!P2 IMAD.IADD R8, R8, 0x1, -R0 ;  /* 0x000000010808a824 */ /* 0x000fe200078e0a00 */
[----:B------:R-:W-:Y:S01]  /*7c70*/  IABS R7, R9 ;  /* 0x0000000900077213 */ /* 0x000fe20000000000 */
[----:B------:R-:W-:Y:S01]  /*7c80*/  IMAD.HI.U32 R16, R10, R15, RZ ;  /* 0x0000000f0a107227 */ /* 0x000fe200078e00ff */
[----:B------:R-:W-:-:S03]  /*7c90*/  ISETP.GE.AND P2, PT, R14, RZ, PT ;  /* 0x000000ff0e00720c */ /* 0x000fc60003f46270 */
[----:B------:R-:W-:-:S04]  /*7ca0*/  IMAD.HI.U32 R17, R10, R6, RZ ;  /* 0x000000060a117227 */ /* 0x000fc800078e00ff */
[----:B------:R-:W-:Y:S01]  /*7cb0*/  @!P4 IMAD.IADD R2, R2, 0x1, -R0 ;  /* 0x000000010202c824 */ /* 0x000fe200078e0a00 */
[C---:B------:R-:W-:Y:S01]  /*7cc0*/  ISETP.GT.U32.AND P4, PT, R0.reuse, R8, PT ;  /* 0x000000080000720c */ /* 0x040fe20003f84070 */
[----:B------:R-:W-:Y:S02]  /*7cd0*/  IMAD.MOV R16, RZ, RZ, -R16 ;  /* 0x000000ffff107224 */ /* 0x000fe400078e0a10 */
[----:B------:R-:W-:Y:S02]  /*7ce0*/  IMAD.MOV R17, RZ, RZ, -R17 ;  /* 0x000000ffff117224 */ /* 0x000fe400078e0a11 */
[C---:B------:R-:W-:Y:S02]  /*7cf0*/  IMAD R3, R0.reuse, R16, R15 ;  /* 0x0000001000037224 */ /* 0x040fe400078e020f */
[C---:B------:R-:W-:Y:S02]  /*7d00*/  IMAD R6, R0.reuse, R17, R6 ;  /* 0x0000001100067224 */ /* 0x040fe400078e0206 */
[----:B------:R-:W-:Y:S01]  /*7d10*/  @!P6 IMAD.MOV R13, RZ, RZ, -R13 ;  /* 0x000000ffff0de224 */ /* 0x000fe200078e0a0d */
[C---:B------:R-:W-:Y:S01]  /*7d20*/  ISETP.GT.U32.AND P6, PT, R0.reuse, R3, PT ;  /* 0x000000030000720c */ /* 0x040fe20003fc4070 */
[----:B------:R-:W-:Y:S01]  /*7d30*/  @!P3 IMAD.MOV R12, RZ, RZ, -R12 ;  /* 0x000000ffff0cb224 */ /* 0x000fe200078e0a0c */
[----:B------:R-:W-:Y:S01]  /*7d40*/  ISETP.GT.U32.AND P3, PT, R0, R6, PT ;  /* 0x000000060000720c */ /* 0x000fe20003f64070 */
[----:B------:R-:W-:-:S04]  /*7d50*/  IMAD.HI.U32 R14, R10, R7, RZ ;  /* 0x000000070a0e7227 */ /* 0x000fc800078e00ff */
[----:B------:R-:W-:Y:S01]  /*7d60*/  @!P0 IMAD.MOV R18, RZ, RZ, -R18 ;  /* 0x000000ffff128224 */ /* 0x000fe200078e0a12 */
[----:B------:R-:W-:Y:S01]  /*7d70*/  ISETP.GT.U32.AND P0, PT, R0, R2, PT ;  /* 0x000000020000720c */ /* 0x000fe20003f04070 */
[----:B------:R-:W-:Y:S01]  /*7d80*/  @!P4 IMAD.IADD R8, R8, 0x1, -R0 ;  /* 0x000000010808c824 */ /* 0x000fe200078e0a00 */
[----:B------:R-:W-:Y:S01]  /*7d90*/  ISETP.GE.AND P4, PT, R11, RZ, PT ;  /* 0x000000ff0b00720c */ /* 0x000fe20003f86270 */
[C---:B------:R-:W-:Y:S01]  /*7da0*/  VIADD R17, R5.reuse, 0x6b ;  /* 0x0000006b05117836 */ /* 0x040fe20000000000 */
[----:B------:R-:W-:Y:S01]  /*7db0*/  STL [R1+0x2a0], R18 ;  /* 0x0002a01201007387 */ /* 0x000fe20000100800 */
[----:B------:R-:W-:Y:S02]  /*7dc0*/  IMAD.MOV R14, RZ, RZ, -R14 ;  /* 0x000000ffff0e7224 */ /* 0x000fe400078e0a0e */
[----:B------:R-:W-:Y:S01]  /*7dd0*/  VIADD R11, R5, 0x6a ;  /* 0x0000006a050b7836 */ /* 0x000fe20000000000 */
[----:B------:R0:W-:Y:S01]  /*7de0*/  STL [R1+0x29c], R13 ;  /* 0x00029c0d01007387 */ /* 0x0001e20000100800 */
[----:B------:R-:W-:-:S02]  /*7df0*/  IMAD R7, R0, R14, R7 ;  /* 0x0000000e00077224 */ /* 0x000fc400078e0207 */
[--C-:B------:R-:W-:Y:S01]  /*7e00*/  @!P6 IMAD.IADD R3, R3, 0x1, -R0.reuse ;  /* 0x000000010303e824 */ /* 0x100fe200078e0a00 */
[----:B------:R-:W-:Y:S01]  /*7e10*/  IABS R14, R11 ;  /* 0x0000000b000e7213 */ /* 0x000fe20000000000 */
[----:B------:R-:W-:Y:S01]  /*7e20*/  @!P3 IMAD.IADD R6, R6, 0x1, -R0 ;  /* 0x000000010606b824 */ /* 0x000fe200078e0a00 */
[----:B------:R-:W-:Y:S01]  /*7e30*/  ISETP.GE.AND P6, PT, R9, RZ, PT ;  /* 0x000000ff0900720c */ /* 0x000fe20003fc6270 */
[----:B------:R-:W-:Y:S01]  /*7e40*/  IMAD.MOV.U32 R16, RZ, RZ, R8 ;  /* 0x000000ffff107224 */ /* 0x000fe200078e0008 */
[C---:B------:R-:W-:Y:S01]  /*7e50*/  ISETP.GT.U32.AND P3, PT, R0.reuse, R3, PT ;  /* 0x000000030000720c */ /* 0x040fe20003f64070 */
[----:B------:R-:W-:Y:S01]  /*7e60*/  IMAD.MOV.U32 R9, RZ, RZ, R14 ;  /* 0x000000ffff097224 */ /* 0x000fe200078e000e */
[----:B0-----:R-:W-:Y:S01]  /*7e70*/  IABS R13, R17 ;  /* 0x00000011000d7213 */ /* 0x001fe20000000000 */
[----:B------:R-:W-:Y:S01]  /*7e80*/  @!P5 IMAD.MOV R16, RZ, RZ, -R16 ;  /* 0x000000ffff10d224 */ /* 0x000fe200078e0a10 */
[----:B------:R-:W-:Y:S01]  /*7e90*/  ISETP.GT.U32.AND P5, PT, R0, R6, PT ;  /* 0x000000060000720c */ /* 0x000fe20003fa4070 */
[----:B------:R-:W-:Y:S01]  /*7ea0*/  @!P0 IMAD.IADD R2, R2, 0x1, -R0 ;  /* 0x0000000102028824 */ /* 0x000fe200078e0a00 */
[----:B------:R-:W-:Y:S01]  /*7eb0*/  ISETP.GT.U32.AND P0, PT, R0, R7, PT ;  /* 0x000000070000720c */ /* 0x000fe20003f04070 */
[C---:B------:R-:W-:Y:S01]  /*7ec0*/  IMAD.HI.U32 R15, R10.reuse, R13, RZ ;  /* 0x0000000d0a0f7227 */ /* 0x040fe200078e00ff */
[----:B------:R0:W-:Y:S03]  /*7ed0*/  STL [R1+0x298], R12 ;  /* 0x0002980c01007387 */ /* 0x0001e60000100800 */
[----:B------:R-:W-:Y:S01]  /*7ee0*/  IMAD.MOV R8, RZ, RZ, -R15 ;  /* 0x000000ffff087224 */ /* 0x000fe200078e0a0f */
[----:B------:R1:W-:Y:S01]  /*7ef0*/  STL [R1+0x294], R16 ;  /* 0x0002941001007387 */ /* 0x0003e20000100800 */
[----:B------:R-:W-:-:S04]  /*7f00*/  IMAD.HI.U32 R15, R10, R9, RZ ;  /* 0x000000090a0f7227 */ /* 0x000fc800078e00ff */
[----:B------:R-:W-:Y:S02]  /*7f10*/  IMAD.MOV R15, RZ, RZ, -R15 ;  /* 0x000000ffff0f7224 */ /* 0x000fe400078e0a0f */
[--C-:B------:R-:W-:Y:S02]  /*7f20*/  @!P5 IMAD.IADD R6, R6, 0x1, -R0.reuse ;  /* 0x000000010606d824 */ /* 0x100fe400078e0a00 */
[C---:B------:R-:W-:Y:S02]  /*7f30*/  IMAD R9, R0.reuse, R15, R9 ;  /* 0x0000000f00097224 */ /* 0x040fe400078e0209 */
[C---:B------:R-:W-:Y:S02]  /*7f40*/  IMAD R8, R0.reuse, R8, R13 ;  /* 0x0000000800087224 */ /* 0x040fe400078e020d */
[--C-:B------:R-:W-:Y:S01]  /*7f50*/  @!P0 IMAD.IADD R7, R7, 0x1, -R0.reuse ;  /* 0x0000000107078824 */ /* 0x100fe200078e0a00 */
[C---:B------:R-:W-:Y:S01]  /*7f60*/  ISETP.GT.U32.AND P5, PT, R0.reuse, R9, PT ;  /* 0x000000090000720c */ /* 0x040fe20003fa4070 */
[----:B------:R-:W-:Y:S01]  /*7f70*/  @!P3 IMAD.IADD R3, R3, 0x1, -R0 ;  /* 0x000000010303b824 */ /* 0x000fe200078e0a00 */
[C---:B------:R-:W-:Y:S01]  /*7f80*/  ISETP.GT.U32.AND P3, PT, R0.reuse, R8, PT ;  /* 0x000000080000720c */ /* 0x040fe20003f64070 */
[C---:B0-----:R-:W-:Y:S01]  /*7f90*/  VIADD R12, R5.reuse, 0x69 ;  /* 0x00000069050c7836 */ /* 0x041fe20000000000 */
[----:B------:R-:W-:Y:S01]  /*7fa0*/  ISETP.GT.U32.AND P0, PT, R0, R7, PT ;  /* 0x000000070000720c */ /* 0x000fe20003f04070 */
[----:B------:R-:W-:-:S02]  /*7fb0*/  VIADD R13, R5, 0x68 ;  /* 0x00000068050d7836 */ /* 0x000fc40000000000 */
[----:B------:R-:W-:Y:S01]  /*7fc0*/  @!P1 IMAD.MOV R2, RZ, RZ, -R2 ;  /* 0x000000ffff029224 */ /* 0x000fe200078e0a02 */
[----:B------:R-:W-:Y:S01]  /*7fd0*/  IABS R14, R12 ;  /* 0x0000000c000e7213 */ /* 0x000fe20000000000 */
[----:B------:R-:W-:Y:S01]  /*7fe0*/  VIADD R15, R5, 0x67 ;  /* 0x00000067050f7836 */ /* 0x000fe20000000000 */
[----:B-1----:R-:W-:Y:S01]  /*7ff0*/  IABS R16, R13 ;  /* 0x0000000d00107213 */ /* 0x002fe20000000000 */
[----:B------:R-:W-:Y:S01]  /*8000*/  @!P2 IMAD.MOV R3, RZ, RZ, -R3 ;  /* 0x000000ffff03a224 */ /* 0x000fe200078e0a03 */
[----:B------:R0:W-:Y:S01]  /*8010*/  STL [R1+0x290], R2 ;  /* 0x0002900201007387 */ /* 0x0001e20000100800 */
[----:B------:R-:W-:Y:S02]  /*8020*/  @!P5 IMAD.IADD R9, R9, 0x1, -R0 ;  /* 0x000000010909d824 */ /* 0x000fe400078e0a00 */
[----:B------:R-:W-:Y:S01]  /*8030*/  IMAD.HI.U32 R18, R10, R14, RZ ;  /* 0x0000000e0a127227 */ /* 0x000fe200078e00ff */
[----:B------:R1:W-:Y:S02]  /*8040*/  STL [R1+0x28c], R3 ;  /* 0x00028c0301007387 */ /* 0x0003e40000100800 */
[----:B------:R-:W-:Y:S01]  /*8050*/  ISETP.GT.U32.AND P1, PT, R0, R9, PT ;  /* 0x000000090000720c */ /* 0x000fe20003f24070 */
[----:B------:R-:W-:-:S04]  /*8060*/  IMAD.HI.U32 R19, R10, R16, RZ ;  /* 0x000000100a137227 */ /* 0x000fc800078e00ff */
[--C-:B------:R-:W-:Y:S01]  /*8070*/  @!P3 IMAD.IADD R8, R8, 0x1, -R0.reuse ;  /* 0x000000010808b824 */ /* 0x100fe200078e0a00 */
[----:B------:R-:W-:Y:S01]  /*8080*/  ISETP.GE.AND P3, PT, R11, RZ, PT ;  /* 0x000000ff0b00720c */ /* 0x000fe20003f66270 */
[----:B------:R-:W-:Y:S01]  /*8090*/  @!P0 IMAD.IADD R7, R7, 0x1, -R0 ;  /* 0x0000000107078824 */ /* 0x000fe200078e0a00 */
[----:B------:R-:W-:Y:S01]  /*80a0*/  ISETP.GE.AND P0, PT, R17, RZ, PT ;  /* 0x000000ff1100720c */ /* 0x000fe20003f06270 */
[----:B------:R-:W-:Y:S01]  /*80b0*/  IMAD.MOV R17, RZ, RZ, -R18 ;  /* 0x000000ffff117224 */ /* 0x000fe200078e0a12 */
[C---:B------:R-:W-:Y:S01]  /*80c0*/  ISETP.GT.U32.AND P5, PT, R0.reuse, R8, PT ;  /* 0x000000080000720c */ /* 0x040fe20003fa4070 */
[----:B------:R-:W-:Y:S01]  /*80d0*/  IMAD.MOV R19, RZ, RZ, -R19 ;  /* 0x000000ffff137224 */ /* 0x000fe200078e0a13 */
[----:B------:R-:W-:Y:S01]  /*80e0*/  IABS R18, R15 ;  /* 0x0000000f00127213 */ /* 0x000fe20000000000 */
[C---:B------:R-:W-:Y:S02]  /*80f0*/  IMAD R14, R0.reuse, R17, R14 ;  /* 0x00000011000e7224 */ /* 0x040fe400078e020e */
[----:B------:R-:W-:-:S02]  /*8100*/  IMAD R16, R0, R19, R16 ;  /* 0x0000001300107224 */ /* 0x000fc400078e0210 */
[----:B0-----:R-:W-:Y:S01]  /*8110*/  IMAD.MOV.U32 R2, RZ, RZ, R7 ;  /* 0x000000ffff027224 */ /* 0x001fe200078e0007 */
[C---:B------:R-:W-:Y:S01]  /*8120*/  ISETP.GT.U32.AND P2, PT, R0.reuse, R14, PT ;  /* 0x0000000e0000720c */ /* 0x040fe20003f44070 */
[----:B------:R-:W-:Y:S01]  /*8130*/  @!P1 IMAD.IADD R9, R9, 0x1, -R0 ;  /* 0x0000000109099824 */ /* 0x000fe200078e0a00 */
[----:B------:R-:W-:Y:S01]  /*8140*/  ISETP.GT.U32.AND P1, PT, R0, R16, PT ;  /* 0x000000100000720c */ /* 0x000fe20003f24070 */
[----:B-1----:R-:W-:-:S04]  /*8150*/  IMAD.HI.U32 R3, R10, R18, RZ ;  /* 0x000000120a037227 */ /* 0x002fc800078e00ff */
[----:B------:R-:W-:Y:S01]  /*8160*/  @!P4 IMAD.MOV R6, RZ, RZ, -R6 ;  /* 0x000000ffff06c224 */ /* 0x000fe200078e0a06 */
[----:B------:R-:W-:Y:S01]  /*8170*/  ISETP.GE.AND P4, PT, R12, RZ, PT ;  /* 0x000000ff0c00720c */ /* 0x000fe20003f86270 */
[----:B------:R-:W-:Y:S01]  /*8180*/  @!P6 IMAD.MOV R2, RZ, RZ, -R2 ;  /* 0x000000ffff02e224 */ /* 0x000fe200078e0a02 */
[----:B------:R-:W-:Y:S01]  /*8190*/  ISETP.GE.AND P6, PT, R13, RZ, PT ;  /* 0x000000ff0d00720c */ /* 0x000fe20003fc6270 */
[----:B------:R-:W-:Y:S01]  /*81a0*/  @!P5 IMAD.IADD R8, R8, 0x1, -R0 ;  /* 0x000000010808d824 */ /* 0x000fe200078e0a00 */
[----:B------:R0:W-:Y:S01]  /*81b0*/  STL [R1+0x284], R6 ;  /* 0x0002840601007387 */ /* 0x0001e20000100800 */
[----:B------:R-:W-:Y:S01]  /*81c0*/  IMAD.MOV R3, RZ, RZ, -R3 ;  /* 0x000000ffff037224 */ /* 0x000fe200078e0a03 */
[----:B------:R-:W-:Y:S01]  /*81d0*/  ISETP.GE.AND P5, PT, R15, RZ, PT ;  /* 0x000000ff0f00720c */ /* 0x000fe20003fa6270 */
[----:B------:R-:W-:Y:S01]  /*81e0*/  IMAD.MOV.U32 R7, RZ, RZ, R9 ;  /* 0x000000ffff077224 */ /* 0x000fe200078e0009 */
[----:B------:R1:W-:Y:S01]  /*81f0*/  STL [R1+0x280], R2 ;  /* 0x0002800201007387 */ /* 0x0003e20000100800 */
[----:B------:R-:W-:-:S02]  /*8200*/  IMAD R18, R0, R3, R18 ;  /* 0x0000000300127224 */ /* 0x000fc400078e0212 */
[----:B------:R-:W-:Y:S02]  /*8210*/  @!P2 IMAD.IADD R14, R14, 0x1, -R0 ;  /* 0x000000010e0ea824 */ /* 0x000fe400078e0a00 */
[----:B------:R-:W-:Y:S01]  /*8220*/  @!P3 IMAD.MOV R7, RZ, RZ, -R7 ;  /* 0x000000ffff07b224 */ /* 0x000fe200078e0a07 */
[C---:B------:R-:W-:Y:S01]  /*8230*/  ISETP.GT.U32.AND P3, PT, R0.reuse, R18, PT ;  /* 0x000000120000720c */ /* 0x040fe20003f64070 */
[----:B0-----:R-:W-:Y:S01]  /*8240*/  IMAD.MOV.U32 R6, RZ, RZ, R8 ;  /* 0x000000ffff067224 */ /* 0x001fe200078e0008 */
[----:B------:R-:W-:Y:S01]  /*8250*/  ISETP.GT.U32.AND P2, PT, R0, R14, PT ;  /* 0x0000000e0000720c */ /* 0x000fe20003f44070 */
[----:B------:R-:W-:Y:S02]  /*8260*/  @!P1 IMAD.IADD R16, R16, 0x1, -R0 ;  /* 0x0000000110109824 */ /* 0x000fe400078e0a00 */
[C---:B-1----:R-:W-:Y:S02]  /*8270*/  VIADD R2, R5.reuse, 0x66 ;  /* 0x0000006605027836 */ /* 0x042fe40000000000 */
[----:B------:R-:W-:Y:S01]  /*8280*/  @!P0 IMAD.MOV R6, RZ, RZ, -R6 ;  /* 0x000000ffff068224 */ /* 0x000fe200078e0a06 */
[----:B------:R-:W-:Y:S01]  /*8290*/  ISETP.GT.U32.AND P1, PT, R0, R16, PT ;  /* 0x000000100000720c */ /* 0x000fe20003f24070 */
[C---:B------:R-:W-:Y:S01]  /*82a0*/  VIADD R8, R5.reuse, 0x64 ;  /* 0x0000006405087836 */ /* 0x040fe20000000000 */
[----:B------:R-:W-:Y:S01]  /*82b0*/  IABS R13, R2 ;  /* 0x00000002000d7213 */ /* 0x000fe20000000000 */
[C---:B------:R-:W-:Y:S01]  /*82c0*/  VIADD R15, R5.reuse, 0x62 ;  /* 0x00000062050f7836 */ /* 0x040fe20000000000 */
[----:B------:R0:W-:Y:S01]  /*82d0*/  STL [R1+0x278], R6 ;  /* 0x0002780601007387 */ /* 0x0001e20000100800 */
[----:B------:R-:W-:Y:S01]  /*82e0*/  ISETP.GE.AND P0, PT, R2, RZ, PT ;  /* 0x000000ff0200720c */ /* 0x000fe20003f06270 */
[----:B------:R-:W-:Y:S01]  /*82f0*/  VIADD R2, R5, 0x65 ;  /* 0x0000006505027836 */ /* 0x000fe20000000000 */
[----:B------:R-:W-:Y:S01]  /*8300*/  IABS R3, R8 ;  /* 0x0000000800037213 */ /* 0x000fe20000000000 */
[--C-:B------:R-:W-:Y:S01]  /*8310*/  @!P3 IMAD.IADD R18, R18, 0x1, -R0.reuse ;  /* 0x000000011212b824 */ /* 0x100fe200078e0a00 */
[----:B------:R1:W-:Y:S01]  /*8320*/  STL [R1+0x274], R7 ;  /* 0x0002740701007387 */ /* 0x0003e20000100800 */
[----:B------:R-:W-:Y:S01]  /*8330*/  @!P2 IMAD.IADD R14, R14, 0x1, -R0 ;  /* 0x000000010e0ea824 */ /* 0x000fe200078e0a00 */
[----:B------:R-:W-:Y:S01]  /*8340*/  IABS R9, R2 ;  /* 0x0000000200097213 */ /* 0x000fe20000000000 */
[----:B------:R-:W-:Y:S01]  /*8350*/  IMAD.HI.U32 R11, R10, R3, RZ ;  /* 0x000000030a0b7227 */ /* 0x000fe200078e00ff */
[----:B------:R-:W-:-:S02]  /*8360*/  ISETP.GT.U32.AND P3, PT, R0, R18, PT ;  /* 0x000000120000720c */ /* 0x000fc40003f64070 */
[----:B------:R-:W-:Y:S01]  /*8370*/  ISETP.GE.AND P2, PT, R2, RZ, PT ;  /* 0x000000ff0200720c */ /* 0x000fe20003f46270 */
[----:B0-----:R-:W-:-:S04]  /*8380*/  IMAD.HI.U32 R6, R10, R13, RZ ;  /* 0x0000000d0a067227 */ /* 0x001fc800078e00ff */
[----:B------:R-:W-:Y:S02]  /*8390*/  IMAD.MOV R6, RZ, RZ, -R6 ;  /* 0x000000ffff067224 */ /* 0x000fe400078e0a06 */
[----:B------:R-:W-:Y:S02]  /*83a0*/  @!P1 IMAD.IADD R16, R16, 0x1, -R0 ;  /* 0x0000000110109824 */ /* 0x000fe400078e0a00 */
[----:B------:R-:W-:Y:S02]  /*83b0*/  IMAD R13, R0, R6, R13 ;  /* 0x00000006000d7224 */ /* 0x000fe400078e020d */
[----:B------:R-:W-:-:S03]  /*83c0*/  IMAD.HI.U32 R6, R10, R9, RZ ;  /* 0x000000090a067227 */ /* 0x000fc600078e00ff */
[----:B------:R-:W-:Y:S01]  /*83d0*/  ISETP.GT.U32.AND P1, PT, R0, R13, PT ;  /* 0x0000000d0000720c */ /* 0x000fe20003f24070 */
[----:B------:R-:W-:Y:S02]  /*83e0*/  IMAD.MOV.U32 R12, RZ, RZ, R14 ;  /* 0x000000ffff0c7224 */ /* 0x000fe400078e000e */
[----:B------:R-:W-:Y:S02]  /*83f0*/  IMAD.MOV R6, RZ, RZ, -R6 ;  /* 0x000000ffff067224 */ /* 0x000fe400078e0a06 */
[----:B------:R-:W-:Y:S01]  /*8400*/  @!P4 IMAD.MOV R12, RZ, RZ, -R12 ;  /* 0x000000ffff0cc224 */ /* 0x000fe200078e0a0c */
[----:B------:R-:W-:Y:S01]  /*8410*/  ISETP.GE.AND P4, PT, R8, RZ, PT ;  /* 0x000000ff0800720c */ /* 0x000fe20003f86270 */
[----:B------:R-:W-:Y:S02]  /*8420*/  VIADD R2, R5, 0x63 ;  /* 0x0000006305027836 */ /* 0x000fe40000000000 */
[----:B------:R-:W-:Y:S01]  /*8430*/  IMAD R9, R0, R6, R9 ;  /* 0x0000000600097224 */ /* 0x000fe200078e0209 */
[----:B------:R0:W-:Y:S01]  /*8440*/  STL [R1+0x270], R12 ;  /* 0x0002700c01007387 */ /* 0x0001e20000100800 */
[--C-:B------:R-:W-:Y:S01]  /*8450*/  @!P3 IMAD.IADD R18, R18, 0x1, -R0.reuse ;  /* 0x000000011212b824 */ /* 0x100fe200078e0a00 */
[----:B-1----:R-:W-:Y:S01]  /*8460*/  IABS R7, R2 ;  /* 0x0000000200077213 */ /* 0x002fe20000000000 */
[----:B------:R-:W-:Y:S01]  /*8470*/  @!P1 IMAD.IADD R13, R13, 0x1, -R0 ;  /* 0x000000010d0d9824 */ /* 0x000fe200078e0a00 */
[----:B------:R-:W-:Y:S01]  /*8480*/  ISETP.GT.U32.AND P3, PT, R0, R9, PT ;  /* 0x000000090000720c */ /* 0x000fe20003f64070 */
[----:B------:R-:W-:-:S02]  /*8490*/  IMAD.MOV R11, RZ, RZ, -R11 ;  /* 0x000000ffff0b7224 */ /* 0x000fc400078e0a0b */
[----:B------:R-:W-:Y:S01]  /*84a0*/  IMAD.MOV.U32 R6, RZ, RZ, R18 ;  /* 0x000000ffff067224 */ /* 0x000fe200078e0012 */
[C---:B------:R-:W-:Y:S01]  /*84b0*/  ISETP.GT.U32.AND P1, PT, R0.reuse, R13, PT ;  /* 0x0000000d0000720c */ /* 0x040fe20003f24070 */
[C---:B------:R-:W-:Y:S02]  /*84c0*/  IMAD R3, R0.reuse, R11, R3 ;  /* 0x0000000b00037224 */ /* 0x040fe400078e0203 */
[----:B0-----:R-:W-:Y:S02]  /*84d0*/  IMAD.MOV.U32 R12, RZ, RZ, R16 ;  /* 0x000000ffff0c7224 */ /* 0x001fe400078e0010 */
[----:B------:R-:W-:Y:S01]  /*84e0*/  @!P5 IMAD.MOV R6, RZ, RZ, -R6 ;  /* 0x000000ffff06d224 */ /* 0x000fe200078e0a06 */
[----:B------:R-:W-:Y:S01]  /*84f0*/  ISETP.GT.U32.AND P5, PT, R0, R3, PT ;  /* 0x000000030000720c */ /* 0x000fe20003fa4070 */
[----:B------:R-:W-:Y:S01]  /*8500*/  @!P6 IMAD.MOV R12, RZ, RZ, -R12 ;  /* 0x000000ffff0ce224 */ /* 0x000fe200078e0a0c */
[----:B------:R-:W-:Y:S01]  /*8510*/  ISETP.GE.AND P6, PT, R2, RZ, PT ;  /* 0x000000ff0200720c */ /* 0x000fe20003fc6270 */
[----:B------:R-:W-:-:S03]  /*8520*/  IMAD.HI.U32 R2, R10, R7, RZ ;  /* 0x000000070a027227 */ /* 0x000fc600078e00ff */
[----:B------:R0:W-:Y:S01]  /*8530*/  STL [R1+0x264], R12 ;  /* 0x0002640c01007387 */ /* 0x0001e20000100800 */
[----:B------:R-:W-:Y:S02]  /*8540*/  IMAD.MOV R2, RZ, RZ, -R2 ;  /* 0x000000ffff027224 */ /* 0x000fe400078e0a02 */
[--C-:B------:R-:W-:Y:S01]  /*8550*/  @!P3 IMAD.IADD R9, R9, 0x1, -R0.reuse ;  /* 0x000000010909b824 */ /* 0x100fe200078e0a00 */
[----:B------:R1:W-:Y:S01]  /*8560*/  STL [R1+0x26c], R6 ;  /* 0x00026c0601007387 */ /* 0x0003e20000100800 */
[C---:B------:R-:W-:Y:S02]  /*8570*/  IMAD R7, R0.reuse, R2, R7 ;  /* 0x0000000200077224 */ /* 0x040fe400078e0207 */
[----:B------:R-:W-:Y:S01]  /*8580*/  VIADD R11, R5, 0x61 ;  /* 0x00000061050b7836 */ /* 0x000fe20000000000 */
[C---:B------:R-:W-:Y:S01]  /*8590*/  ISETP.GT.U32.AND P3, PT, R0.reuse, R9, PT ;  /* 0x000000090000720c */ /* 0x040fe20003f64070 */
[--C-:B------:R-:W-:Y:S01]  /*85a0*/  @!P1 IMAD.IADD R13, R13, 0x1, -R0.reuse ;  /* 0x000000010d0d9824 */ /* 0x100fe200078e0a00 */
[C---:B------:R-:W-:Y:S01]  /*85b0*/  ISETP.GT.U32.AND P1, PT, R0.reuse, R7, PT ;  /* 0x000000070000720c */ /* 0x040fe20003f24070 */
[----:B------:R-:W-:Y:S01]  /*85c0*/  @!P5 IMAD.IADD R3, R3, 0x1, -R0 ;  /* 0x000000010303d824 */ /* 0x000fe200078e0a00 */
[----:B0-----:R-:W-:Y:S01]  /*85d0*/  IABS R12, R15 ;  /* 0x0000000f000c7213 */ /* 0x001fe20000000000 */
[----:B------:R-:W-:Y:S01]  /*85e0*/  IMAD.MOV.U32 R16, RZ, RZ, R13 ;  /* 0x000000ffff107224 */ /* 0x000fe200078e000d */
[----:B-1----:R-:W-:Y:S01]  /*85f0*/  IABS R6, R11 ;  /* 0x0000000b00067213 */ /* 0x002fe20000000000 */
[----:B------:R-:W-:Y:S01]  /*8600*/  VIADD R2, R5, 0x60 ;  /* 0x0000006005027836 */ /* 0x000fe20000000000 */
[----:B------:R-:W-:Y:S01]  /*8610*/  ISETP.GT.U32.AND P5, PT, R0, R3, PT ;  /* 0x000000030000720c */ /* 0x000fe20003fa4070 */
[----:B------:R-:W-:-:S03]  /*8620*/  IMAD.HI.U32 R14, R10, R12, RZ ;  /* 0x0000000c0a0e7227 */ /* 0x000fc600078e00ff */
[----:B------:R-:W-:Y:S01]  /*8630*/  IABS R8, R2 ;  /* 0x0000000200087213 */ /* 0x000fe20000000000 */
[----:B------:R-:W-:-:S04]  /*8640*/  IMAD.HI.U32 R13, R10, R6, RZ ;  /* 0x000000060a0d7227 */ /* 0x000fc800078e00ff */
[----:B------:R-:W-:Y:S02]  /*8650*/  IMAD.MOV R13, RZ, RZ, -R13 ;  /* 0x000000ffff0d7224 */ /* 0x000fe400078e0a0d */
[--C-:B------:R-:W-:Y:S01]  /*8660*/  @!P3 IMAD.IADD R9, R9, 0x1, -R0.reuse ;  /* 0x000000010909b824 */ /* 0x100fe200078e0a00 */
[----:B------:R-:W-:Y:S01]  /*8670*/  ISETP.GE.AND P3, PT, R11, RZ, PT ;  /* 0x000000ff0b00720c */ /* 0x000fe20003f66270 */
[----:B------:R-:W-:Y:S02]  /*8680*/  @!P1 IMAD.IADD R7, R7, 0x1, -R0 ;  /* 0x0000000107079824 */ /* 0x000fe400078e0a00 */
[----:B------:R-:W-:Y:S02]  /*8690*/  IMAD.MOV R14, RZ, RZ, -R14 ;  /* 0x000000ffff0e7224 */ /* 0x000fe400078e0a0e */
[C---:B------:R-:W-:Y:S01]  /*86a0*/  IMAD R6, R0.reuse, R13, R6 ;  /* 0x0000000d00067224 */ /* 0x040fe200078e0206 */
[----:B------:R-:W-:Y:S01]  /*86b0*/  ISETP.GT.U32.AND P1, PT, R0, R7, PT ;  /* 0x000000070000720c */ /* 0x000fe20003f24070 */
[----:B------:R-:W-:-:S02]  /*86c0*/  IMAD.MOV.U32 R17, RZ, RZ, R9 ;  /* 0x000000ffff117224 */ /* 0x000fc400078e0009 */
[C---:B------:R-:W-:Y:S02]  /*86d0*/  IMAD R12, R0.reuse, R14, R12 ;  /* 0x0000000e000c7224 */ /* 0x040fe400078e020c */
[----:B------:R-:W-:Y:S01]  /*86e0*/  @!P2 IMAD.MOV R17, RZ, RZ, -R17 ;  /* 0x000000ffff11a224 */ /* 0x000fe200078e0a11 */
[C---:B------:R-:W-:Y:S01]  /*86f0*/  ISETP.GT.U32.AND P2, PT, R0.reuse, R6, PT ;  /* 0x000000060000720c */ /* 0x040fe20003f44070 */
[----:B------:R-:W-:Y:S01]  /*8700*/  @!P0 IMAD.MOV R16, RZ, RZ, -R16 ;  /* 0x000000ffff108224 */ /* 0x000fe200078e0a10 */
[----:B------:R-:W-:Y:S01]  /*8710*/  ISETP.GE.AND P0, PT, R15, RZ, PT ;  /* 0x000000ff0f00720c */ /* 0x000fe20003f06270 */
[----:B------:R-:W-:Y:S01]  /*8720*/  @!P5 IMAD.IADD R3, R3, 0x1, -R0 ;  /* 0x000000010303d824 */ /* 0x000fe200078e0a00 */
[----:B------:R-:W-:Y:S01]  /*8730*/  ISETP.GT.U32.AND P5, PT, R0, R12, PT ;  /* 0x0000000c0000720c */ /* 0x000fe20003fa4070 */
[----:B------:R-:W-:Y:S01]  /*8740*/  IMAD.HI.U32 R15, R10, R8, RZ ;  /* 0x000000080a0f7227 */ /* 0x000fe200078e00ff */
[----:B------:R0:W-:Y:S03]  /*8750*/  STL [R1+0x268], R16 ;  /* 0x0002681001007387 */ /* 0x0001e60000100800 */
[----:B------:R-:W-:Y:S01]  /*8760*/  IMAD.MOV R11, RZ, RZ, -R15 ;  /* 0x000000ffff0b7224 */ /* 0x000fe200078e0a0f */
[----:B------:R1:W-:Y:S01]  /*8770*/  STL [R1+0x254], R17 ;  /* 0x0002541101007387 */ /* 0x0003e20000100800 */
[----:B------:R-:W-:-:S02]  /*8780*/  VIADD R15, R5, 0x5e ;  /* 0x0000005e050f7836 */ /* 0x000fc40000000000 */
[--C-:B------:R-:W-:Y:S02]  /*8790*/  @!P1 IMAD.IADD R7, R7, 0x1, -R0.reuse ;  /* 0x0000000107079824 */ /* 0x100fe400078e0a00 */
[----:B------:R-:W-:Y:S02]  /*87a0*/  VIADD R9, R5, 0x5f ;  /* 0x0000005f05097836 */ /* 0x000fe40000000000 */
[----:B0-----:R-:W-:Y:S02]  /*87b0*/  IMAD.MOV.U32 R16, RZ, RZ, R3 ;  /* 0x000000ffff107224 */ /* 0x001fe400078e0003 */
[----:B------:R-:W-:Y:S01]  /*87c0*/  @!P2 IMAD.IADD R6, R6, 0x1, -R0 ;  /* 0x000000010606a824 */ /* 0x000fe200078e0a00 */
[----:B------:R-:W-:Y:S01]  /*87d0*/  IABS R3, R9 ;  /* 0x0000000900037213 */ /* 0x000fe20000000000 */
[----:B------:R-:W-:Y:S01]  /*87e0*/  @!P4 IMAD.MOV R16, RZ, RZ, -R16 ;  /* 0x000000ffff10c224 */ /* 0x000fe200078e0a10 */
[----:B------:R-:W-:Y:S01]  /*87f0*/  ISETP.GE.AND P4, PT, R2, RZ, PT ;  /* 0x000000ff0200720c */ /* 0x000fe20003f86270 */
[----:B------:R-:W-:Y:S01]  /*8800*/  IMAD.MOV.U32 R14, RZ, RZ, R7 ;  /* 0x000000ffff0e7224 */ /* 0x000fe200078e0007 */
[----:B------:R-:W-:Y:S01]  /*8810*/  IABS R2, R15 ;  /* 0x0000000f00027213 */ /* 0x000fe20000000000 */
[----:B------:R-:W-:Y:S01]  /*8820*/  IMAD R8, R0, R11, R8 ;  /* 0x0000000b00087224 */ /* 0x000fe200078e0208 */
[----:B------:R0:W-:Y:S01]  /*8830*/  STL [R1+0x25c], R16 ;  /* 0x00025c1001007387 */ /* 0x0001e20000100800 */
[----:B------:R-:W-:Y:S01]  /*8840*/  @!P5 IMAD.IADD R12, R12, 0x1, -R0 ;  /* 0x000000010c0cd824 */ /* 0x000fe200078e0a00 */
[----:B------:R-:W-:Y:S01]  /*8850*/  ISETP.GE.AND P5, PT, R9, RZ, PT ;  /* 0x000000ff0900720c */ /* 0x000fe20003fa6270 */
[----:B------:R-:W-:Y:S01]  /*8860*/  @!P6 IMAD.MOV R14, RZ, RZ, -R14 ;  /* 0x000000ffff0ee224 */ /* 0x000fe200078e0a0e */
[----:B------:R-:W-:Y:S01]  /*8870*/  ISETP.GT.U32.AND P6, PT, R0, R6, PT ;  /* 0x000000060000720c */ /* 0x000fe20003fc4070 */
[----:B------:R-:W-:Y:S01]  /*8880*/  IMAD.HI.U32 R11, R10, R2, RZ ;  /* 0x000000020a0b7227 */ /* 0x000fe200078e00ff */
[----:B------:R-:W-:-:S02]  /*8890*/  ISETP.GT.U32.AND P1, PT, R0, R8, PT ;  /* 0x000000080000720c */ /* 0x000fc40003f24070 */
[----:B------:R-:W-:Y:S01]  /*88a0*/  ISETP.GT.U32.AND P2, PT, R0, R12, PT ;  /* 0x0000000c0000720c */ /* 0x000fe20003f44070 */
[----:B------:R-:W-:Y:S01]  /*88b0*/  IMAD.HI.U32 R9, R10, R3, RZ ;  /* 0x000000030a097227 */ /* 0x000fe200078e00ff */
[----:B------:R2:W-:Y:S03]  /*88c0*/  STL [R1+0x260], R14 ;  /* 0x0002600e01007387 */ /* 0x0005e60000100800 */
[----:B------:R-:W-:Y:S02]  /*88d0*/  IMAD.MOV R11, RZ, RZ, -R11 ;  /* 0x000000ffff0b7224 */ /* 0x000fe400078e0a0b */
[----:B------:R-:W-:Y:S02]  /*88e0*/  IMAD.MOV R9, RZ, RZ, -R9 ;  /* 0x000000ffff097224 */ /* 0x000fe400078e0a09 */
[C---:B------:R-:W-:Y:S02]  /*88f0*/  IMAD R2, R0.reuse, R11, R2 ;  /* 0x0000000b00027224 */ /* 0x040fe400078e0202 */
[----:B------:R-:W-:-:S02]  /*8900*/  IMAD R3, R0, R9, R3 ;  /* 0x0000000900037224 */ /* 0x000fc400078e0203 */
[--C-:B------:R-:W-:Y:S01]  /*8910*/  @!P6 IMAD.IADD R6, R6, 0x1, -R0.reuse ;  /* 0x000000010606e824 */ /* 0x100fe200078e0a00 */
[----:B------:R-:W-:Y:S01]  /*8920*/  ISETP.GT.U32.AND P6, PT, R0, R2, PT ;  /* 0x000000020000720c */ /* 0x000fe20003fc4070 */
[--C-:B------:R-:W-:Y:S02]  /*8930*/  @!P1 IMAD.IADD R8, R8, 0x1, -R0.reuse ;  /* 0x0000000108089824 */ /* 0x100fe400078e0a00 */
[----:B------:R-:W-:Y:S01]  /*8940*/  @!P2 IMAD.IADD R12, R12, 0x1, -R0 ;  /* 0x000000010c0ca824 */ /* 0x000fe200078e0a00 */
[C---:B------:R-:W-:Y:S01]  /*8950*/  ISETP.GT.U32.AND P2, PT, R0.reuse, R3, PT ;  /* 0x000000030000720c */ /* 0x040fe20003f44070 */
[C---:B------:R-:W-:Y:S01]  /*8960*/  VIADD R13, R5.reuse, 0x5d ;  /* 0x0000005d050d7836 */ /* 0x040fe20000000000 */
[----:B------:R-:W-:Y:S01]  /*8970*/  ISETP.GT.U32.AND P1, PT, R0, R8, PT ;  /* 0x000000080000720c */ /* 0x000fe20003f24070 */
[C---:B------:R-:W-:Y:S02]  /*8980*/  VIADD R9, R5.reuse, 0x5c ;  /* 0x0000005c05097836 */ /* 0x040fe40000000000 */
[----:B-1----:R-:W-:Y:S01]  /*8990*/  IMAD.MOV.U32 R17, RZ, RZ, R12 ;  /* 0x000000ffff117224 */ /* 0x002fe200078e000c */
[----:B------:R-:W-:Y:S01]  /*89a0*/  IABS R7, R13 ;  /* 0x0000000d00077213 */ /* 0x000fe20000000000 */
[----:B------:R-:W-:Y:S01]  /*89b0*/  VIADD R11, R5, 0x5b ;  /* 0x0000005b050b7836 */ /* 0x000fe20000000000 */
[----:B0-----:R-:W-:Y:S01]  /*89c0*/  IABS R16, R9 ;  /* 0x0000000900107213 */ /* 0x001fe20000000000 */
[----:B------:R-:W-:-:S02]  /*89d0*/  @!P6 IMAD.IADD R2, R2, 0x1, -R0 ;  /* 0x000000010202e824 */ /* 0x000fc400078e0a00 */
[----:B--2---:R-:W-:-:S03]  /*89e0*/  IMAD.HI.U32 R14, R10, R7, RZ ;  /* 0x000000070a0e7227 */ /* 0x004fc600078e00ff */
[----:B------:R-:W-:Y:S01]  /*89f0*/  ISETP.GT.U32.AND P6, PT, R0, R2, PT ;  /* 0x000000020000720c */ /* 0x000fe20003fc4070 */
[----:B------:R-:W-:Y:S02]  /*8a00*/  IMAD.MOV.U32 R12, RZ, RZ, R16 ;  /* 0x000000ffff0c7224 */ /* 0x000fe400078e0010 */
[----:B------:R-:W-:Y:S01]  /*8a10*/  @!P2 IMAD.IADD R3, R3, 0x1, -R0 ;  /* 0x000000010303a824 */ /* 0x000fe200078e0a00 */
[----:B------:R-:W-:Y:S01]  /*8a20*/  ISETP.GE.AND P2, PT, R13, RZ, PT ;  /* 0x000000ff0d00720c */ /* 0x000fe20003f46270 */
[----:B------:R-:W-:Y:S02]  /*8a30*/  IMAD.MOV R14, RZ, RZ, -R14 ;  /* 0x000000ffff0e7224 */ /* 0x000fe400078e0a0e */
[----:B------:R-:W-:-:S04]  /*8a40*/  IMAD.HI.U32 R13, R10, R12, RZ ;  /* 0x0000000c0a0d7227 */ /* 0x000fc800078e00ff */
[----:B------:R-:W-:Y:S01]  /*8a50*/  @!P1 IMAD.IADD R8, R8, 0x1, -R0 ;  /* 0x0000000108089824 */ /* 0x000fe200078e0a00 */
[----:B------:R-:W-:Y:S01]  /*8a60*/  ISETP.GE.AND P1, PT, R15, RZ, PT ;  /* 0x000000ff0f00720c */ /* 0x000fe20003f26270 */
[C---:B------:R-:W-:Y:S01]  /*8a70*/  IMAD R7, R0.reuse, R14, R7 ;  /* 0x0000000e00077224 */ /* 0x040fe200078e0207 */
[----:B------:R-:W-:Y:S01]  /*8a80*/  IABS R15, R11 ;  /* 0x0000000b000f7213 */ /* 0x000fe20000000000 */
[----:B------:R-:W-:Y:S02]  /*8a90*/  IMAD.MOV R13, RZ, RZ, -R13 ;  /* 0x000000ffff0d7224 */ /* 0x000fe400078e0a0d */
[----:B------:R-:W-:Y:S01]  /*8aa0*/  @!P4 IMAD.MOV R8, RZ, RZ, -R8 ;  /* 0x000000ffff08c224 */ /* 0x000fe200078e0a08 */
[----:B------:R-:W-:Y:S01]  /*8ab0*/  ISETP.GE.AND P4, PT, R9, RZ, PT ;  /* 0x000000ff0900720c */ /* 0x000fe20003f86270 */
[----:B------:R-:W-:Y:S01]  /*8ac0*/  @!P0 IMAD.MOV R17, RZ, RZ, -R17 ;  /* 0x000000ffff118224 */ /* 0x000fe200078e0a11 */
[C---:B------:R-:W-:Y:S01]  /*8ad0*/  ISETP.GT.U32.AND P0, PT, R0.reuse, R3, PT ;  /* 0x000000030000720c */ /* 0x040fe20003f04070 */
[----:B------:R-:W-:Y:S01]  /*8ae0*/  @!P3 IMAD.MOV R6, RZ, RZ, -R6 ;  /* 0x000000ffff06b224 */ /* 0x000fe200078e0a06 */
[C---:B------:R-:W-:Y:S01]  /*8af0*/  ISETP.GT.U32.AND P3, PT, R0.reuse, R7, PT ;  /* 0x000000070000720c */ /* 0x040fe20003f64070 */
[----:B------:R-:W-:Y:S01]  /*8b00*/  IMAD R9, R0, R13, R12 ;  /* 0x0000000d00097224 */ /* 0x000fe200078e020c */
[----:B------:R-:W-:Y:S01]  /*8b10*/  STL [R1+0x258], R17 ;  /* 0x0002581101007387 */ /* 0x000fe20000100800 */
[----:B------:R-:W-:-:S02]  /*8b20*/  @!P6 IMAD.IADD R2, R2, 0x1, -R0 ;  /* 0x000000010202e824 */ /* 0x000fc400078e0a00 */
[----:B------:R-:W-:Y:S01]  /*8b30*/  IMAD.HI.U32 R14, R10, R15, RZ ;  /* 0x0000000f0a0e7227 */ /* 0x000fe200078e00ff */
[----:B------:R-:W-:Y:S01]  /*8b40*/  ISETP.GT.U32.AND P6, PT, R0, R9, PT ;  /* 0x000000090000720c */ /* 0x000fe20003fc4070 */
[----:B------:R-:W-:Y:S02]  /*8b50*/  STL [R1+0x250], R6 ;  /* 0x0002500601007387 */ /* 0x000fe40000100800 */
[----:B------:R-:W-:Y:S02]  /*8b60*/  IMAD.MOV R14, RZ, RZ, -R14 ;  /* 0x000000ffff0e7224 */ /* 0x000fe400078e0a0e */
[--C-:B------:R-:W-:Y:S01]  /*8b70*/  @!P0 IMAD.IADD R3, R3, 0x1, -R0.reuse ;  /* 0x0000000103038824 */ /* 0x100fe200078e0a00 */
[----:B------:R-:W-:Y:S01]  /*8b80*/  ISETP.GE.AND P0, PT, R11, RZ, PT ;  /* 0x000000ff0b00720c */ /* 0x000fe20003f06270 */
[----:B------:R-:W-:Y:S01]  /*8b90*/  VIADD R12, R5, 0x5a ;  /* 0x0000005a050c7836 */ /* 0x000fe20000000000 */
[----:B------:R0:W-:Y:S01]  /*8ba0*/  STL [R1+0x23c], R8 ;  /* 0x00023c0801007387 */ /* 0x0001e20000100800 */
[----:B------:R-:W-:-:S02]  /*8bb0*/  @!P3 IMAD.IADD R7, R7, 0x1, -R0 ;  /* 0x000000010707b824 */ /* 0x000fc400078e0a00 */
[C---:B------:R-:W-:Y:S02]  /*8bc0*/  IMAD R18, R0.reuse, R14, R15 ;  /* 0x0000000e00127224 */ /* 0x040fe400078e020f */
[----:B------:R-:W-:Y:S01]  /*8bd0*/  VIADD R11, R5, 0x59 ;  /* 0x00000059050b7836 */ /* 0x000fe20000000000 */
[C---:B------:R-:W-:Y:S01]  /*8be0*/  ISETP.GT.U32.AND P3, PT, R0.reuse, R7, PT ;  /* 0x000000070000720c */ /* 0x040fe20003f64070 */
[----:B------:R-:W-:Y:S02]  /*8bf0*/  IMAD.MOV.U32 R16, RZ, RZ, R3 ;  /* 0x000000ffff107224 */ /* 0x000fe400078e0003 */
[----:B------:R-:W-:Y:S01]  /*8c00*/  @!P6 IMAD.IADD R9, R9, 0x1, -R0 ;  /* 0x000000010909e824 */ /* 0x000fe200078e0a00 */
[----:B0-----:R-:W-:Y:S01]  /*8c10*/  IABS R8, R12 ;  /* 0x0000000c00087213 */ /* 0x001fe20000000000 */
[----:B------:R-:W-:Y:S01]  /*8c20*/  @!P5 IMAD.MOV R16, RZ, RZ, -R16 ;  /* 0x000000ffff10d224 */ /* 0x000fe200078e0a10 */
[----:B------:R-:W-:Y:S01]  /*8c30*/  IABS R17, R11 ;  /* 0x0000000b00117213 */ /* 0x000fe20000000000 */
[----:B------:R-:W-:Y:S01]  /*8c40*/  IMAD.MOV.U32 R13, RZ, RZ, R2 ;  /* 0x000000ffff0d7224 */ /* 0x000fe200078e0002 */
[----:B------:R-:W-:Y:S01]  /*8c50*/  ISETP.GT.U32.AND P5, PT, R0, R18, PT ;  /* 0x000000120000720c */ /* 0x000fe20003fa4070 */
[----:B------:R-:W-:Y:S01]  /*8c60*/  IMAD.HI.U32 R3, R10, R8, RZ ;  /* 0x000000080a037227 */ /* 0x000fe200078e00ff */
[----:B------:R-:W-:Y:S01]  /*8c70*/  ISETP.GT.U32.AND P6, PT, R0, R9, PT ;  /* 0x000000090000720c */ /* 0x000fe20003fc4070 */
[----:B------:R0:W-:Y:S02]  /*8c80*/  STL [R1+0x204], R16 ;  /* 0x0002041001007387 */ /* 0x0001e40000100800 */
[----:B------:R-:W-:-:S04]  /*8c90*/  IMAD.HI.U32 R2, R10, R17, RZ ;  /* 0x000000110a027227 */ /* 0x000fc800078e00ff */
[----:B------:R-:W-:Y:S02]  /*8ca0*/  IMAD.MOV R3, RZ, RZ, -R3 ;  /* 0x000000ffff037224 */ /* 0x000fe400078e0a03 */
[----:B------:R-:W-:Y:S02]  /*8cb0*/  IMAD.MOV R2, RZ, RZ, -R2 ;  /* 0x000000ffff027224 */ /* 0x000fe400078e0a02 */
[----:B------:R-:W-:Y:S01]  /*8cc0*/  @!P3 IMAD.IADD R7, R7, 0x1, -R0 ;  /* 0x000000010707b824 */ /* 0x000fe200078e0a00 */
[----:B------:R-:W-:Y:S01]  /*8cd0*/  ISETP.GE.AND P3, PT, R11, RZ, PT ;  /* 0x000000ff0b00720c */ /* 0x000fe20003f66270 */
[----:B------:R-:W-:Y:S02]  /*8ce0*/  IMAD R8, R0, R3, R8 ;  /* 0x0000000300087224 */ /* 0x000fe400078e0208 */
[----:B------:R-:W-:Y:S02]  /*8cf0*/  @!P5 IMAD.IADD R18, R18, 0x1, -R0 ;  /* 0x000000011212d824 */ /* 0x000fe400078e0a00 */
[----:B------:R-:W-:-:S02]  /*8d00*/  IMAD R17, R0, R2, R17 ;  /* 0x0000000200117224 */ /* 0x000fc400078e0211 */
[----:B------:R-:W-:Y:S01]  /*8d10*/  @!P6 IMAD.IADD R9, R9, 0x1, -R0 ;  /* 0x000000010909e824 */ /* 0x000fe200078e0a00 */
[C---:B------:R-:W-:Y:S01]  /*8d20*/  ISETP.GT.U32.AND P6, PT, R0.reuse, R8, PT ;  /* 0x000000080000720c */ /* 0x040fe20003fc4070 */
[----:B------:R-:W-:Y:S01]  /*8d30*/  IMAD.MOV.U32 R14, RZ, RZ, R7 ;  /* 0x000000ffff0e7224 */ /* 0x000fe200078e0007 */
[C---:B------:R-:W-:Y:S01]  /*8d40*/  ISETP.GT.U32.AND P5, PT, R0.reuse, R18, PT ;  /* 0x000000120000720c */ /* 0x040fe20003fa4070 */
[C---:B------:R-:W-:Y:S02]  /*8d50*/  VIADD R6, R5.reuse, 0x58 ;  /* 0x0000005805067836 */ /* 0x040fe40000000000 */
[----:B------:R-:W-:Y:S01]  /*8d60*/  @!P2 IMAD.MOV R14, RZ, RZ, -R14 ;  /* 0x000000ffff0ea224 */ /* 0x000fe200078e0a0e */
[----:B------:R-:W-:Y:S01]  /*8d70*/  ISETP.GT.U32.AND P2, PT, R0, R17, PT ;  /* 0x000000110000720c */ /* 0x000fe20003f44070 */
[C---:B------:R-:W-:Y:S01]  /*8d80*/  VIADD R2, R5.reuse, 0x57 ;  /* 0x0000005705027836 */ /* 0x040fe20000000000 */
[----:B------:R-:W-:Y:S01]  /*8d90*/  IABS R15, R6 ;  /* 0x00000006000f7213 */ /* 0x000fe20000000000 */
[----:B------:R-:W-:Y:S01]  /*8da0*/  @!P1 IMAD.MOV R13, RZ, RZ, -R13 ;  /* 0x000000ffff0d9224 */ /* 0x000fe200078e0a0d */
[----:B------:R-:W-:Y:S01]  /*8db0*/  ISETP.GE.AND P1, PT, R12, RZ, PT ;  /* 0x000000ff0c00720c */ /* 0x000fe20003f26270 */
[----:B0-----:R-:W-:Y:S01]  /*8dc0*/  VIADD R16, R5, 0x55 ;  /* 0x0000005505107836 */ /* 0x001fe20000000000 */
[----:B------:R-:W-:Y:S01]  /*8dd0*/  IABS R7, R2 ;  /* 0x0000000200077213 */ /* 0x000fe20000000000 */
[----:B------:R-:W-:Y:S01]  /*8de0*/  @!P6 IMAD.IADD R8, R8, 0x1, -R0 ;  /* 0x000000010808e824 */ /* 0x000fe200078e0a00 */
[----:B------:R0:W-:Y:S01]  /*8df0*/  STL [R1+0x208], R13 ;  /* 0x0002080d01007387 */ /* 0x0001e20000100800 */
[----:B------:R-:W-:-:S03]  /*8e00*/  IMAD.HI.U32 R3, R10, R15, RZ ;  /* 0x0000000f0a037227 */ /* 0x000fc600078e00ff */
[----:B------:R-:W-:Y:S01]  /*8e10*/  ISETP.GT.U32.AND P6, PT, R0, R8, PT ;  /* 0x000000080000720c */ /* 0x000fe20003fc4070 */
[--C-:B------:R-:W-:Y:S01]  /*8e20*/  @!P5 IMAD.IADD R18, R18, 0x1, -R0.reuse ;  /* 0x000000011212d824 */ /* 0x100fe200078e0a00 */
[----:B------:R-:W-:Y:S01]  /*8e30*/  ISETP.GE.AND P5, PT, R2, RZ, PT ;  /* 0x000000ff0200720c */ /* 0x000fe20003fa6270 */
[----:B------:R-:W-:Y:S01]  /*8e40*/  @!P2 IMAD.IADD R17, R17, 0x1, -R0 ;  /* 0x000000011111a824 */ /* 0x000fe200078e0a00 */
[----:B------:R1:W-:Y:S01]  /*8e50*/  STL [R1+0x218], R14 ;  /* 0x0002180e01007387 */ /* 0x0003e20000100800 */
[----:B------:R-:W-:Y:S02]  /*8e60*/  IMAD.MOV R3, RZ, RZ, -R3 ;  /* 0x000000ffff037224 */ /* 0x000fe400078e0a03 */
[----:B------:R-:W-:Y:S01]  /*8e70*/  IMAD.MOV.U32 R2, RZ, RZ, R7 ;  /* 0x000000ffff027224 */ /* 0x000fe200078e0007 */
[C---:B------:R-:W-:Y:S01]  /*8e80*/  ISETP.GT.U32.AND P2, PT, R0.reuse, R17, PT ;  /* 0x000000110000720c */ /* 0x040fe20003f44070 */
[----:B0-----:R-:W-:Y:S02]  /*8e90*/  IMAD.MOV.U32 R13, RZ, RZ, R9 ;  /* 0x000000ffff0d7224 */ /* 0x001fe400078e0009 */
[----:B------:R-:W-:-:S02]  /*8ea0*/  IMAD R15, R0, R3, R15 ;  /* 0x00000003000f7224 */ /* 0x000fc400078e020f */
[----:B------:R-:W-:Y:S02]  /*8eb0*/  VIADD R7, R5, 0x56 ;  /* 0x0000005605077836 */ /* 0x000fe40000000000 */
[----:B------:R-:W-:-:S03]  /*8ec0*/  IMAD.HI.U32 R3, R10, R2, RZ ;  /* 0x000000020a037227 */ /* 0x000fc600078e00ff */
[----:B------:R-:W-:Y:S01]  /*8ed0*/  IABS R12, R7 ;  /* 0x00000007000c7213 */ /* 0x000fe20000000000 */
[----:B------:R-:W-:Y:S01]  /*8ee0*/  @!P4 IMAD.MOV R13, RZ, RZ, -R13 ;  /* 0x000000ffff0dc224 */ /* 0x000fe200078e0a0d */
[----:B------:R-:W-:Y:S01]  /*8ef0*/  ISETP.GE.AND P4, PT, R6, RZ, PT ;  /* 0x000000ff0600720c */ /* 0x000fe20003f86270 */
[----:B------:R-:W-:Y:S02]  /*8f00*/  IMAD.MOV R3, RZ, RZ, -R3 ;  /* 0x000000ffff037224 */ /* 0x000fe400078e0a03 */
[----:B------:R-:W-:Y:S01]  /*8f10*/  @!P6 IMAD.IADD R8, R8, 0x1, -R0 ;  /* 0x000000010808e824 */ /* 0x000fe200078e0a00 */
[----:B------:R0:W-:Y:S01]  /*8f20*/  STL [R1+0x228], R13 ;  /* 0x0002280d01007387 */ /* 0x0001e20000100800 */
[C---:B------:R-:W-:Y:S01]  /*8f30*/  IMAD R2, R0.reuse, R3, R2 ;  /* 0x0000000300027224 */ /* 0x040fe200078e0202 */
[----:B------:R-:W-:Y:S01]  /*8f40*/  ISETP.GT.U32.AND P6, PT, R0, R15, PT ;  /* 0x0000000f0000720c */ /* 0x000fe20003fc4070 */
[----:B-1----:R-:W-:-:S04]  /*8f50*/  IMAD.HI.U32 R14, R10, R12, RZ ;  /* 0x0000000c0a0e7227 */ /* 0x002fc800078e00ff */
[----:B------:R-:W-:Y:S01]  /*8f60*/  @!P2 IMAD.IADD R17, R17, 0x1, -R0 ;  /* 0x000000011111a824 */ /* 0x000fe200078e0a00 */
[C---:B------:R-:W-:Y:S01]  /*8f70*/  ISETP.GT.U32.AND P2, PT, R0.reuse, R2, PT ;  /* 0x000000020000720c */ /* 0x040fe20003f44070 */
[----:B------:R-:W-:Y:S01]  /*8f80*/  IMAD.MOV R14, RZ, RZ, -R14 ;  /* 0x000000ffff0e7224 */ /* 0x000fe200078e0a0e */
[----:B0-----:R-:W-:Y:S01]  /*8f90*/  IABS R13, R16 ;  /* 0x00000010000d7213 */ /* 0x001fe20000000000 */
[----:B------:R-:W-:Y:S02]  /*8fa0*/  VIADD R19, R5, 0x54 ;  /* 0x0000005405137836 */ /* 0x000fe40000000000 */
[----:B------:R-:W-:Y:S02]  /*8fb0*/  IMAD R12, R0, R14, R12 ;  /* 0x0000000e000c7224 */ /* 0x000fe400078e020c */
[----:B------:R-:W-:Y:S01]  /*8fc0*/  IMAD.HI.U32 R3, R10, R13, RZ ;  /* 0x0000000d0a037227 */ /* 0x000fe200078e00ff */
[----:B------:R-:W-:-:S03]  /*8fd0*/  IABS R9, R19 ;  /* 0x0000001300097213 */ /* 0x000fc60000000000 */
[----:B------:R-:W-:Y:S02]  /*8fe0*/  IMAD.MOV R3, RZ, RZ, -R3 ;  /* 0x000000ffff037224 */ /* 0x000fe400078e0a03 */
[--C-:B------:R-:W-:Y:S01]  /*8ff0*/  @!P6 IMAD.IADD R15, R15, 0x1, -R0.reuse ;  /* 0x000000010f0fe824 */ /* 0x100fe200078e0a00 */
[C---:B------:R-:W-:Y:S01]  /*9000*/  ISETP.GT.U32.AND P6, PT, R0.reuse, R12, PT ;  /* 0x0000000c0000720c */ /* 0x040fe20003fc4070 */
[----:B------:R-:W-:Y:S02]  /*9010*/  IMAD R13, R0, R3, R13 ;  /* 0x00000003000d7224 */ /* 0x000fe400078e020d */
[----:B------:R-:W-:Y:S02]  /*9020*/  @!P2 IMAD.IADD R2, R2, 0x1, -R0 ;  /* 0x000000010202a824 */ /* 0x000fe400078e0a00 */
[----:B------:R-:W-:Y:S01]  /*9030*/  VIADD R14, R5, 0x52 ;  /* 0x00000052050e7836 */ /* 0x000fe20000000000 */
[----:B------:R-:W-:Y:S01]  /*9040*/  ISETP.GT.U32.AND P2, PT, R0, R13, PT ;  /* 0x0000000d0000720c */ /* 0x000fe20003f44070 */
[----:B------:R-:W-:-:S03]  /*9050*/  IMAD.HI.U32 R20, R10, R9, RZ ;  /* 0x000000090a147227 */ /* 0x000fc600078e00ff */
[----:B------:R-:W-:Y:S01]  /*9060*/  IABS R21, R14 ;  /* 0x0000000e00157213 */ /* 0x000fe20000000000 */
[----:B------:R-:W-:Y:S02]  /*9070*/  IMAD.MOV.U32 R23, RZ, RZ, R18 ;  /* 0x000000ffff177224 */ /* 0x000fe400078e0012 */
[----:B------:R-:W-:Y:S01]  /*9080*/  @!P6 IMAD.IADD R12, R12, 0x1, -R0 ;  /* 0x000000010c0ce824 */ /* 0x000fe200078e0a00 */
[C---:B------:R-:W-:Y:S01]  /*9090*/  ISETP.GT.U32.AND P6, PT, R0.reuse, R2, PT ;  /* 0x000000020000720c */ /* 0x040fe20003fc4070 */
[----:B------:R-:W-:Y:S02]  /*90a0*/  IMAD.MOV R20, RZ, RZ, -R20 ;  /* 0x000000ffff147224 */ /* 0x000fe400078e0a14 */
[----:B------:R-:W-:Y:S01]  /*90b0*/  @!P0 IMAD.MOV R23, RZ, RZ, -R23 ;  /* 0x000000ffff178224 */ /* 0x000fe200078e0a17 */
[C---:B------:R-:W-:Y:S01]  /*90c0*/  ISETP.GT.U32.AND P0, PT, R0.reuse, R15, PT ;  /* 0x0000000f0000720c */ /* 0x040fe20003f04070 */
[----:B------:R-:W-:Y:S02]  /*90d0*/  VIADD R11, R5, 0x53 ;  /* 0x00000053050b7836 */ /* 0x000fe40000000000 */
[----:B------:R-:W-:Y:S01]  /*90e0*/  @!P2 IMAD.IADD R13, R13, 0x1, -R0 ;  /* 0x000000010d0da824 */ /* 0x000fe200078e0a00 */
[----:B------:R-:W-:Y:S01]  /*90f0*/  STL [R1+0x1c4], R23 ;  /* 0x0001c41701007387 */ /* 0x000fe20000100800 */
[----:B------:R-:W-:Y:S01]  /*9100*/  @!P1 IMAD.MOV R8, RZ, RZ, -R8 ;  /* 0x000000ffff089224 */ /* 0x000fe200078e0a08 */
[C---:B------:R-:W-:Y:S01]  /*9110*/  ISETP.GT.U32.AND P1, PT, R0.reuse, R12, PT ;  /* 0x0000000c0000720c */ /* 0x040fe20003f24070 */
[----:B------:R-:W-:Y:S01]  /*9120*/  IMAD R9, R0, R20, R9 ;  /* 0x0000001400097224 */ /* 0x000fe200078e0209 */
[----:B------:R-:W-:Y:S01]  /*9130*/  IABS R6, R11 ;  /* 0x0000000b00067213 */ /* 0x000fe20000000000 */
[----:B------:R-:W-:Y:S01]  /*9140*/  IMAD.HI.U32 R20, R10, R21, RZ ;  /* 0x000000150a147227 */ /* 0x000fe200078e00ff */
[----:B------:R0:W-:Y:S01]  /*9150*/  STL [R1+0x1a8], R8 ;  /* 0x0001a80801007387 */ /* 0x0001e20000100800 */
[----:B------:R-:W-:-:S02]  /*9160*/  ISETP.GT.U32.AND P2, PT, R0, R13, PT ;  /* 0x0000000d0000720c */ /* 0x000fc40003f44070 */
[----:B------:R-:W-:Y:S02]  /*9170*/  IMAD.MOV R20, RZ, RZ, -R20 ;  /* 0x000000ffff147224 */ /* 0x000fe400078e0a14 */
[----:B------:R-:W-:-:S04]  /*9180*/  IMAD.HI.U32 R22, R10, R6, RZ ;  /* 0x000000060a167227 */ /* 0x000fc800078e00ff */
[----:B------:R-:W-:Y:S02]  /*9190*/  VIADD R3, R5, 0x51 ;  /* 0x0000005105037836 */ /* 0x000fe40000000000 */
[----:B0-----:R-:W-:Y:S02]  /*91a0*/  IMAD.MOV.U32 R8, RZ, RZ, R17 ;  /* 0x000000ffff087224 */ /* 0x001fe400078e0011 */
[C---:B------:R-:W-:Y:S01]  /*91b0*/  IMAD R21, R0.reuse, R20, R21 ;  /* 0x0000001400157224 */ /* 0x040fe200078e0215 */
[----:B------:R-:W-:Y:S01]  /*91c0*/  IABS R18, R3 ;  /* 0x0000000300127213 */ /* 0x000fe20000000000 */
[----:B------:R-:W-:Y:S01]  /*91d0*/  @!P3 IMAD.MOV R8, RZ, RZ, -R8 ;  /* 0x000000ffff08b224 */ /* 0x000fe200078e0a08 */
[----:B------:R-:W-:Y:S01]  /*91e0*/  ISETP.GT.U32.AND P3, PT, R0, R9, PT ;  /* 0x000000090000720c */ /* 0x000fe20003f64070 */
[----:B------:R-:W-:Y:S02]  /*91f0*/  IMAD.MOV R22, RZ, RZ, -R22 ;  /* 0x000000ffff167224 */ /* 0x000fe400078e0a16 */
[----:B------:R-:W-:Y:S01]  /*9200*/  @!P1 IMAD.IADD R12, R12, 0x1, -R0 ;  /* 0x000000010c0c9824 */ /* 0x000fe200078e0a00 */
[C---:B------:R-:W-:Y:S01]  /*9210*/  ISETP.GT.U32.AND P1, PT, R0.reuse, R21, PT ;  /* 0x000000150000720c */ /* 0x040fe20003f24070 */
[----:B------:R-:W-:Y:S01]  /*9220*/  IMAD R6, R0, R22, R6 ;  /* 0x0000001600067224 */ /* 0x000fe200078e0206 */
[----:B------:R0:W-:Y:S01]  /*9230*/  STL [R1+0x1a0], R8 ;  /* 0x0001a00801007387 */ /* 0x0001e20000100800 */
[--C-:B------:R-:W-:Y:S01]  /*9240*/  @!P6 IMAD.IADD R2, R2, 0x1, -R0.reuse ;  /* 0x000000010202e824 */ /* 0x100fe200078e0a00 */
[----:B------:R-:W-:Y:S01]  /*9250*/  ISETP.GE.AND P6, PT, R7, RZ, PT ;  /* 0x000000ff0700720c */ /* 0x000fe20003fc6270 */
[----:B------:R-:W-:Y:S01]  /*9260*/  @!P2 IMAD.IADD R13, R13, 0x1, -R0 ;  /* 0x000000010d0da824 */ /* 0x000fe200078e0a00 */
[----:B------:R-:W-:Y:S01]  /*9270*/  ISETP.GE.AND P2, PT, R16, RZ, PT ;  /* 0x000000ff1000720c */ /* 0x000fe20003f46270 */
[----:B------:R-:W-:-:S04]  /*9280*/  IMAD.HI.U32 R7, R10, R18, RZ ;  /* 0x000000120a077227 */ /* 0x000fc800078e00ff */
[--C-:B------:R-:W-:Y:S01]  /*9290*/  @!P0 IMAD.IADD R15, R15, 0x1, -R0.reuse ;  /* 0x000000010f0f8824 */ /* 0x100fe200078e0a00 */
[C---:B------:R-:W-:Y:S01]  /*92a0*/  ISETP.GT.U32.AND P0, PT, R0.reuse, R6, PT ;  /* 0x000000060000720c */ /* 0x040fe20003f04070 */
[----:B------:R-:W-:Y:S02]  /*92b0*/  IMAD.MOV R7, RZ, RZ, -R7 ;  /* 0x000000ffff077224 */ /* 0x000fe400078e0a07 */
[----:B------:R-:W-:Y:S01]  /*92c0*/  @!P3 IMAD.IADD R9, R9, 0x1, -R0 ;  /* 0x000000010909b824 */ /* 0x000fe200078e0a00 */
[----:B------:R-:W-:Y:S01]  /*92d0*/  ISETP.GE.AND P3, PT, R19, RZ, PT ;  /* 0x000000ff1300720c */ /* 0x000fe20003f66270 */
[----:B------:R-:W-:Y:S02]  /*92e0*/  IMAD.MOV.U32 R17, RZ, RZ, R2 ;  /* 0x000000ffff117224 */ /* 0x000fe400078e0002 */
[----:B------:R-:W-:Y:S02]  /*92f0*/  IMAD.MOV.U32 R2, RZ, RZ, R12 ;  /* 0x000000ffff027224 */ /* 0x000fe400078e000c */
[----:B------:R-:W-:-:S02]  /*9300*/  IMAD R7, R0, R7, R18 ;  /* 0x0000000700077224 */ /* 0x000fc400078e0212 */
[----:B------:R-:W-:Y:S01]  /*9310*/  @!P1 IMAD.IADD R21, R21, 0x1, -R0 ;  /* 0x0000000115159824 */ /* 0x000fe200078e0a00 */
[C---:B------:R-:W-:Y:S01]  /*9320*/  ISETP.GT.U32.AND P1, PT, R0.reuse, R9, PT ;  /* 0x000000090000720c */ /* 0x040fe20003f24070 */
[----:B------:R-:W-:Y:S02]  /*9330*/  IMAD.MOV.U32 R12, RZ, RZ, R13 ;  /* 0x000000ffff0c7224 */ /* 0x000fe400078e000d */
[----:B0-----:R-:W-:Y:S02]  /*9340*/  VIADD R8, R5, 0x50 ;  /* 0x0000005005087836 */ /* 0x001fe40000000000 */
[----:B------:R-:W-:Y:S01]  /*9350*/  @!P2 IMAD.MOV R12, RZ, RZ, -R12 ;  /* 0x000000ffff0ca224 */ /* 0x000fe200078e0a0c */
[----:B------:R-:W-:Y:S01]  /*9360*/  ISETP.GT.U32.AND P2, PT, R0, R7, PT ;  /* 0x000000070000720c */ /* 0x000fe20003f44070 */
[----:B------:R-:W-:Y:S01]  /*9370*/  IMAD.MOV.U32 R20, RZ, RZ, R15 ;  /* 0x000000ffff147224 */ /* 0x000fe200078e000f */
[----:B------:R-:W-:Y:S01]  /*9380*/  IABS R16, R8 ;  /* 0x0000000800107213 */ /* 0x000fe20000000000 */
[----:B------:R-:W-:Y:S01]  /*9390*/  @!P0 IMAD.IADD R6, R6, 0x1, -R0 ;  /* 0x0000000106068824 */ /* 0x000fe200078e0a00 */
[----:B------:R-:W-:Y:S01]  /*93a0*/  ISETP.GE.AND P0, PT, R11, RZ, PT ;  /* 0x000000ff0b00720c */ /* 0x000fe20003f06270 */
[----:B------:R-:W-:-:S02]  /*93b0*/  @!P4 IMAD.MOV R20, RZ, RZ, -R20 ;  /* 0x000000ffff14c224 */ /* 0x000fc400078e0a14 */
[----:B------:R-:W-:Y:S01]  /*93c0*/  @!P5 IMAD.MOV R17, RZ, RZ, -R17 ;  /* 0x000000ffff11d224 */ /* 0x000fe200078e0a11 */
[C---:B------:R-:W-:Y:S01]  /*93d0*/  ISETP.GT.U32.AND P4, PT, R0.reuse, R6, PT ;  /* 0x000000060000720c */ /* 0x040fe20003f84070 */
[----:B------:R-:W-:Y:S01]  /*93e0*/  @!P6 IMAD.MOV R2, RZ, RZ, -R2 ;  /* 0x000000ffff02e224 */ /* 0x000fe200078e0a02 */
[----:B------:R-:W-:Y:S01]  /*93f0*/  ISETP.GT.U32.AND P5, PT, R0, R21, PT ;  /* 0x000000150000720c */ /* 0x000fe20003fa4070 */
[----:B------:R-:W-:Y:S01]  /*9400*/  VIADD R11, R5, 0x4f ;  /* 0x0000004f050b7836 */ /* 0x000fe20000000000 */
[----:B------:R-:W-:Y:S01]  /*9410*/  STL [R1+0x19c], R20 ;  /* 0x00019c1401007387 */ /* 0x000fe20000100800 */
[----:B------:R-:W-:Y:S01]  /*9420*/  IMAD.HI.U32 R15, R10, R16, RZ ;  /* 0x000000100a0f7227 */ /* 0x000fe200078e00ff */
[----:B------:R-:W-:Y:S02]  /*9430*/  ISETP.GE.AND P6, PT, R14, RZ, PT ;  /* 0x000000ff0e00720c */ /* 0x000fe40003fc6270 */
[----:B------:R-:W-:Y:S01]  /*9440*/  STL [R1+0x194], R17 ;  /* 0x0001941101007387 */ /* 0x000fe20000100800 */
[--C-:B------:R-:W-:Y:S01]  /*9450*/  @!P1 IMAD.IADD R9, R9, 0x1, -R0.reuse ;  /* 0x0000000109099824 */ /* 0x100fe200078e0a00 */
[----:B------:R-:W-:Y:S01]  /*9460*/  ISETP.GE.AND P1, PT, R3, RZ, PT ;  /* 0x000000ff0300720c */ /* 0x000fe20003f26270 */
[----:B------:R-:W-:Y:S01]  /*9470*/  IMAD.MOV R15, RZ, RZ, -R15 ;  /* 0x000000ffff0f7224 */ /* 0x000fe200078e0a0f */
[----:B------:R0:W-:Y:S01]  /*9480*/  STL [R1+0x188], R2 ;  /* 0x0001880201007387 */ /* 0x0001e20000100800 */
[----:B------:R-:W-:Y:S01]  /*9490*/  @!P2 IMAD.IADD R7, R7, 0x1, -R0 ;  /* 0x000000010707a824 */ /* 0x000fe200078e0a00 */
[----:B------:R-:W-:Y:S01]  /*94a0*/  ISETP.GE.AND P2, PT, R11, RZ, PT ;  /* 0x000000ff0b00720c */ /* 0x000fe20003f46270 */
[----:B------:R-:W-:Y:S01]  /*94b0*/  IMAD R15, R0, R15, R16 ;  /* 0x0000000f000f7224 */ /* 0x000fe200078e0210 */
[----:B------:R1:W-:Y:S01]  /*94c0*/  STL [R1+0x184], R12 ;  /* 0x0001840c01007387 */ /* 0x0003e20000100800 */
[--C-:B------:R-:W-:Y:S01]  /*94d0*/  @!P4 IMAD.IADD R6, R6, 0x1, -R0.reuse ;  /* 0x000000010606c824 */ /* 0x100fe200078e0a00 */
[----:B------:R-:W-:Y:S01]  /*94e0*/  ISETP.GE.AND P4, PT, R8, RZ, PT ;  /* 0x000000ff0800720c */ /* 0x000fe20003f86270 */
[----:B------:R-:W-:Y:S01]  /*94f0*/  @!P5 IMAD.IADD R21, R21, 0x1, -R0 ;  /* 0x000000011515d824 */ /* 0x000fe200078e0a00 */
[----:B------:R-:W-:Y:S01]  /*9500*/  ISETP.GT.U32.AND P5, PT, R0, R15, PT ;  /* 0x0000000f0000720c */ /* 0x000fe20003fa4070 */
[----:B------:R-:W-:Y:S01]  /*9510*/  VIADD R14, R5, 0x4e ;  /* 0x0000004e050e7836 */ /* 0x000fe20000000000 */
[----:B0-----:R-:W-:Y:S01]  /*9520*/  IABS R2, R11 ;  /* 0x0000000b00027213 */ /* 0x001fe20000000000 */
[----:B------:R-:W-:-:S02]  /*9530*/  @!P0 IMAD.MOV R6, RZ, RZ, -R6 ;  /* 0x000000ffff068224 */ /* 0x000fc400078e0a06 */
[----:B------:R-:W-:Y:S02]  /*9540*/  VIADD R16, R5, 0x4c ;  /* 0x0000004c05107836 */ /* 0x000fe40000000000 */
[----:B-1----:R-:W-:Y:S02]  /*9550*/  IMAD.MOV.U32 R12, RZ, RZ, R9 ;  /* 0x000000ffff0c7224 */ /* 0x002fe400078e0009 */
[----:B------:R-:W-:Y:S01]  /*9560*/  IMAD.HI.U32 R3, R10, R2, RZ ;  /* 0x000000020a037227 */ /* 0x000fe200078e00ff */
[----:B------:R-:W-:-:S03]  /*9570*/  IABS R11, R16 ;  /* 0x00000010000b7213 */ /* 0x000fc60000000000 */
[----:B------:R-:W-:Y:S01]  /*9580*/  @!P3 IMAD.MOV R12, RZ, RZ, -R12 ;  /* 0x000000ffff0cb224 */ /* 0x000fe200078e0a0c */
[C---:B------:R-:W-:Y:S01]  /*9590*/  ISETP.GT.U32.AND P3, PT, R0.reuse, R7, PT ;  /* 0x000000070000720c */ /* 0x040fe20003f64070 */
[----:B------:R-:W-:Y:S01]  /*95a0*/  IMAD.MOV R8, RZ, RZ, -R3 ;  /* 0x000000ffff087224 */ /* 0x000fe200078e0a03 */
[----:B------:R-:W-:Y:S01]  /*95b0*/  IABS R3, R14 ;  /* 0x0000000e00037213 */ /* 0x000fe20000000000 */
[----:B------:R-:W-:Y:S01]  /*95c0*/  @!P5 IMAD.IADD R15, R15, 0x1, -R0 ;  /* 0x000000010f0fd824 */ /* 0x000fe200078e0a00 */
[----:B------:R0:W-:Y:S01]  /*95d0*/  STL [R1+0x180], R12 ;  /* 0x0001800c01007387 */ /* 0x0001e20000100800 */
[C---:B------:R-:W-:Y:S02]  /*95e0*/  IMAD R8, R0.reuse, R8, R2 ;  /* 0x0000000800087224 */ /* 0x040fe400078e0202 */
[----:B------:R-:W-:Y:S01]  /*95f0*/  VIADD R9, R5, 0x4b ;  /* 0x0000004b05097836 */ /* 0x000fe20000000000 */
[----:B------:R-:W-:Y:S01]  /*9600*/  ISETP.GT.U32.AND P5, PT, R0, R15, PT ;  /* 0x0000000f0000720c */ /* 0x000fe20003fa4070 */
[----:B------:R-:W-:Y:S01]  /*9610*/  IMAD.HI.U32 R2, R10, R3, RZ ;  /* 0x000000030a027227 */ /* 0x000fe200078e00ff */
[----:B------:R1:W-:Y:S02]  /*9620*/  STL [R1+0x17c], R6 ;  /* 0x00017c0601007387 */ /* 0x0003e40000100800 */
[----:B------:R-:W-:Y:S01]  /*9630*/  IABS R13, R9 ;  /* 0x00000009000d7213 */ /* 0x000fe20000000000 */
[----:B------:R-:W-:Y:S01]  /*9640*/  @!P3 IMAD.IADD R7, R7, 0x1, -R0 ;  /* 0x000000010707b824 */ /* 0x000fe200078e0a00 */
[----:B------:R-:W-:Y:S01]  /*9650*/  ISETP.GT.U32.AND P3, PT, R0, R8, PT ;  /* 0x000000080000720c */ /* 0x000fe20003f64070 */
[----:B0-----:R-:W-:-:S02]  /*9660*/  VIADD R12, R5, 0x4d ;  /* 0x0000004d050c7836 */ /* 0x001fc40000000000 */
[----:B------:R-:W-:Y:S02]  /*9670*/  IMAD.MOV R2, RZ, RZ, -R2 ;  /* 0x000000ffff027224 */ /* 0x000fe400078e0a02 */
[----:B------:R-:W-:Y:S01]  /*9680*/  IMAD.HI.U32 R18, R10, R13, RZ ;  /* 0x0000000d0a127227 */ /* 0x000fe200078e00ff */
[----:B------:R-:W-:-:S03]  /*9690*/  IABS R17, R12 ;  /* 0x0000000c00117213 */ /* 0x000fc60000000000 */
[----:B------:R-:W-:Y:S02]  /*96a0*/  IMAD R3, R0, R2, R3 ;  /* 0x0000000200037224 */ /* 0x000fe400078e0203 */
[--C-:B------:R-:W-:Y:S02]  /*96b0*/  @!P5 IMAD.IADD R15, R15, 0x1, -R0.reuse ;  /* 0x000000010f0fd824 */ /* 0x100fe400078e0a00 */
[----:B------:R-:W-:Y:S01]  /*96c0*/  @!P3 IMAD.IADD R8, R8, 0x1, -R0 ;  /* 0x000000010808b824 */ /* 0x000fe200078e0a00 */
[----:B------:R-:W-:Y:S01]  /*96d0*/  ISETP.GT.U32.AND P5, PT, R0, R3, PT ;  /* 0x000000030000720c */ /* 0x000fe20003fa4070 */
[----:B------:R-:W-:Y:S01]  /*96e0*/  IMAD.HI.U32 R20, R10, R17, RZ ;  /* 0x000000110a147227 */ /* 0x000fe200078e00ff */
[----:B------:R-:W-:Y:S02]  /*96f0*/  ISETP.GE.AND P3, PT, R14, RZ, PT ;  /* 0x000000ff0e00720c */ /* 0x000fe40003f66270 */
[----:B------:R-:W-:Y:S01]  /*9700*/  ISETP.GT.U32.AND P0, PT, R0, R8, PT ;  /* 0x000000080000720c */ /* 0x000fe20003f04070 */
[----:B------:R-:W-:-:S02]  /*9710*/  IMAD.MOV R18, RZ, RZ, -R18 ;  /* 0x000000ffff127224 */ /* 0x000fc400078e0a12 */
[----:B------:R-:W-:Y:S02]  /*9720*/  IMAD.MOV R20, RZ, RZ, -R20 ;  /* 0x000000ffff147224 */ /* 0x000fe400078e0a14 */
[C---:B------:R-:W-:Y:S02]  /*9730*/  IMAD R13, R0.reuse, R18, R13 ;  /* 0x00000012000d7224 */ /* 0x040fe400078e020d */
[----:B------:R-:W-:Y:S02]  /*9740*/  VIADD R2, R5, 0x4a ;  /* 0x0000004a05027836 */ /* 0x000fe40000000000 */
[----:B------:R-:W-:Y:S02]  /*9750*/  IMAD R14, R0, R20, R17 ;  /* 0x00000014000e7224 */ /* 0x000fe400078e0211 */
[----:B------:R-:W-:Y:S01]  /*9760*/  IMAD.HI.U32 R19, R10, R11, RZ ;  /* 0x0000000b0a137227 */ /* 0x000fe200078e00ff */
[----:B------:R-:W-:-:S03]  /*9770*/  IABS R17, R2 ;  /* 0x0000000200117213 */ /* 0x000fc60000000000 */
[--C-:B------:R-:W-:Y:S01]  /*9780*/  @!P0 IMAD.IADD R8, R8, 0x1, -R0.reuse ;  /* 0x0000000108088824 */ /* 0x100fe200078e0a00 */
[C---:B------:R-:W-:Y:S01]  /*9790*/  ISETP.GT.U32.AND P0, PT, R0.reuse, R13, PT ;  /* 0x0000000d0000720c */ /* 0x040fe20003f04070 */
[----:B------:R-:W-:Y:S02]  /*97a0*/  @!P6 IMAD.MOV R21, RZ, RZ, -R21 ;  /* 0x000000ffff15e224 */ /* 0x000fe400078e0a15 */
[----:B------:R-:W-:Y:S01]  /*97b0*/  @!P5 IMAD.IADD R3, R3, 0x1, -R0 ;  /* 0x000000010303d824 */ /* 0x000fe200078e0a00 */
[----:B------:R-:W-:Y:S01]  /*97c0*/  ISETP.GT.U32.AND P5, PT, R0, R14, PT ;  /* 0x0000000e0000720c */ /* 0x000fe20003fa4070 */
[----:B------:R-:W-:Y:S01]  /*97d0*/  @!P1 IMAD.MOV R7, RZ, RZ, -R7 ;  /* 0x000000ffff079224 */ /* 0x000fe200078e0a07 */
[----:B------:R-:W-:Y:S01]  /*97e0*/  STL [R1+0x178], R21 ;  /* 0x0001781501007387 */ /* 0x000fe20000100800 */
[----:B------:R-:W-:Y:S01]  /*97f0*/  @!P4 IMAD.MOV R15, RZ, RZ, -R15 ;  /* 0x000000ffff0fc224 */ /* 0x000fe200078e0a0f */
[----:B------:R-:W-:Y:S01]  /*9800*/  ISETP.GE.AND P4, PT, R12, RZ, PT ;  /* 0x000000ff0c00720c */ /* 0x000fe20003f86270 */
[----:B------:R-:W-:Y:S01]  /*9810*/  VIADD R12, R5, 0x49 ;  /* 0x00000049050c7836 */ /* 0x000fe20000000000 */
[----:B------:R-:W-:Y:S01]  /*9820*/  STL [R1+0x58], R7 ;  /* 0x0000580701007387 */ /* 0x000fe20000100800 */
[----:B------:R-:W-:Y:S01]  /*9830*/  IMAD.MOV R19, RZ, RZ, -R19 ;  /* 0x000000ffff137224 */ /* 0x000fe200078e0a13 */
[----:B------:R-:W-:Y:S01]  /*9840*/  ISETP.GT.U32.AND P6, PT, R0, R3, PT ;  /* 0x000000030000720c */ /* 0x000fe20003fc4070 */
[----:B-1----:R-:W-:Y:S01]  /*9850*/  IMAD.HI.U32 R6, R10, R17, RZ ;  /* 0x000000110a067227 */ /* 0x002fe200078e00ff */
[----:B------:R0:W-:Y:S03]  /*9860*/  STL [R1+0x54], R15 ;  /* 0x0000540f01007387 */ /* 0x0001e60000100800 */
[----:B------:R-:W-:-:S02]  /*9870*/  IMAD R11, R0, R19, R11 ;  /* 0x00000013000b7224 */ /* 0x000fc400078e020b */
[----:B------:R-:W-:Y:S02]  /*9880*/  IMAD.MOV R6, RZ, RZ, -R6 ;  /* 0x000000ffff067224 */ /* 0x000fe400078e0a06 */
[----:B------:R-:W-:Y:S01]  /*9890*/  IMAD.MOV.U32 R18, RZ, RZ, R8 ;  /* 0x000000ffff127224 */ /* 0x000fe200078e0008 */
[C---:B------:R-:W-:Y:S01]  /*98a0*/  ISETP.GT.U32.AND P1, PT, R0.reuse, R11, PT ;  /* 0x0000000b0000720c */ /* 0x040fe20003f24070 */
[--C-:B------:R-:W-:Y:S01]  /*98b0*/  @!P0 IMAD.IADD R13, R13, 0x1, -R0.reuse ;  /* 0x000000010d0d8824 */ /* 0x100fe200078e0a00 */
[----:B0-----:R-:W-:Y:S01]  /*98c0*/  IABS R15, R12 ;  /* 0x0000000c000f7213 */ /* 0x001fe20000000000 */
[----:B------:R-:W-:Y:S02]  /*98d0*/  IMAD R7, R0, R6, R17 ;  /* 0x0000000600077224 */ /* 0x000fe400078e0211 */
[----:B------:R-:W-:Y:S01]  /*98e0*/  @!P5 IMAD.IADD R14, R14, 0x1, -R0 ;  /* 0x000000010e0ed824 */ /* 0x000fe200078e0a00 */
[----:B------:R-:W-:Y:S01]  /*98f0*/  ISETP.GE.AND P5, PT, R9, RZ, PT ;  /* 0x000000ff0900720c */ /* 0x000fe20003fa6270 */
[----:B------:R-:W-:-:S02]  /*9900*/  IMAD.MOV.U32 R6, RZ, RZ, R15 ;  /* 0x000000ffff067224 */ /* 0x000fc400078e000f */
[----:B------:R-:W-:Y:S01]  /*9910*/  @!P2 IMAD.MOV R18, RZ, RZ, -R18 ;  /* 0x000000ffff12a224 */ /* 0x000fe200078e0a12 */
[----:B------:R-:W-:Y:S01]  /*9920*/  ISETP.GT.U32.AND P2, PT, R0, R13, PT ;  /* 0x0000000d0000720c */ /* 0x000fe20003f44070 */
[----:B------:R-:W-:-:S03]  /*9930*/  IMAD.HI.U32 R9, R10, R6, RZ ;  /* 0x000000060a097227 */ /* 0x000fc600078e00ff */
[----:B------:R-:W-:Y:S01]  /*9940*/  STL [R1+0x50], R18 ;  /* 0x0000501201007387 */ /* 0x000fe20000100800 */
[----:B------:R-:W-:Y:S01]  /*9950*/  @!P6 IMAD.IADD R3, R3, 0x1, -R0 ;  /* 0x000000010303e824 */ /* 0x000fe200078e0a00 */
[----:B------:R-:W-:Y:S01]  /*9960*/  ISETP.GE.AND P6, PT, R16, RZ, PT ;  /* 0x000000ff1000720c */ /* 0x000fe20003fc6270 */
[----:B------:R-:W-:Y:S02]  /*9970*/  IMAD.MOV R9, RZ, RZ, -R9 ;  /* 0x000000ffff097224 */ /* 0x000fe400078e0a09 */
[----:B------:R-:W-:Y:S01]  /*9980*/  @!P3 IMAD.MOV R3, RZ, RZ, -R3 ;  /* 0x000000ffff03b224 */ /* 0x000fe200078e0a03 */
[C---:B------:R-:W-:Y:S01]  /*9990*/  ISETP.GT.U32.AND P3, PT, R0.reuse, R7, PT ;  /* 0x000000070000720c */ /* 0x040fe20003f64070 */
[C---:B------:R-:W-:Y:S02]  /*99a0*/  IMAD R6, R0.reuse, R9, R6 ;  /* 0x0000000900067224 */ /* 0x040fe400078e0206 */
[--C-:B------:R-:W-:Y:S01]  /*99b0*/  @!P1 IMAD.IADD R11, R11, 0x1, -R0.reuse ;  /* 0x000000010b0b9824 */ /* 0x100fe200078e0a00 */
[C---:B------:R-:W-:Y:S01]  /*99c0*/  ISETP.GT.U32.AND P1, PT, R0.reuse, R14, PT ;  /* 0x0000000e0000720c */ /* 0x040fe20003f24070 */
[----:B------:R-:W-:Y:S01]  /*99d0*/  @!P2 IMAD.IADD R13, R13, 0x1, -R0 ;  /* 0x000000010d0da824 */ /* 0x000fe200078e0a00 */
[C---:B------:R-:W-:Y:S01]  /*99e0*/  ISETP.GT.U32.AND P2, PT, R0.reuse, R6, PT ;  /* 0x000000060000720c */ /* 0x040fe20003f44070 */
[----:B------:R-:W-:Y:S01]  /*99f0*/  VIADD R8, R5, 0x48 ;  /* 0x0000004805087836 */ /* 0x000fe20000000000 */
[----:B------:R-:W-:Y:S01]  /*9a00*/  ISETP.GT.U32.AND P0, PT, R0, R11, PT ;  /* 0x0000000b0000720c */ /* 0x000fe20003f04070 */
[----:B------:R0:W-:Y:S01]  /*9a10*/  STL [R1+0x4c], R3 ;  /* 0x00004c0301007387 */ /* 0x0001e20000100800 */
[----:B------:R-:W-:-:S02]  /*9a20*/  @!P5 IMAD.MOV R13, RZ, RZ, -R13 ;  /* 0x000000ffff0dd224 */ /* 0x000fc400078e0a0d */
[----:B------:R-:W-:Y:S01]  /*9a30*/  IABS R16, R8 ;  /* 0x0000000800107213 */ /* 0x000fe20000000000 */
[--C-:B------:R-:W-:Y:S01]  /*9a40*/  @!P3 IMAD.IADD R7, R7, 0x1, -R0.reuse ;  /* 0x000000010707b824 */ /* 0x100fe200078e0a00 */
[----:B------:R-:W-:Y:S01]  /*9a50*/  ISETP.GE.AND P3, PT, R8, RZ, PT ;  /* 0x000000ff0800720c */ /* 0x000fe20003f66270 */
[C---:B------:R-:W-:Y:S02]  /*9a60*/  VIADD R8, R5.reuse, 0x46 ;  /* 0x0000004605087836 */ /* 0x040fe40000000000 */
[----:B------:R-:W-:Y:S01]  /*9a70*/  @!P1 IMAD.IADD R14, R14, 0x1, -R0 ;  /* 0x000000010e0e9824 */ /* 0x000fe200078e0a00 */
[----:B------:R-:W-:Y:S01]  /*9a80*/  ISETP.GE.AND P1, PT, R2, RZ, PT ;  /* 0x000000ff0200720c */ /* 0x000fe20003f26270 */
[----:B0-----:R-:W-:Y:S02]  /*9a90*/  VIADD R3, R5, 0x47 ;  /* 0x0000004705037836 */ /* 0x001fe40000000000 */
[----:B------:R-:W-:-:S03]  /*9aa0*/  IMAD.HI.U32 R9, R10, R16, RZ ;  /* 0x000000100a097227 */ /* 0x000fc600078e00ff */
[----:B------:R-:W-:Y:S01]  /*9ab0*/  IABS R17, R3 ;  /* 0x0000000300117213 */ /* 0x000fe20000000000 */
[--C-:B------:R-:W-:Y:S01]  /*9ac0*/  @!P2 IMAD.IADD R6, R6, 0x1, -R0.reuse ;  /* 0x000000010606a824 */ /* 0x100fe200078e0a00 */
[----:B------:R-:W-:Y:S01]  /*9ad0*/  ISETP.GT.U32.AND P2, PT, R0, R7, PT ;  /* 0x000000070000720c */ /* 0x000fe20003f44070 */
[----:B------:R-:W-:Y:S01]  /*9ae0*/  @!P0 IMAD.IADD R11, R11, 0x1, -R0 ;  /* 0x000000010b0b8824 */ /* 0x000fe200078e0a00 */
[----:B------:R-:W-:Y:S01]  /*9af0*/  ISETP.GE.AND P0, PT, R12, RZ, PT ;  /* 0x000000ff0c00720c */ /* 0x000fe20003f06270 */
[----:B------:R-:W-:Y:S01]  /*9b00*/  IMAD.MOV.U32 R18, RZ, RZ, R14 ;  /* 0x000000ffff127224 */ /* 0x000fe200078e000e */
[----:B------:R-:W-:Y:S01]  /*9b10*/  ISETP.GE.AND P5, PT, R3, RZ, PT ;  /* 0x000000ff0300720c */ /* 0x000fe20003fa6270 */
[----:B------:R-:W-:Y:S02]  /*9b20*/  IMAD.MOV R9, RZ, RZ, -R9 ;  /* 0x000000ffff097224 */ /* 0x000fe400078e0a09 */
[----:B------:R-:W-:-:S04]  /*9b30*/  IMAD.HI.U32 R14, R10, R17, RZ ;  /* 0x000000110a0e7227 */ /* 0x000fc800078e00ff */
[----:B------:R-:W-:Y:S02]  /*9b40*/  IMAD.MOV.U32 R15, RZ, RZ, R11 ;  /* 0x000000ffff0f7224 */ /* 0x000fe400078e000b */
[C---:B------:R-:W-:Y:S01]  /*9b50*/  IMAD R16, R0.reuse, R9, R16 ;  /* 0x0000000900107224 */ /* 0x040fe200078e0210 */
[----:B------:R-:W-:Y:S01]  /*9b60*/  IABS R9, R8 ;  /* 0x0000000800097213 */ /* 0x000fe20000000000 */
[----:B------:R-:W-:Y:S02]  /*9b70*/  IMAD.MOV R11, RZ, RZ, -R14 ;  /* 0x000000ffff0b7224 */ /* 0x000fe400078e0a0e */
[----:B------:R-:W-:Y:S01]  /*9b80*/  @!P6 IMAD.MOV R15, RZ, RZ, -R15 ;  /* 0x000000ffff0fe224 */ /* 0x000fe200078e0a0f */
[C---:B------:R-:W-:Y:S01]  /*9b90*/  ISETP.GT.U32.AND P6, PT, R0.reuse, R16, PT ;  /* 0x000000100000720c */ /* 0x040fe20003fc4070 */
[----:B------:R-:W-:Y:S02]  /*9ba0*/  IMAD R17, R0, R11, R17 ;  /* 0x0000000b00117224 */ /* 0x000fe400078e0211 */
[----:B------:R-:W-:-:S02]  /*9bb0*/  @!P2 IMAD.IADD R7, R7, 0x1, -R0 ;  /* 0x000000010707a824 */ /* 0x000fc400078e0a00 */
[----:B------:R-:W-:Y:S01]  /*9bc0*/  @!P4 IMAD.MOV R18, RZ, RZ, -R18 ;  /* 0x000000ffff12c224 */ /* 0x000fe200078e0a12 */
[C---:B------:R-:W-:Y:S01]  /*9bd0*/  ISETP.GT.U32.AND P2, PT, R0.reuse, R17, PT ;  /* 0x000000110000720c */ /* 0x040fe20003f44070 */
[----:B------:R-:W-:Y:S01]  /*9be0*/  VIADD R2, R5, 0x45 ;  /* 0x0000004505027836 */ /* 0x000fe20000000000 */
[----:B------:R-:W-:Y:S01]  /*9bf0*/  ISETP.GT.U32.AND P4, PT, R0, R6, PT ;  /* 0x000000060000720c */ /* 0x000fe20003f84070 */
[----:B------:R-:W-:Y:S01]  /*9c00*/  IMAD.HI.U32 R11, R10, R9, RZ ;  /* 0x000000090a0b7227 */ /* 0x000fe200078e00ff */
[----:B------:R-:W-:Y:S02]  /*9c10*/  STL [R1+0x174], R18 ;  /* 0x0001741201007387 */ /* 0x000fe40000100800 */
[----:B------:R-:W-:Y:S01]  /*9c20*/  IABS R12, R2 ;  /* 0x00000002000c7213 */ /* 0x000fe20000000000 */
[----:B------:R-:W-:Y:S01]  /*9c30*/  @!P6 IMAD.IADD R16, R16, 0x1, -R0 ;  /* 0x000000011010e824 */ /* 0x000fe200078e0a00 */
[----:B------:R-:W-:Y:S01]  /*9c40*/  ISETP.GE.AND P6, PT, R2, RZ, PT ;  /* 0x000000ff0200720c */ /* 0x000fe20003fc6270 */
[----:B------:R-:W-:Y:S01]  /*9c50*/  IMAD.MOV R11, RZ, RZ, -R11 ;  /* 0x000000ffff0b7224 */ /* 0x000fe200078e0a0b */
[----:B------:R0:W-:Y:S01]  /*9c60*/  STL [R1+0x48], R15 ;  /* 0x0000480f01007387 */ /* 0x0001e20000100800 */
[----:B------:R-:W-:-:S03]  /*9c70*/  IMAD.HI.U32 R3, R10, R12, RZ ;  /* 0x0000000c0a037227 */ /* 0x000fc600078e00ff */
[----:B------:R1:W-:Y:S01]  /*9c80*/  STL [R1+0x44], R13 ;  /* 0x0000440d01007387 */ /* 0x0003e20000100800 */
[--C-:B------:R-:W-:Y:S01]  /*9c90*/  @!P2 IMAD.IADD R17, R17, 0x1, -R0.reuse ;  /* 0x000000011111a824 */ /* 0x100fe200078e0a00 */
[----:B------:R-:W-:Y:S01]  /*9ca0*/  ISETP.GT.U32.AND P2, PT, R0, R16, PT ;  /* 0x000000100000720c */ /* 0x000fe20003f44070 */
[----:B------:R-:W-:Y:S01]  /*9cb0*/  @!P4 IMAD.IADD R6, R6, 0x1, -R0 ;  /* 0x000000010606c824 */ /* 0x000fe200078e0a00 */
[----:B------:R-:W-:Y:S01]  /*9cc0*/  ISETP.GE.AND P4, PT, R8, RZ, PT ;  /* 0x000000ff0800720c */ /* 0x000fe20003f86270 */
[----:B------:R-:W-:Y:S02]  /*9cd0*/  VIADD R2, R5, 0x44 ;  /* 0x0000004405027836 */ /* 0x000fe40000000000 */
[----:B------:R-:W-:Y:S02]  /*9ce0*/  IMAD.MOV R8, RZ, RZ, -R3 ;  /* 0x000000ffff087224 */ /* 0x000fe400078e0a03 */
[----:B------:R-:W-:Y:S01]  /*9cf0*/  IMAD R3, R0, R11, R9 ;  /* 0x0000000b00037224 */ /* 0x000fe200078e0209 */
[----:B------:R-:W-:Y:S01]  /*9d00*/  IABS R9, R2 ;  /* 0x0000000200097213 */ /* 0x000fe20000000000 */
[----:B------:R-:W-:-:S02]  /*9d10*/  IMAD.MOV.U32 R11, RZ, RZ, R6 ;  /* 0x000000ffff0b7224 */ /* 0x000fc400078e0006 */
[C---:B------:R-:W-:Y:S02]  /*9d20*/  IMAD R12, R0.reuse, R8, R12 ;  /* 0x00000008000c7224 */ /* 0x040fe400078e020c */
[----:B------:R-:W-:Y:S02]  /*9d30*/  IMAD.MOV.U32 R14, RZ, RZ, R7 ;  /* 0x000000ffff0e7224 */ /* 0x000fe400078e0007 */
[----:B------:R-:W-:Y:S01]  /*9d40*/  @!P0 IMAD.MOV R11, RZ, RZ, -R11 ;  /* 0x000000ffff0b8224 */ /* 0x000fe200078e0a0b */
[----:B------:R-:W-:Y:S01]  /*9d50*/  ISETP.GT.U32.AND P0, PT, R0, R3, PT ;  /* 0x000000030000720c */ /* 0x000fe20003f04070 */
[----:B0-----:R-:W-:-:S04]  /*9d60*/  IMAD.HI.U32 R15, R10, R9, RZ ;  /* 0x000000090a0f7227 */ /* 0x001fc800078e00ff */
[----:B------:R-:W-:Y:S01]  /*9d70*/  @!P1 IMAD.MOV R14, RZ, RZ, -R14 ;  /* 0x000000ffff0e9224 */ /* 0x000fe200078e0a0e */
[----:B------:R-:W-:Y:S01]  /*9d80*/  ISETP.GT.U32.AND P1, PT, R0, R17, PT ;  /* 0x000000110000720c */ /* 0x000fe20003f24070 */
[----:B------:R-:W-:Y:S01]  /*9d90*/  @!P2 IMAD.IADD R16, R16, 0x1, -R0 ;  /* 0x000000011010a824 */ /* 0x000fe200078e0a00 */
[C---:B------:R-:W-:Y:S01]  /*9da0*/  ISETP.GT.U32.AND P2, PT, R0.reuse, R12, PT ;  /* 0x0000000c0000720c */ /* 0x040fe20003f44070 */
[----:B------:R-:W-:Y:S01]  /*9db0*/  IMAD.MOV R15, RZ, RZ, -R15 ;  /* 0x000000ffff0f7224 */ /* 0x000fe200078e0a0f */
[----:B------:R0:W-:Y:S01]  /*9dc0*/  STL [R1+0x128], R14 ;  /* 0x0001280e01007387 */ /* 0x0001e20000100800 */
[C---:B------:R-:W-:Y:S02]  /*9dd0*/  VIADD R8, R5.reuse, 0x42 ;  /* 0x0000004205087836 */ /* 0x040fe40000000000 */
[----:B------:R-:W-:Y:S01]  /*9de0*/  IMAD R9, R0, R15, R9 ;  /* 0x0000000f00097224 */ /* 0x000fe200078e0209 */
[----:B------:R2:W-:Y:S01]  /*9df0*/  STL [R1+0x170], R11 ;  /* 0x0001700b01007387 */ /* 0x0005e20000100800 */
[C---:B-1----:R-:W-:Y:S01]  /*9e00*/  VIADD R13, R5.reuse, 0x43 ;  /* 0x00000043050d7836 */ /* 0x042fe20000000000 */
[----:B------:R-:W-:Y:S01]  /*9e10*/  IABS R6, R8 ;  /* 0x0000000800067213 */ /* 0x000fe20000000000 */
[----:B------:R-:W-:-:S02]  /*9e20*/  VIADD R7, R5, 0x41 ;  /* 0x0000004105077836 */ /* 0x000fc40000000000 */
[----:B------:R-:W-:Y:S01]  /*9e30*/  @!P0 IMAD.IADD R3, R3, 0x1, -R0 ;  /* 0x0000000103038824 */ /* 0x000fe200078e0a00 */
[----:B------:R-:W-:Y:S01]  /*9e40*/  ISETP.GT.U32.AND P0, PT, R0, R9, PT ;  /* 0x000000090000720c */ /* 0x000fe20003f04070 */
[----:B------:R-:W-:Y:S01]  /*9e50*/  IMAD.MOV.U32 R18, RZ, RZ, R16 ;  /* 0x000000ffff127224 */ /* 0x000fe200078e0010 */
[----:B0-----:R-:W-:Y:S01]  /*9e60*/  IABS R14, R13 ;  /* 0x0000000d000e7213 */ /* 0x001fe20000000000 */
[--C-:B------:R-:W-:Y:S01]  /*9e70*/  @!P1 IMAD.IADD R17, R17, 0x1, -R0.reuse ;  /* 0x0000000111119824 */ /* 0x100fe200078e0a00 */
[----:B------:R-:W-:Y:S01]  /*9e80*/  ISETP.GE.AND P1, PT, R2, RZ, PT ;  /* 0x000000ff0200720c */ /* 0x000fe20003f26270 */
[----:B------:R-:W-:Y:S01]  /*9e90*/  @!P2 IMAD.IADD R12, R12, 0x1, -R0 ;  /* 0x000000010c0ca824 */ /* 0x000fe200078e0a00 */
[----:B--2---:R-:W-:Y:S01]  /*9ea0*/  IABS R11, R7 ;  /* 0x00000007000b7213 */ /* 0x004fe20000000000 */
[----:B------:R-:W-:-:S03]  /*9eb0*/  IMAD.HI.U32 R2, R10, R6, RZ ;  /* 0x000000060a027227 */ /* 0x000fc600078e00ff */
[C---:B------:R-:W-:Y:S01]  /*9ec0*/  ISETP.GT.U32.AND P2, PT, R0.reuse, R12, PT ;  /* 0x0000000c0000720c */ /* 0x040fe20003f44070 */
[----:B------:R-:W-:Y:S01]  /*9ed0*/  @!P3 IMAD.MOV R18, RZ, RZ, -R18 ;  /* 0x000000ffff12b224 */ /* 0x000fe200078e0a12 */
[----:B------:R-:W-:Y:S01]  /*9ee0*/  ISETP.GT.U32.AND P3, PT, R0, R3, PT ;  /* 0x000000030000720c */ /* 0x000fe20003f64070 */
[----:B------:R-:W-:-:S03]  /*9ef0*/  IMAD.HI.U32 R15, R10, R14, RZ ;  /* 0x0000000e0a0f7227 */ /* 0x000fc600078e00ff */
[----:B------:R0:W-:Y:S01]  /*9f00*/  STL [R1+0x124], R18 ;  /* 0x0001241201007387 */ /* 0x0001e20000100800 */
[----:B------:R-:W-:Y:S02]  /*9f10*/  IMAD.MOV R2, RZ, RZ, -R2 ;  /* 0x000000ffff027224 */ /* 0x000fe400078e0a02 */
[----:B------:R-:W-:-:S04]  /*9f20*/  IMAD.HI.U32 R16, R10, R11, RZ ;  /* 0x0000000b0a107227 */ /* 0x000fc800078e00ff */
[----:B------:R-:W-:Y:S02]  /*9f30*/  IMAD.MOV R15, RZ, RZ, -R15 ;  /* 0x000000ffff0f7224 */ /* 0x000fe400078e0a0f */
[----:B------:R-:W-:Y:S01]  /*9f40*/  @!P5 IMAD.MOV R17, RZ, RZ, -R17 ;  /* 0x000000ffff11d224 */ /* 0x000fe200078e0a11 */
[----:B------:R-:W-:Y:S01]  /*9f50*/  ISETP.GE.AND P5, PT, R13, RZ, PT ;  /* 0x000000ff0d00720c */ /* 0x000fe20003fa6270 */
[----:B------:R-:W-:Y:S02]  /*9f60*/  IMAD R6, R0, R2, R6 ;  /* 0x0000000200067224 */ /* 0x000fe400078e0206 */
[----:B------:R-:W-:Y:S01]  /*9f70*/  IMAD.MOV R13, RZ, RZ, -R16 ;  /* 0x000000ffff0d7224 */ /* 0x000fe200078e0a10 */
[----:B------:R1:W-:Y:S01]  /*9f80*/  STL [R1+0x40], R17 ;  /* 0x0000401101007387 */ /* 0x0003e20000100800 */
[----:B------:R-:W-:Y:S02]  /*9f90*/  @!P0 IMAD.IADD R9, R9, 0x1, -R0 ;  /* 0x0000000109098824 */ /* 0x000fe400078e0a00 */
[----:B------:R-:W-:-:S02]  /*9fa0*/  VIADD R2, R5, 0x40 ;  /* 0x0000004005027836 */ /* 0x000fc40000000000 */
[C---:B------:R-:W-:Y:S01]  /*9fb0*/  IMAD R14, R0.reuse, R15, R14 ;  /* 0x0000000f000e7224 */ /* 0x040fe200078e020e */
[C---:B------:R-:W-:Y:S01]  /*9fc0*/  ISETP.GT.U32.AND P0, PT, R0.reuse, R9, PT ;  /* 0x000000090000720c */ /* 0x040fe20003f04070 */
[C---:B------:R-:W-:Y:S01]  /*9fd0*/  IMAD R11, R0.reuse, R13, R11 ;  /* 0x0000000d000b7224 */ /* 0x040fe200078e020b */
[----:B------:R-:W-:Y:S01]  /*9fe0*/  IABS R13, R2 ;  /* 0x00000002000d7213 */ /* 0x000fe20000000000 */
[--C-:B------:R-:W-:Y:S01]  /*9ff0*/  @!P3 IMAD.IADD R3, R3, 0x1, -R0.reuse ;  /* 0x000000010303b824 */ /* 0x100fe200078e0a00 */
[----:B------:R-:W-:Y:S01]  /*a000*/  ISETP.GT.U32.AND P3, PT, R0, R14, PT ;  /* 0x0000000e0000720c */ /* 0x000fe20003f64070 */
[----:B------:R-:W-:Y:S01]  /*a010*/  @!P2 IMAD.IADD R12, R12, 0x1, -R0 ;  /* 0x000000010c0ca824 */ /* 0x000fe200078e0a00 */
[----:B------:R-:W-:Y:S01]  /*a020*/  ISETP.GT.U32.AND P2, PT, R0, R6, PT ;  /* 0x000000060000720c */ /* 0x000fe20003f44070 */
[----:B0-----:R-:W-:Y:S02]  /*a030*/  IMAD.MOV.U32 R18, RZ, RZ, R3 ;  /* 0x000000ffff127224 */ /* 0x001fe400078e0003 */
[----:B------:R-:W-:-:S02]  /*a040*/  IMAD.MOV.U32 R3, RZ, RZ, R13 ;  /* 0x000000ffff037224 */ /* 0x000fc400078e000d */
[----:B-1----:R-:W-:Y:S02]  /*a050*/  IMAD.MOV.U32 R17, RZ, RZ, R12 ;  /* 0x000000ffff117224 */ /* 0x002fe400078e000c */
[----:B------:R-:W-:-:S04]  /*a060*/  IMAD.HI.U32 R13, R10, R3, RZ ;  /* 0x000000030a0d7227 */ /* 0x000fc800078e00ff */
[----:B------:R-:W-:Y:S01]  /*a070*/  @!P6 IMAD.MOV R17, RZ, RZ, -R17 ;  /* 0x000000ffff11e224 */ /* 0x000fe200078e0a11 */
[----:B------:R-:W-:Y:S01]  /*a080*/  ISETP.GT.U32.AND P6, PT, R0, R11, PT ;  /* 0x0000000b0000720c */ /* 0x000fe20003fc4070 */
[--C-:B------:R-:W-:Y:S01]  /*a090*/  @!P0 IMAD.IADD R9, R9, 0x1, -R0.reuse ;  /* 0x0000000109098824 */ /* 0x100fe200078e0a00 */
[----:B------:R-:W-:Y:S01]  /*a0a0*/  ISETP.GE.AND P0, PT, R7, RZ, PT ;  /* 0x000000ff0700720c */ /* 0x000fe20003f06270 */
[----:B------:R-:W-:Y:S02]  /*a0b0*/  IMAD.MOV R13, RZ, RZ, -R13 ;  /* 0x000000ffff0d7224 */ /* 0x000fe400078e0a0d */
[----:B------:R-:W-:Y:S02]  /*a0c0*/  @!P3 IMAD.IADD R14, R14, 0x1, -R0 ;  /* 0x000000010e0eb824 */ /* 0x000fe400078e0a00 */
[C---:B------:R-:W-:Y:S02]  /*a0d0*/  IMAD R3, R0.reuse, R13, R3 ;  /* 0x0000000d00037224 */ /* 0x040fe400078e0203 */
[----:B------:R-:W-:Y:S01]  /*a0e0*/  IMAD.MOV.U32 R16, RZ, RZ, R9 ;  /* 0x000000ffff107224 */ /* 0x000fe200078e0009 */
[----:B------:R-:W-:Y:S01]  /*a0f0*/  ISETP.GT.U32.AND P3, PT, R0, R14, PT ;  /* 0x0000000e0000720c */ /* 0x000fe20003f64070 */
[----:B------:R-:W-:Y:S01]  /*a100*/  @!P4 IMAD.MOV R18, RZ, RZ, -R18 ;  /* 0x000000ffff12c224 */ /* 0x000fe200078e0a12 */
[----:B------:R-:W-:Y:S01]  /*a110*/  ISETP.GE.AND P4, PT, R8, RZ, PT ;  /* 0x000000ff0800720c */ /* 0x000fe20003f86270 */
[----:B------:R-:W-:-:S02]  /*a120*/  @!P2 IMAD.IADD R6, R6, 0x1, -R0 ;  /* 0x000000010606a824 */ /* 0x000fc400078e0a00 */
[----:B------:R-:W-:Y:S01]  /*a130*/  VIADD R8, R5, 0x3f ;  /* 0x0000003f05087836 */ /* 0x000fe20000000000 */
[----:B------:R-:W-:Y:S01]  /*a140*/  STL [R1+0x88], R18 ;  /* 0x0000881201007387 */ /* 0x000fe20000100800 */
[----:B------:R-:W-:Y:S01]  /*a150*/  @!P1 IMAD.MOV R16, RZ, RZ, -R16 ;  /* 0x000000ffff109224 */ /* 0x000fe200078e0a10 */
[C---:B------:R-:W-:Y:S01]  /*a160*/  ISETP.GT.U32.AND P1, PT, R0.reuse, R3, PT ;  /* 0x000000030000720c */ /* 0x040fe20003f24070 */
[--C-:B------:R-:W-:Y:S01]  /*a170*/  @!P6 IMAD.IADD R11, R11, 0x1, -R0.reuse ;  /* 0x000000010b0be824 */ /* 0x100fe200078e0a00 */
[----:B------:R-:W-:Y:S01]  /*a180*/  ISETP.GT.U32.AND P2, PT, R0, R6, PT ;  /* 0x000000060000720c */ /* 0x000fe20003f44070 */
[----:B------:R-:W-:Y:S01]  /*a190*/  VIADD R7, R5, 0x3e ;  /* 0x0000003e05077836 */ /* 0x000fe20000000000 */
[----:B------:R-:W-:Y:S01]  /*a1a0*/  IABS R12, R8 ;  /* 0x00000008000c7213 */ /* 0x000fe20000000000 */
[----:B------:R-:W-:Y:S01]  /*a1b0*/  @!P3 IMAD.IADD R14, R14, 0x1, -R0 ;  /* 0x000000010e0eb824 */ /* 0x000fe200078e0a00 */
[----:B------:R-:W-:Y:S01]  /*a1c0*/  ISETP.GT.U32.AND P6, PT, R0, R11, PT ;  /* 0x0000000b0000720c */ /* 0x000fe20003fc4070 */
[----:B------:R-:W-:Y:S01]  /*a1d0*/  STL [R1+0x8c], R17 ;  /* 0x00008c1101007387 */ /* 0x000fe20000100800 */
[----:B------:R-:W-:Y:S01]  /*a1e0*/  IABS R13, R7 ;  /* 0x00000007000d7213 */ /* 0x000fe20000000000 */
[----:B------:R-:W-:Y:S01]  /*a1f0*/  IMAD.HI.U32 R15, R10, R12, RZ ;  /* 0x0000000c0a0f7227 */ /* 0x000fe200078e00ff */
[----:B------:R-:W-:Y:S01]  /*a200*/  ISETP.GE.AND P3, PT, R2, RZ, PT ;  /* 0x000000ff0200720c */ /* 0x000fe20003f66270 */
[----:B------:R0:W-:Y:S02]  /*a210*/  STL [R1+0x98], R16 ;  /* 0x0000981001007387 */ /* 0x0001e40000100800 */
[----:B------:R-:W-:-:S02]  /*a220*/  IMAD.MOV R15, RZ, RZ, -R15 ;  /* 0x000000ffff0f7224 */ /* 0x000fc400078e0a0f */
[----:B------:R-:W-:Y:S02]  /*a230*/  VIADD R2, R5, 0x3d ;  /* 0x0000003d05027836 */ /* 0x000fe40000000000 */
[--C-:B------:R-:W-:Y:S02]  /*a240*/  @!P1 IMAD.IADD R3, R3, 0x1, -R0.reuse ;  /* 0x0000000103039824 */ /* 0x100fe400078e0a00 */
[----:B------:R-:W-:Y:S01]  /*a250*/  @!P2 IMAD.IADD R6, R6, 0x1, -R0 ;  /* 0x000000010606a824 */ /* 0x000fe200078e0a00 */
[----:B------:R-:W-:Y:S01]  /*a260*/  ISETP.GE.AND P2, PT, R8, RZ, PT ;  /* 0x000000ff0800720c */ /* 0x000fe20003f46270 */
[----:B------:R-:W-:Y:S01]  /*a270*/  IMAD.HI.U32 R9, R10, R13, RZ ;  /* 0x0000000d0a097227 */ /* 0x000fe200078e00ff */
[----:B------:R-:W-:-:S03]  /*a280*/  ISETP.GT.U32.AND P1, PT, R0, R3, PT ;  /* 0x000000030000720c */ /* 0x000fc60003f24070 */
[C---:B------:R-:W-:Y:S01]  /*a290*/  IMAD R8, R0.reuse, R15, R12 ;  /* 0x0000000f00087224 */ /* 0x040fe200078e020c */
[----:B------:R-:W-:Y:S01]  /*a2a0*/  IABS R12, R2 ;  /* 0x00000002000c7213 */ /* 0x000fe20000000000 */
[----:B0-----:R-:W-:Y:S02]  /*a2b0*/  IMAD.MOV.U32 R16, RZ, RZ, R14 ;  /* 0x000000ffff107224 */ /* 0x001fe400078e000e */
[----:B------:R-:W-:Y:S02]  /*a2c0*/  IMAD.MOV R9, RZ, RZ, -R9 ;  /* 0x000000ffff097224 */ /* 0x000fe400078e0a09 */
[----:B------:R-:W-:Y:S01]  /*a2d0*/  @!P6 IMAD.IADD R11, R11, 0x1, -R0 ;  /* 0x000000010b0be824 */ /* 0x000fe200078e0a00 */
[----:B------:R-:W-:Y:S01]  /*a2e0*/  ISETP.GT.U32.AND P6, PT, R0, R8, PT ;  /* 0x000000080000720c */ /* 0x000fe20003fc4070 */
[----:B------:R-:W-:Y:S01]  /*a2f0*/  @!P5 IMAD.MOV R16, RZ, RZ, -R16 ;  /* 0x000000ffff10d224 */ /* 0x000fe200078e0a10 */
[----:B------:R-:W-:Y:S01]  /*a300*/  ISETP.GE.AND P5, PT, R7, RZ, PT ;  /* 0x000000ff0700720c */ /* 0x000fe20003fa6270 */
[----:B------:R-:W-:-:S02]  /*a310*/  IMAD.MOV.U32 R7, RZ, RZ, R12 ;  /* 0x000000ffff077224 */ /* 0x000fc400078e000c */
[----:B------:R-:W-:Y:S01]  /*a320*/  IMAD R13, R0, R9, R13 ;  /* 0x00000009000d7224 */ /* 0x000fe200078e020d */
[----:B------:R-:W-:Y:S01]  /*a330*/  STL [R1+0xac], R16 ;  /* 0x0000ac1001007387 */ /* 0x000fe20000100800 */
[----:B------:R-:W-:Y:S02]  /*a340*/  IMAD.MOV.U32 R15, RZ, RZ, R6 ;  /* 0x000000ffff0f7224 */ /* 0x000fe400078e0006 */
[----:B------:R-:W-:Y:S02]  /*a350*/  IMAD.MOV.U32 R14, RZ, RZ, R11 ;  /* 0x000000ffff0e7224 */ /* 0x000fe400078e000b */
[----:B------:R-:W-:-:S04]  /*a360*/  IMAD.HI.U32 R9, R10, R7, RZ ;  /* 0x000000070a097227 */ /* 0x000fc800078e00ff */
[----:B------:R-:W-:Y:S01]  /*a370*/  @!P4 IMAD.MOV R15, RZ, RZ, -R15 ;  /* 0x000000ffff0fc224 */ /* 0x000fe200078e0a0f */
[----:B------:R-:W-:Y:S01]  /*a380*/  ISETP.GT.U32.AND P4, PT, R0, R13, PT ;  /* 0x0000000d0000720c */ /* 0x000fe20003f84070 */
[----:B------:R-:W-:Y:S02]  /*a390*/  @!P0 IMAD.MOV R14, RZ, RZ, -R14 ;  /* 0x000000ffff0e8224 */ /* 0x000fe400078e0a0e */
[----:B------:R-:W-:Y:S01]  /*a3a0*/  IMAD.MOV R9, RZ, RZ, -R9 ;  /* 0x000000ffff097224 */ /* 0x000fe200078e0a09 */
[----:B------:R-:W-:Y:S01]  /*a3b0*/  STL [R1+0xf0], R15 ;  /* 0x0000f00f01007387 */ /* 0x000fe20000100800 */
[--C-:B------:R-:W-:Y:S02]  /*a3c0*/  @!P1 IMAD.IADD R3, R3, 0x1, -R0.reuse ;  /* 0x0000000103039824 */ /* 0x100fe400078e0a00 */
[----:B------:R-:W-:Y:S01]  /*a3d0*/  VIADD R6, R5, 0x3c ;  /* 0x0000003c05067836 */ /* 0x000fe20000000000 */
[----:B------:R0:W-:Y:S01]  /*a3e0*/  STL [R1+0xf8], R14 ;  /* 0x0000f80e01007387 */ /* 0x0001e20000100800 */
[--C-:B------:R-:W-:Y:S01]  /*a3f0*/  @!P6 IMAD.IADD R8, R8, 0x1, -R0.reuse ;  /* 0x000000010808e824 */ /* 0x100fe200078e0a00 */
[----:B------:R-:W-:Y:S01]  /*a400*/  ISETP.GE.AND P6, PT, R2, RZ, PT ;  /* 0x000000ff0200720c */ /* 0x000fe20003fc6270 */
[C---:B------:R-:W-:Y:S01]  /*a410*/  IMAD R7, R0.reuse, R9, R7 ;  /* 0x0000000900077224 */ /* 0x040fe200078e0207 */
[----:B------:R-:W-:Y:S01]  /*a420*/  IABS R11, R6 ;  /* 0x00000006000b7213 */ /* 0x000fe20000000000 */
[----:B------:R-:W-:Y:S01]  /*a430*/  @!P4 IMAD.IADD R13, R13, 0x1, -R0 ;  /* 0x000000010d0dc824 */ /* 0x000fe200078e0a00 */
[----:B------:R-:W-:Y:S01]  /*a440*/  ISETP.GT.U32.AND P0, PT, R0, R8, PT ;  /* 0x000000080000720c */ /* 0x000fe20003f04070 */
[----:B------:R-:W-:Y:S01]  /*a450*/  VIADD R12, R5, 0x3a ;  /* 0x0000003a050c7836 */ /* 0x000fe20000000000 */
[----:B------:R-:W-:Y:S01]  /*a460*/  ISETP.GE.AND P1, PT, R6, RZ, PT ;  /* 0x000000ff0600720c */ /* 0x000fe20003f26270 */
[----:B------:R-:W-:Y:S01]  /*a470*/  IMAD.MOV.U32 R2, RZ, RZ, R11 ;  /* 0x000000ffff027224 */ /* 0x000fe200078e000b */
[----:B------:R-:W-:Y:S01]  /*a480*/  ISETP.GT.U32.AND P4, PT, R0, R13, PT ;  /* 0x0000000d0000720c */ /* 0x000fe20003f84070 */
[----:B0-----:R-:W-:Y:S01]  /*a490*/  IMAD.MOV.U32 R14, RZ, RZ, R3 ;  /* 0x000000ffff0e7224 */ /* 0x001fe200078e0003 */
[----:B------:R-:W-:Y:S01]  /*a4a0*/  IABS R6, R12 ;  /* 0x0000000c00067213 */ /* 0x000fe20000000000 */
[----:B------:R-:W-:-:S04]  /*a4b0*/  IMAD.HI.U32 R9, R10, R2, RZ ;  /* 0x000000020a097227 */ /* 0x000fc800078e00ff */
[----:B------:R-:W-:Y:S01]  /*a4c0*/  @!P3 IMAD.MOV R14, RZ, RZ, -R14 ;  /* 0x000000ffff0eb224 */ /* 0x000fe200078e0a0e */
[----:B------:R-:W-:Y:S01]  /*a4d0*/  ISETP.GT.U32.AND P3, PT, R0, R7, PT ;  /* 0x000000070000720c */ /* 0x000fe20003f64070 */
[----:B------:R-:W-:Y:S02]  /*a4e0*/  VIADD R11, R5, 0x3b ;  /* 0x0000003b050b7836 */ /* 0x000fe40000000000 */
[----:B------:R-:W-:Y:S01]  /*a4f0*/  IMAD.MOV R9, RZ, RZ, -R9 ;  /* 0x000000ffff097224 */ /* 0x000fe200078e0a09 */
[----:B------:R0:W-:Y:S01]  /*a500*/  STL [R1+0x118], R14 ;  /* 0x0001180e01007387 */ /* 0x0001e20000100800 */
[----:B------:R-:W-:Y:S01]  /*a510*/  @!P0 IMAD.IADD R8, R8, 0x1, -R0 ;  /* 0x0000000108088824 */ /* 0x000fe200078e0a00 */
[----:B------:R-:W-:Y:S01]  /*a520*/  ISETP.GE.AND P0, PT, R11, RZ, PT ;  /* 0x000000ff0b00720c */ /* 0x000fe20003f06270 */
[----:B------:R-:W-:Y:S01]  /*a530*/  IMAD R2, R0, R9, R2 ;  /* 0x0000000900027224 */ /* 0x000fe200078e0202 */
[----:B------:R-:W-:Y:S01]  /*a540*/  IABS R11, R11 ;  /* 0x0000000b000b7213 */ /* 0x000fe20000000000 */
[----:B------:R-:W-:-:S02]  /*a550*/  IMAD.MOV.U32 R16, RZ, RZ, R8 ;  /* 0x000000ffff107224 */ /* 0x000fc400078e0008 */
[--C-:B------:R-:W-:Y:S01]  /*a560*/  @!P4 IMAD.IADD R13, R13, 0x1, -R0.reuse ;  /* 0x000000010d0dc824 */ /* 0x100fe200078e0a00 */
[----:B------:R-:W-:Y:S01]  /*a570*/  ISETP.GT.U32.AND P4, PT, R0, R2, PT ;  /* 0x000000020000720c */ /* 0x000fe20003f84070 */
[----:B------:R-:W-:Y:S02]  /*a580*/  @!P3 IMAD.IADD R7, R7, 0x1, -R0 ;  /* 0x000000010707b824 */ /* 0x000fe400078e0a00 */
[----:B0-----:R-:W-:-:S03]  /*a590*/  IMAD.HI.U32 R14, R10, R11, RZ ;  /* 0x0000000b0a0e7227 */ /* 0x001fc600078e00ff */
[----:B------:R-:W-:Y:S01]  /*a5a0*/  ISETP.GT.U32.AND P3, PT, R0, R7, PT ;  /* 0x000000070000720c */ /* 0x000fe20003f64070 */
[----:B------:R-:W-:Y:S02]  /*a5b0*/  VIADD R3, R5, 0x39 ;  /* 0x0000003905037836 */ /* 0x000fe40000000000 */
[----:B------:R-:W-:Y:S01]  /*a5c0*/  @!P2 IMAD.MOV R16, RZ, RZ, -R16 ;  /* 0x000000ffff10a224 */ /* 0x000fe200078e0a10 */
[----:B------:R-:W-:Y:S01]  /*a5d0*/  ISETP.GE.AND P2, PT, R12, RZ, PT ;  /* 0x000000ff0c00720c */ /* 0x000fe20003f46270 */
[----:B------:R-:W-:Y:S01]  /*a5e0*/  IMAD.MOV R12, RZ, RZ, -R14 ;  /* 0x000000ffff0c7224 */ /* 0x000fe200078e0a0e */
[----:B------:R-:W-:Y:S01]  /*a5f0*/  IABS R15, R3 ;  /* 0x00000003000f7213 */ /* 0x000fe20000000000 */
[----:B------:R-:W-:Y:S01]  /*a600*/  @!P5 IMAD.MOV R13, RZ, RZ, -R13 ;  /* 0x000000ffff0dd224 */ /* 0x000fe200078e0a0d */
[----:B------:R-:W-:Y:S01]  /*a610*/  ISETP.GE.AND P5, PT, R3, RZ, PT ;  /* 0x000000ff0300720c */ /* 0x000fe20003fa6270 */
[----:B------:R-:W-:Y:S01]  /*a620*/  IMAD R3, R0, R12, R11 ;  /* 0x0000000c00037224 */ /* 0x000fe200078e020b */
[----:B------:R0:W-:Y:S01]  /*a630*/  STL [R1+0x120], R16 ;  /* 0x0001201001007387 */ /* 0x0001e20000100800 */
[----:B------:R-:W-:-:S02]  /*a640*/  @!P4 IMAD.IADD R2, R2, 0x1, -R0 ;  /* 0x000000010202c824 */ /* 0x000fc400078e0a00 */
[----:B------:R-:W-:Y:S01]  /*a650*/  @!P3 IMAD.IADD R7, R7, 0x1, -R0 ;  /* 0x000000010707b824 */ /* 0x000fe200078e0a00 */
[----:B------:R-:W-:Y:S01]  /*a660*/  ISETP.GT.U32.AND P3, PT, R0, R3, PT ;  /* 0x000000030000720c */ /* 0x000fe20003f64070 */
[----:B------:R-:W-:Y:S01]  /*a670*/  IMAD.HI.U32 R9, R10, R6, RZ ;  /* 0x000000060a097227 */ /* 0x000fe200078e00ff */
[----:B------:R-:W-:Y:S01]  /*a680*/  ISETP.GT.U32.AND P4, PT, R0, R2, PT ;  /* 0x000000020000720c */ /* 0x000fe20003f84070 */
[----:B------:R-:W-:Y:S02]  /*a690*/  STL [R1+0x110], R13 ;  /* 0x0001100d01007387 */ /* 0x000fe40000100800 */
[----:B------:R-:W-:-:S04]  /*a6a0*/  IMAD.HI.U32 R8, R10, R15, RZ ;  /* 0x0000000f0a087227 */ /* 0x000fc800078e00ff */
[----:B------:R-:W-:Y:S02]  /*a6b0*/  IMAD.MOV R9, RZ, RZ, -R9 ;  /* 0x000000ffff097224 */ /* 0x000fe400078e0a09 */
[----:B------:R-:W-:Y:S02]  /*a6c0*/  VIADD R14, R5, 0x38 ;  /* 0x00000038050e7836 */ /* 0x000fe40000000000 */
[--C-:B------:R-:W-:Y:S02]  /*a6d0*/  @!P3 IMAD.IADD R3, R3, 0x1, -R0.reuse ;  /* 0x000000010303b824 */ /* 0x100fe400078e0a00 */
[----:B------:R-:W-:Y:S02]  /*a6e0*/  @!P4 IMAD.IADD R2, R2, 0x1, -R0 ;  /* 0x000000010202c824 */ /* 0x000fe400078e0a00 */
[----:B0-----:R-:W-:Y:S01]  /*a6f0*/  IMAD.MOV.U32 R16, RZ, RZ, R7 ;  /* 0x000000ffff107224 */ /* 0x001fe200078e0007 */
[----:B------:R-:W-:Y:S01]  /*a700*/  ISETP.GT.U32.AND P3, PT, R0, R3, PT ;  /* 0x000000030000720c */ /* 0x000fe20003f64070 */
[----:B------:R-:W-:-:S02]  /*a710*/  IMAD.MOV R8, RZ, RZ, -R8 ;  /* 0x000000ffff087224 */ /* 0x000fc400078e0a08 */
[----:B------:R-:W-:Y:S02]  /*a720*/  IMAD R6, R0, R9, R6 ;  /* 0x0000000900067224 */ /* 0x000fe400078e0206 */
[----:B------:R-:W-:Y:S02]  /*a730*/  IMAD.MOV.U32 R19, RZ, RZ, R2 ;  /* 0x000000ffff137224 */ /* 0x000fe400078e0002 */
[----:B------:R-:W-:Y:S01]  /*a740*/  @!P6 IMAD.MOV R16, RZ, RZ, -R16 ;  /* 0x000000ffff10e224 */ /* 0x000fe200078e0a10 */
[----:B------:R-:W-:Y:S01]  /*a750*/  ISETP.GE.AND P6, PT, R14, RZ, PT ;  /* 0x000000ff0e00720c */ /* 0x000fe20003fc6270 */
[C---:B------:R-:W-:Y:S01]  /*a760*/  IMAD R15, R0.reuse, R8, R15 ;  /* 0x00000008000f7224 */ /* 0x040fe200078e020f */
[----:B------:R-:W-:Y:S01]  /*a770*/  IABS R14, R14 ;  /* 0x0000000e000e7213 */ /* 0x000fe20000000000 */
[----:B------:R-:W-:Y:S01]  /*a780*/  @!P1 IMAD.MOV R19, RZ, RZ, -R19 ;  /* 0x000000ffff139224 */ /* 0x000fe200078e0a13 */
[C---:B------:R-:W-:Y:S01]  /*a790*/  ISETP.GT.U32.AND P1, PT, R0.reuse, R6, PT ;  /* 0x000000060000720c */ /* 0x040fe20003f24070 */
[----:B------:R-:W-:Y:S01]  /*a7a0*/  @!P3 IMAD.IADD R3, R3, 0x1, -R0 ;  /* 0x000000010303b824 */ /* 0x000fe200078e0a00 */
[----:B------:R-:W-:Y:S01]  /*a7b0*/  ISETP.GT.U32.AND P3, PT, R0, R15, PT ;  /* 0x0000000f0000720c */ /* 0x000fe20003f64070 */
[----:B------:R-:W-:Y:S01]  /*a7c0*/  IMAD.HI.U32 R18, R10, R14, RZ ;  /* 0x0000000e0a127227 */ /* 0x000fe200078e00ff */
[----:B------:R0:W-:Y:S03]  /*a7d0*/  STL [R1+0x114], R16 ;  /* 0x0001141001007387 */ /* 0x0001e60000100800 */
[----:B------:R-:W-:Y:S01]  /*a7e0*/  IMAD.MOV R18, RZ, RZ, -R18 ;  /* 0x000000ffff127224 */ /* 0x000fe200078e0a12 */
[----:B------:R1:W-:Y:S01]  /*a7f0*/  STL [R1+0x10c], R19 ;  /* 0x00010c1301007387 */ /* 0x0003e20000100800 */
[----:B------:R-:W-:-:S02]  /*a800*/  VIADD R7, R5, 0x36 ;  /* 0x0000003605077836 */ /* 0x000fc40000000000 */
[----:B------:R-:W-:Y:S02]  /*a810*/  IMAD R14, R0, R18, R14 ;  /* 0x00000012000e7224 */ /* 0x000fe400078e020e */
[--C-:B------:R-:W-:Y:S01]  /*a820*/  @!P1 IMAD.IADD R6, R6, 0x1, -R0.reuse ;  /* 0x0000000106069824 */ /* 0x100fe200078e0a00 */
[----:B0-----:R-:W-:Y:S01]  /*a830*/  IABS R16, R7 ;  /* 0x0000000700107213 */ /* 0x001fe20000000000 */
[----:B------:R-:W-:Y:S01]  /*a840*/  @!P3 IMAD.IADD R15, R15, 0x1, -R0 ;  /* 0x000000010f0fb824 */ /* 0x000fe200078e0a00 */
[C---:B------:R-:W-:Y:S01]  /*a850*/  ISETP.GT.U32.AND P1, PT, R0.reuse, R14, PT ;  /* 0x0000000e0000720c */ /* 0x040fe20003f24070 */
[C---:B------:R-:W-:Y:S01]  /*a860*/  VIADD R17, R5.reuse, 0x35 ;  /* 0x0000003505117836 */ /* 0x040fe20000000000 */
[----:B------:R-:W-:Y:S01]  /*a870*/  ISETP.GT.U32.AND P3, PT, R0, R6, PT ;  /* 0x000000060000720c */ /* 0x000fe20003f64070 */
[----:B------:R-:W-:Y:S02]  /*a880*/  VIADD R13, R5, 0x37 ;  /* 0x00000037050d7836 */ /* 0x000fe40000000000 */
[----:B------:R-:W-:Y:S01]  /*a890*/  IMAD.HI.U32 R2, R10, R16, RZ ;  /* 0x000000100a027227 */ /* 0x000fe200078e00ff */
[----:B------:R-:W-:-:S02]  /*a8a0*/  IABS R12, R17 ;  /* 0x00000011000c7213 */ /* 0x000fc40000000000 */
[----:B------:R-:W-:Y:S01]  /*a8b0*/  ISETP.GE.AND P4, PT, R13, RZ, PT ;  /* 0x000000ff0d00720c */ /* 0x000fe20003f86270 */
[----:B------:R-:W-:Y:S01]  /*a8c0*/  IMAD.MOV R2, RZ, RZ, -R2 ;  /* 0x000000ffff027224 */ /* 0x000fe200078e0a02 */
[----:B------:R-:W-:Y:S01]  /*a8d0*/  IABS R13, R13 ;  /* 0x0000000d000d7213 */ /* 0x000fe20000000000 */
[----:B-1----:R-:W-:-:S04]  /*a8e0*/  IMAD.HI.U32 R19, R10, R12, RZ ;  /* 0x0000000c0a137227 */ /* 0x002fc800078e00ff */
[--C-:B------:R-:W-:Y:S01]  /*a8f0*/  @!P1 IMAD.IADD R14, R14, 0x1, -R0.reuse ;  /* 0x000000010e0e9824 */ /* 0x100fe200078e0a00 */
[----:B------:R-:W-:Y:S01]  /*a900*/  ISETP.GT.U32.AND P1, PT, R0, R15, PT ;  /* 0x0000000f0000720c */ /* 0x000fe20003f24070 */
[----:B------:R-:W-:Y:S02]  /*a910*/  @!P3 IMAD.IADD R6, R6, 0x1, -R0 ;  /* 0x000000010606b824 */ /* 0x000fe400078e0a00 */
[----:B------:R-:W-:Y:S02]  /*a920*/  VIADD R8, R5, 0x34 ;  /* 0x0000003405087836 */ /* 0x000fe40000000000 */
[----:B------:R-:W-:Y:S02]  /*a930*/  IMAD R16, R0, R2, R16 ;  /* 0x0000000200107224 */ /* 0x000fe400078e0210 */
[----:B------:R-:W-:Y:S01]  /*a940*/  IMAD.MOV R19, RZ, RZ, -R19 ;  /* 0x000000ffff137224 */ /* 0x000fe200078e0a13 */
[----:B------:R-:W-:Y:S01]  /*a950*/  IABS R11, R8 ;  /* 0x00000008000b7213 */ /* 0x000fe20000000000 */
[----:B------:R-:W-:-:S02]  /*a960*/  IMAD.MOV.U32 R22, RZ, RZ, R6 ;  /* 0x000000ffff167224 */ /* 0x000fc400078e0006 */
[----:B------:R-:W-:-:S04]  /*a970*/  IMAD.HI.U32 R9, R10, R13, RZ ;  /* 0x0000000d0a097227 */ /* 0x000fc800078e00ff */
[C---:B------:R-:W-:Y:S02]  /*a980*/  IMAD R12, R0.reuse, R19, R12 ;  /* 0x00000013000c7224 */ /* 0x040fe400078e020c */
[----:B------:R-:W-:Y:S01]  /*a990*/  @!P2 IMAD.MOV R22, RZ, RZ, -R22 ;  /* 0x000000ffff16a224 */ /* 0x000fe200078e0a16 */
[C---:B------:R-:W-:Y:S01]  /*a9a0*/  ISETP.GT.U32.AND P2, PT, R0.reuse, R16, PT ;  /* 0x000000100000720c */ /* 0x040fe20003f44070 */
[----:B------:R-:W-:Y:S02]  /*a9b0*/  IMAD.MOV R9, RZ, RZ, -R9 ;  /* 0x000000ffff097224 */ /* 0x000fe400078e0a09 */
[----:B------:R-:W-:Y:S02]  /*a9c0*/  IMAD.MOV.U32 R21, RZ, RZ, R3 ;  /* 0x000000ffff157224 */ /* 0x000fe400078e0003 */
[----:B------:R-:W-:Y:S01]  /*a9d0*/  @!P1 IMAD.IADD R15, R15, 0x1, -R0 ;  /* 0x000000010f0f9824 */ /* 0x000fe200078e0a00 */
[C---:B------:R-:W-:Y:S01]  /*a9e0*/  ISETP.GT.U32.AND P1, PT, R0.reuse, R12, PT ;  /* 0x0000000c0000720c */ /* 0x040fe20003f24070 */
[----:B------:R-:W-:-:S02]  /*a9f0*/  IMAD R13, R0, R9, R13 ;  /* 0x00000009000d7224 */ /* 0x000fc400078e020d */
[----:B------:R-:W-:-:S03]  /*aa00*/  IMAD.HI.U32 R18, R10, R11, RZ ;  /* 0x0000000b0a127227 */ /* 0x000fc600078e00ff */
[C---:B------:R-:W-:Y:S01]  /*aa10*/  ISETP.GT.U32.AND P3, PT, R0.reuse, R13, PT ;  /* 0x0000000d0000720c */ /* 0x040fe20003f64070 */
[----:B------:R-:W-:Y:S01]  /*aa20*/  @!P0 IMAD.MOV R21, RZ, RZ, -R21 ;  /* 0x000000ffff158224 */ /* 0x000fe200078e0a15 */
[C---:B------:R-:W-:Y:S01]  /*aa30*/  ISETP.GT.U32.AND P0, PT, R0.reuse, R14, PT ;  /* 0x0000000e0000720c */ /* 0x040fe20003f04070 */
[----:B------:R-:W-:Y:S02]  /*aa40*/  IMAD.MOV R18, RZ, RZ, -R18 ;  /* 0x000000ffff127224 */ /* 0x000fe400078e0a12 */
[C---:B------:R-:W-:Y:S01]  /*aa50*/  VIADD R9, R5.reuse, 0x32 ;  /* 0x0000003205097836 */ /* 0x040fe20000000000 */
[----:B------:R-:W-:Y:S01]  /*aa60*/  STL [R1+0xa0], R21 ;  /* 0x0000a01501007387 */ /* 0x000fe20000100800 */
[----:B------:R-:W-:Y:S02]  /*aa70*/  IMAD R11, R0, R18, R11 ;  /* 0x00000012000b7224 */ /* 0x000fe400078e020b */
[--C-:B------:R-:W-:Y:S01]  /*aa80*/  @!P2 IMAD.IADD R16, R16, 0x1, -R0.reuse ;  /* 0x000000011010a824 */ /* 0x100fe200078e0a00 */
[----:B------:R-:W-:Y:S01]  /*aa90*/  IABS R18, R9 ;  /* 0x0000000900127213 */ /* 0x000fe20000000000 */
[----:B------:R-:W-:Y:S01]  /*aaa0*/  VIADD R2, R5, 0x33 ;  /* 0x0000003305027836 */ /* 0x000fe20000000000 */
[----:B------:R0:W-:Y:S01]  /*aab0*/  STL [R1+0x9c], R22 ;  /* 0x00009c1601007387 */ /* 0x0001e20000100800 */
[----:B------:R-:W-:Y:S01]  /*aac0*/  @!P1 IMAD.IADD R12, R12, 0x1, -R0 ;  /* 0x000000010c0c9824 */ /* 0x000fe200078e0a00 */
[----:B------:R-:W-:Y:S01]  /*aad0*/  ISETP.GT.U32.AND P1, PT, R0, R16, PT ;  /* 0x000000100000720c */ /* 0x000fe20003f24070 */
[----:B------:R-:W-:Y:S01]  /*aae0*/  IMAD.HI.U32 R6, R10, R18, RZ ;  /* 0x000000120a067227 */ /* 0x000fe200078e00ff */
[----:B------:R-:W-:-:S03]  /*aaf0*/  IABS R20, R2 ;  /* 0x0000000200147213 */ /* 0x000fc60000000000 */
[----:B------:R-:W-:Y:S01]  /*ab00*/  @!P0 IMAD.IADD R14, R14, 0x1, -R0 ;  /* 0x000000010e0e8824 */ /* 0x000fe200078e0a00 */
[C---:B------:R-:W-:Y:S01]  /*ab10*/  ISETP.GT.U32.AND P0, PT, R0.reuse, R11, PT ;  /* 0x0000000b0000720c */ /* 0x040fe20003f04070 */
[----:B------:R-:W-:Y:S02]  /*ab20*/  IMAD.MOV R6, RZ, RZ, -R6 ;  /* 0x000000ffff067224 */ /* 0x000fe400078e0a06 */
[----:B------:R-:W-:Y:S01]  /*ab30*/  @!P3 IMAD.IADD R13, R13, 0x1, -R0 ;  /* 0x000000010d0db824 */ /* 0x000fe200078e0a00 */
[----:B------:R-:W-:Y:S01]  /*ab40*/  ISETP.GE.AND P3, PT, R7, RZ, PT ;  /* 0x000000ff0700720c */ /* 0x000fe20003f66270 */
[----:B0-----:R-:W-:Y:S02]  /*ab50*/  IMAD.MOV.U32 R22, RZ, RZ, R15 ;  /* 0x000000ffff167224 */ /* 0x001fe400078e000f */
[----:B------:R-:W-:Y:S01]  /*ab60*/  VIADD R3, R5, 0x31 ;  /* 0x0000003105037836 */ /* 0x000fe20000000000 */
[----:B------:R-:W-:Y:S01]  /*ab70*/  ISETP.GT.U32.AND P2, PT, R0, R13, PT ;  /* 0x0000000d0000720c */ /* 0x000fe20003f44070 */
[----:B------:R-:W-:-:S03]  /*ab80*/  IMAD.HI.U32 R21, R10, R20, RZ ;  /* 0x000000140a157227 */ /* 0x000fc600078e00ff */
[----:B------:R-:W-:Y:S01]  /*ab90*/  IABS R19, R3 ;  /* 0x0000000300137213 */ /* 0x000fe20000000000 */
[C---:B------:R-:W-:Y:S02]  /*aba0*/  IMAD R18, R0.reuse, R6, R18 ;  /* 0x0000000600127224 */ /* 0x040fe400078e0212 */
[----:B------:R-:W-:Y:S01]  /*abb0*/  @!P5 IMAD.MOV R22, RZ, RZ, -R22 ;  /* 0x000000ffff16d224 */ /* 0x000fe200078e0a16 */
[----:B------:R-:W-:Y:S01]  /*abc0*/  ISETP.GT.U32.AND P5, PT, R0, R12, PT ;  /* 0x0000000c0000720c */ /* 0x000fe20003fa4070 */
[----:B------:R-:W-:Y:S02]  /*abd0*/  IMAD.MOV R21, RZ, RZ, -R21 ;  /* 0x000000ffff157224 */ /* 0x000fe400078e0a15 */
[----:B------:R-:W-:Y:S01]  /*abe0*/  @!P1 IMAD.IADD R16, R16, 0x1, -R0 ;  /* 0x0000000110109824 */ /* 0x000fe200078e0a00 */
[C---:B------:R-:W-:Y:S01]  /*abf0*/  ISETP.GT.U32.AND P1, PT, R0.reuse, R18, PT ;  /* 0x000000120000720c */ /* 0x040fe20003f24070 */
[----:B------:R-:W-:Y:S01]  /*ac00*/  IMAD.MOV.U32 R15, RZ, RZ, R14 ;  /* 0x000000ffff0f7224 */ /* 0x000fe200078e000e */
[----:B------:R0:W-:Y:S01]  /*ac10*/  STL [R1+0x94], R22 ;  /* 0x0000941601007387 */ /* 0x0001e20000100800 */
[----:B------:R-:W-:-:S02]  /*ac20*/  IMAD R7, R0, R21, R20 ;  /* 0x0000001500077224 */ /* 0x000fc400078e0214 */
[----:B------:R-:W-:Y:S02]  /*ac30*/  VIADD R6, R5, 0x30 ;  /* 0x0000003005067836 */ /* 0x000fe40000000000 */
[----:B------:R-:W-:-:S03]  /*ac40*/  IMAD.HI.U32 R20, R10, R19, RZ ;  /* 0x000000130a147227 */ /* 0x000fc600078e00ff */
[----:B------:R-:W-:Y:S01]  /*ac50*/  IABS R14, R6 ;  /* 0x00000006000e7213 */ /* 0x000fe20000000000 */
[----:B------:R-:W-:Y:S02]  /*ac60*/  @!P0 IMAD.IADD R11, R11, 0x1, -R0 ;  /* 0x000000010b0b8824 */ /* 0x000fe400078e0a00 */
[----:B------:R-:W-:Y:S01]  /*ac70*/  @!P6 IMAD.MOV R15, RZ, RZ, -R15 ;  /* 0x000000ffff0fe224 */ /* 0x000fe200078e0a0f */
[C---:B------:R-:W-:Y:S01]  /*ac80*/  ISETP.GT.U32.AND P6, PT, R0.reuse, R7, PT ;  /* 0x000000070000720c */ /* 0x040fe20003fc4070 */
[----:B------:R-:W-:Y:S01]  /*ac90*/  IMAD.MOV R20, RZ, RZ, -R20 ;  /* 0x000000ffff147224 */ /* 0x000fe200078e0a14 */
[----:B------:R-:W-:Y:S01]  /*aca0*/  ISETP.GT.U32.AND P0, PT, R0, R11, PT ;  /* 0x0000000b0000720c */ /* 0x000fe20003f04070 */
[--C-:B------:R-:W-:Y:S01]  /*acb0*/  @!P2 IMAD.IADD R13, R13, 0x1, -R0.reuse ;  /* 0x000000010d0da824 */ /* 0x100fe200078e0a00 */
[----:B------:R1:W-:Y:S01]  /*acc0*/  STL [R1+0x90], R15 ;  /* 0x0000900f01007387 */ /* 0x0003e20000100800 */
[--C-:B------:R-:W-:Y:S01]  /*acd0*/  @!P5 IMAD.IADD R12, R12, 0x1, -R0.reuse ;  /* 0x000000010c0cd824 */ /* 0x100fe200078e0a00 */
[----:B------:R-:W-:Y:S01]  /*ace0*/  ISETP.GE.AND P2, PT, R17, RZ, PT ;  /* 0x000000ff1100720c */ /* 0x000fe20003f46270 */
[----:B------:R-:W-:Y:S01]  /*acf0*/  @!P1 IMAD.IADD R18, R18, 0x1, -R0 ;  /* 0x0000000112129824 */ /* 0x000fe200078e0a00 */
[----:B------:R-:W-:Y:S01]  /*ad00*/  ISETP.GE.AND P5, PT, R8, RZ, PT ;  /* 0x000000ff0800720c */ /* 0x000fe20003fa6270 */
[----:B------:R-:W-:Y:S01]  /*ad10*/  VIADD R8, R5, 0x2f ;  /* 0x0000002f05087836 */ /* 0x000fe20000000000 */
[----:B------:R-:W-:Y:S01]  /*ad20*/  ISETP.GE.AND P1, PT, R9, RZ, PT ;  /* 0x000000ff0900720c */ /* 0x000fe20003f26270 */
[----:B0-----:R-:W-:-:S02]  /*ad30*/  IMAD.MOV.U32 R22, RZ, RZ, R13 ;  /* 0x000000ffff167224 */ /* 0x001fc400078e000d */
[----:B------:R-:W-:Y:S02]  /*ad40*/  IMAD.MOV.U32 R21, RZ, RZ, R16 ;  /* 0x000000ffff157224 */ /* 0x000fe400078e0010 */
[----:B-1----:R-:W-:Y:S01]  /*ad50*/  IMAD R15, R0, R20, R19 ;  /* 0x00000014000f7224 */ /* 0x002fe200078e0213 */
[----:B------:R-:W-:Y:S01]  /*ad60*/  IABS R19, R8 ;  /* 0x0000000800137213 */ /* 0x000fe20000000000 */
[----:B------:R-:W-:-:S04]  /*ad70*/  IMAD.HI.U32 R20, R10, R14, RZ ;  /* 0x0000000e0a147227 */ /* 0x000fc800078e00ff */
[----:B------:R-:W-:Y:S02]  /*ad80*/  IMAD.MOV R20, RZ, RZ, -R20 ;  /* 0x000000ffff147224 */ /* 0x000fe400078e0a14 */
[----:B------:R-:W-:Y:S01]  /*ad90*/  @!P4 IMAD.MOV R22, RZ, RZ, -R22 ;  /* 0x000000ffff16c224 */ /* 0x000fe200078e0a16 */
[C---:B------:R-:W-:Y:S01]  /*ada0*/  ISETP.GT.U32.AND P4, PT, R0.reuse, R18, PT ;  /* 0x000000120000720c */ /* 0x040fe20003f84070 */
[C---:B------:R-:W-:Y:S02]  /*adb0*/  IMAD R14, R0.reuse, R20, R14 ;  /* 0x00000014000e7224 */ /* 0x040fe400078e020e */
[----:B------:R-:W-:Y:S01]  /*adc0*/  IMAD.MOV.U32 R16, RZ, RZ, R12 ;  /* 0x000000ffff107224 */ /* 0x000fe200078e000c */
[----:B------:R-:W-:Y:S01]  /*add0*/  STL [R1+0x3c], R22 ;  /* 0x00003c1601007387 */ /* 0x000fe20000100800 */
[----:B------:R-:W-:Y:S01]  /*ade0*/  @!P0 IMAD.IADD R11, R11, 0x1, -R0 ;  /* 0x000000010b0b8824 */ /* 0x000fe200078e0a00 */
[----:B------:R-:W-:Y:S01]  /*adf0*/  ISETP.GT.U32.AND P0, PT, R0, R15, PT ;  /* 0x0000000f0000720c */ /* 0x000fe20003f04070 */
[----:B------:R-:W-:-:S02]  /*ae00*/  IMAD.MOV.U32 R9, RZ, RZ, R19 ;  /* 0x000000ffff097224 */ /* 0x000fc400078e0013 */
[----:B------:R-:W-:Y:S01]  /*ae10*/  @!P2 IMAD.MOV R16, RZ, RZ, -R16 ;  /* 0x000000ffff10a224 */ /* 0x000fe200078e0a10 */
[----:B------:R-:W-:Y:S01]  /*ae20*/  ISETP.GT.U32.AND P2, PT, R0, R14, PT ;  /* 0x0000000e0000720c */ /* 0x000fe20003f44070 */
[----:B------:R-:W-:-:S04]  /*ae30*/  IMAD.HI.U32 R12, R10, R9, RZ ;  /* 0x000000090a0c7227 */ /* 0x000fc800078e00ff */
[----:B------:R-:W-:Y:S02]  /*ae40*/  IMAD.MOV R12, RZ, RZ, -R12 ;  /* 0x000000ffff0c7224 */ /* 0x000fe400078e0a0c */
[--C-:B------:R-:W-:Y:S01]  /*ae50*/  @!P6 IMAD.IADD R7, R7, 0x1, -R0.reuse ;  /* 0x000000010707e824 */ /* 0x100fe200078e0a00 */
[----:B------:R-:W-:Y:S01]  /*ae60*/  ISETP.GE.AND P6, PT, R2, RZ, PT ;  /* 0x000000ff0200720c */ /* 0x000fe20003fc6270 */
[--C-:B------:R-:W-:Y:S01]  /*ae70*/  @!P4 IMAD.IADD R18, R18, 0x1, -R0.reuse ;  /* 0x000000011212c824 */ /* 0x100fe200078e0a00 */
[----:B------:R-:W-:Y:S01]  /*ae80*/  ISETP.GE.AND P4, PT, R8, RZ, PT ;  /* 0x000000ff0800720c */ /* 0x000fe20003f86270 */
[----:B------:R-:W-:Y:S02]  /*ae90*/  VIADD R2, R5, 0x2e ;  /* 0x0000002e05027836 */ /* 0x000fe40000000000 */
[C---:B------:R-:W-:Y:S02]  /*aea0*/  IMAD R8, R0.reuse, R12, R9 ;  /* 0x0000000c00087224 */ /* 0x040fe400078e0209 */
[--C-:B------:R-:W-:Y:S01]  /*aeb0*/  @!P0 IMAD.IADD R15, R15, 0x1, -R0.reuse ;  /* 0x000000010f0f8824 */ /* 0x100fe200078e0a00 */
[----:B------:R-:W-:Y:S01]  /*aec0*/  ISETP.GT.U32.AND P0, PT, R0, R7, PT ;  /* 0x000000070000720c */ /* 0x000fe20003f04070 */
[--C-:B------:R-:W-:Y:S01]  /*aed0*/  @!P2 IMAD.IADD R14, R14, 0x1, -R0.reuse ;  /* 0x000000010e0ea824 */ /* 0x100fe200078e0a00 */
[----:B------:R-:W-:Y:S01]  /*aee0*/  IABS R17, R2 ;  /* 0x0000000200117213 */ /* 0x000fe20000000000 */
[----:B------:R-:W-:Y:S01]  /*aef0*/  @!P3 IMAD.MOV R21, RZ, RZ, -R21 ;  /* 0x000000ffff15b224 */ /* 0x000fe200078e0a15 */
[C---:B------:R-:W-:Y:S01]  /*af00*/  ISETP.GT.U32.AND P2, PT, R0.reuse, R8, PT ;  /* 0x000000080000720c */ /* 0x040fe20003f44070 */
[----:B------:R-:W-:Y:S01]  /*af10*/  @!P5 IMAD.MOV R11, RZ, RZ, -R11 ;  /* 0x000000ffff0bd224 */ /* 0x000fe200078e0a0b */
[----:B------:R-:W-:Y:S01]  /*af20*/  ISETP.GT.U32.AND P3, PT, R0, R15, PT ;  /* 0x0000000f0000720c */ /* 0x000fe20003f64070 */
[----:B------:R-:W-:Y:S01]  /*af30*/  IMAD.MOV.U32 R13, RZ, RZ, R17 ;  /* 0x000000ffff0d7224 */ /* 0x000fe200078e0011 */
[----:B------:R-:W-:Y:S01]  /*af40*/  STL [R1+0x38], R21 ;  /* 0x0000381501007387 */ /* 0x000fe20000100800 */
[----:B------:R-:W-:Y:S01]  /*af50*/  VIADD R17, R5, 0x2d ;  /* 0x0000002d05117836 */ /* 0x000fe20000000000 */
[----:B------:R-:W-:Y:S01]  /*af60*/  ISETP.GE.AND P5, PT, R3, RZ, PT ;  /* 0x000000ff0300720c */ /* 0x000fe20003fa6270 */
[----:B------:R-:W-:Y:S01]  /*af70*/  IMAD.HI.U32 R3, R10, R13, RZ ;  /* 0x0000000d0a037227 */ /* 0x000fe200078e00ff */
[----:B------:R0:W-:Y:S03]  /*af80*/  STL [R1+0x5c], R16 ;  /* 0x00005c1001007387 */ /* 0x0001e60000100800 */
[--C-:B------:R-:W-:Y:S01]  /*af90*/  @!P0 IMAD.IADD R7, R7, 0x1, -R0.reuse ;  /* 0x0000000107078824 */ /* 0x100fe200078e0a00 */
[----:B------:R1:W-:Y:S01]  /*afa0*/  STL [R1+0x84], R11 ;  /* 0x0000840b01007387 */ /* 0x0003e20000100800 */
[--C-:B------:R-:W-:Y:S01]  /*afb0*/  @!P2 IMAD.IADD R8, R8, 0x1, -R0.reuse ;  /* 0x000000010808a824 */ /* 0x100fe200078e0a00 */
[----:B------:R-:W-:Y:S01]  /*afc0*/  ISETP.GT.U32.AND P2, PT, R0, R14, PT ;  /* 0x0000000e0000720c */ /* 0x000fe20003f44070 */
[----:B------:R-:W-:Y:S01]  /*afd0*/  IMAD.MOV.U32 R19, RZ, RZ, R7 ;  /* 0x000000ffff137224 */ /* 0x000fe200078e0007 */
[----:B------:R-:W-:Y:S01]  /*afe0*/  ISETP.GE.AND P0, PT, R6, RZ, PT ;  /* 0x000000ff0600720c */ /* 0x000fe20003f06270 */
[----:B------:R-:W-:Y:S01]  /*aff0*/  @!P3 IMAD.IADD R15, R15, 0x1, -R0 ;  /* 0x000000010f0fb824 */ /* 0x000fe200078e0a00 */
[----:B0-----:R-:W-:Y:S01]  /*b000*/  IABS R16, R17 ;  /* 0x0000001100107213 */ /* 0x001fe20000000000 */
[----:B------:R-:W-:Y:S01]  /*b010*/  IMAD.MOV R3, RZ, RZ, -R3 ;  /* 0x000000ffff037224 */ /* 0x000fe200078e0a03 */
[----:B------:R-:W-:Y:S01]  /*b020*/  ISETP.GE.AND P3, PT, R2, RZ, PT ;  /* 0x000000ff0200720c */ /* 0x000fe20003f66270 */
[----:B------:R-:W-:-:S02]  /*b030*/  VIADD R2, R5, 0x2c ;  /* 0x0000002c05027836 */ /* 0x000fc40000000000 */
[----:B------:R-:W-:-:S03]  /*b040*/  IMAD.HI.U32 R7, R10, R16, RZ ;  /* 0x000000100a077227 */ /* 0x000fc600078e00ff */
[----:B-1----:R-:W-:Y:S01]  /*b050*/  IABS R11, R2 ;  /* 0x00000002000b7213 */ /* 0x002fe20000000000 */
[----:B------:R-:W-:Y:S01]  /*b060*/  @!P6 IMAD.MOV R19, RZ, RZ, -R19 ;  /* 0x000000ffff13e224 */ /* 0x000fe200078e0a13 */
[C---:B------:R-:W-:Y:S01]  /*b070*/  ISETP.GT.U32.AND P6, PT, R0.reuse, R8, PT ;  /* 0x000000080000720c */ /* 0x040fe20003fc4070 */
[----:B------:R-:W-:Y:S02]  /*b080*/  IMAD.MOV R7, RZ, RZ, -R7 ;  /* 0x000000ffff077224 */ /* 0x000fe400078e0a07 */
[C---:B------:R-:W-:Y:S01]  /*b090*/  IMAD R13, R0.reuse, R3, R13 ;  /* 0x00000003000d7224 */ /* 0x040fe200078e020d */
[----:B------:R0:W-:Y:S01]  /*b0a0*/  STL [R1+0x80], R19 ;  /* 0x0000801301007387 */ /* 0x0001e20000100800 */
[C---:B------:R-:W-:Y:S02]  /*b0b0*/  IMAD R7, R0.reuse, R7, R16 ;  /* 0x0000000700077224 */ /* 0x040fe400078e0210 */
[----:B------:R-:W-:Y:S01]  /*b0c0*/  @!P1 IMAD.MOV R18, RZ, RZ, -R18 ;  /* 0x000000ffff129224 */ /* 0x000fe200078e0a12 */
[----:B------:R-:W-:Y:S01]  /*b0d0*/  ISETP.GT.U32.AND P1, PT, R0, R13, PT ;  /* 0x0000000d0000720c */ /* 0x000fe20003f24070 */
[----:B------:R-:W-:Y:S01]  /*b0e0*/  @!P2 IMAD.IADD R14, R14, 0x1, -R0 ;  /* 0x000000010e0ea824 */ /* 0x000fe200078e0a00 */
[----:B------:R-:W-:Y:S01]  /*b0f0*/  ISETP.GT.U32.AND P2, PT, R0, R7, PT ;  /* 0x000000070000720c */ /* 0x000fe20003f44070 */
[C---:B------:R-:W-:Y:S01]  /*b100*/  VIADD R6, R5.reuse, 0x2b ;  /* 0x0000002b05067836 */ /* 0x040fe20000000000 */
[----:B------:R1:W-:Y:S01]  /*b110*/  STL [R1+0x68], R18 ;  /* 0x0000681201007387 */ /* 0x0003e20000100800 */
[----:B------:R-:W-:-:S02]  /*b120*/  VIADD R12, R5, 0x2a ;  /* 0x0000002a050c7836 */ /* 0x000fc40000000000 */
[----:B0-----:R-:W-:Y:S01]  /*b130*/  IMAD.MOV.U32 R19, RZ, RZ, R15 ;  /* 0x000000ffff137224 */ /* 0x001fe200078e000f */
[----:B------:R-:W-:Y:S01]  /*b140*/  IABS R9, R6 ;  /* 0x0000000600097213 */ /* 0x000fe20000000000 */
[----:B------:R-:W-:Y:S01]  /*b150*/  IMAD.HI.U32 R15, R10, R11, RZ ;  /* 0x0000000b0a0f7227 */ /* 0x000fe200078e00ff */
[----:B------:R-:W-:-:S03]  /*b160*/  IABS R3, R12 ;  /* 0x0000000c00037213 */ /* 0x000fc60000000000 */
[----:B------:R-:W-:Y:S01]  /*b170*/  @!P5 IMAD.MOV R19, RZ, RZ, -R19 ;  /* 0x000000ffff13d224 */ /* 0x000fe200078e0a13 */
[----:B------:R-:W-:Y:S01]  /*b180*/  ISETP.GE.AND P5, PT, R17, RZ, PT ;  /* 0x000000ff1100720c */ /* 0x000fe20003fa6270 */
[----:B------:R-:W-:Y:S02]  /*b190*/  IMAD.MOV R16, RZ, RZ, -R15 ;  /* 0x000000ffff107224 */ /* 0x000fe400078e0a0f */
[--C-:B------:R-:W-:Y:S01]  /*b1a0*/  @!P6 IMAD.IADD R8, R8, 0x1, -R0.reuse ;  /* 0x000000010808e824 */ /* 0x100fe200078e0a00 */
[----:B------:R0:W-:Y:S01]  /*b1b0*/  STL [R1+0x7c], R19 ;  /* 0x00007c1301007387 */ /* 0x0001e20000100800 */
[----:B------:R-:W-:Y:S01]  /*b1c0*/  IMAD R11, R0, R16, R11 ;  /* 0x00000010000b7224 */ /* 0x000fe200078e020b */
[----:B------:R-:W-:Y:S01]  /*b1d0*/  ISETP.GE.AND P6, PT, R2, RZ, PT ;  /* 0x000000ff0200720c */ /* 0x000fe20003fc6270 */
[----:B------:R-:W-:Y:S02]  /*b1e0*/  @!P1 IMAD.IADD R13, R13, 0x1, -R0 ;  /* 0x000000010d0d9824 */ /* 0x000fe400078e0a00 */
[----:B-1----:R-:W-:-:S02]  /*b1f0*/  IMAD.MOV.U32 R18, RZ, RZ, R8 ;  /* 0x000000ffff127224 */ /* 0x002fc400078e0008 */
[----:B------:R-:W-:Y:S01]  /*b200*/  @!P2 IMAD.IADD R7, R7, 0x1, -R0 ;  /* 0x000000010707a824 */ /* 0x000fe200078e0a00 */
[----:B------:R-:W-:Y:S01]  /*b210*/  ISETP.GT.U32.AND P1, PT, R0, R13, PT ;  /* 0x0000000d0000720c */ /* 0x000fe20003f24070 */
[----:B------:R-:W-:Y:S01]  /*b220*/  @!P4 IMAD.MOV R18, RZ, RZ, -R18 ;  /* 0x000000ffff12c224 */ /* 0x000fe200078e0a12 */
[----:B------:R-:W-:Y:S01]  /*b230*/  ISETP.GE.AND P2, PT, R6, RZ, PT ;  /* 0x000000ff0600720c */ /* 0x000fe20003f46270 */
[----:B0-----:R-:W-:Y:S01]  /*b240*/  IMAD.MOV.U32 R19, RZ, RZ, R14 ;  /* 0x000000ffff137224 */ /* 0x001fe200078e000e */
[----:B------:R-:W-:Y:S01]  /*b250*/  ISETP.GT.U32.AND P4, PT, R0, R7, PT ;  /* 0x000000070000720c */ /* 0x000fe20003f84070 */
[----:B------:R-:W-:-:S04]  /*b260*/  IMAD.HI.U32 R15, R10, R9, RZ ;  /* 0x000000090a0f7227 */ /* 0x000fc800078e00ff */
[----:B------:R-:W-:Y:S01]  /*b270*/  @!P0 IMAD.MOV R19, RZ, RZ, -R19 ;  /* 0x000000ffff138224 */ /* 0x000fe200078e0a13 */
[----:B------:R-:W-:Y:S01]  /*b280*/  ISETP.GT.U32.AND P0, PT, R0, R11, PT ;  /* 0x0000000b0000720c */ /* 0x000fe20003f04070 */
[----:B------:R-:W-:-:S03]  /*b290*/  IMAD.HI.U32 R2, R10, R3, RZ ;  /* 0x000000030a027227 */ /* 0x000fc600078e00ff */
[----:B------:R0:W-:Y:S01]  /*b2a0*/  STL [R1+0x6c], R19 ;  /* 0x00006c1301007387 */ /* 0x0001e20000100800 */
[----:B------:R-:W-:Y:S02]  /*b2b0*/  IMAD.MOV R15, RZ, RZ, -R15 ;  /* 0x000000ffff0f7224 */ /* 0x000fe400078e0a0f */
[----:B------:R-:W-:Y:S01]  /*b2c0*/  IMAD.MOV R14, RZ, RZ, -R2 ;  /* 0x000000ffff0e7224 */ /* 0x000fe200078e0a02 */
[----:B------:R-:W-:Y:S01]  /*b2d0*/  STL [R1+0x70], R18 ;  /* 0x0000701201007387 */ /* 0x000fe20000100800 */
[C---:B------:R-:W-:Y:S02]  /*b2e0*/  IMAD R9, R0.reuse, R15, R9 ;  /* 0x0000000f00097224 */ /* 0x040fe400078e0209 */
[----:B------:R-:W-:Y:S02]  /*b2f0*/  IMAD R3, R0, R14, R3 ;  /* 0x0000000e00037224 */ /* 0x000fe400078e0203 */
[----:B------:R-:W-:Y:S02]  /*b300*/  @!P0 IMAD.IADD R11, R11, 0x1, -R0 ;  /* 0x000000010b0b8824 */ /* 0x000fe400078e0a00 */
[----:B------:R-:W-:-:S02]  /*b310*/  VIADD R6, R5, 0x29 ;  /* 0x0000002905067836 */ /* 0x000fc40000000000 */
[--C-:B------:R-:W-:Y:S01]  /*b320*/  @!P1 IMAD.IADD R13, R13, 0x1, -R0.reuse ;  /* 0x000000010d0d9824 */ /* 0x100fe200078e0a00 */
[C---:B------:R-:W-:Y:S01]  /*b330*/  ISETP.GT.U32.AND P0, PT, R0.reuse, R11, PT ;  /* 0x0000000b0000720c */ /* 0x040fe20003f04070 */
[----:B------:R-:W-:Y:S01]  /*b340*/  @!P4 IMAD.IADD R7, R7, 0x1, -R0 ;  /* 0x000000010707c824 */ /* 0x000fe200078e0a00 */
[C---:B------:R-:W-:Y:S01]  /*b350*/  ISETP.GT.U32.AND P1, PT, R0.reuse, R9, PT ;  /* 0x000000090000720c */ /* 0x040fe20003f24070 */
[----:B------:R-:W-:Y:S01]  /*b360*/  IMAD.MOV.U32 R17, RZ, RZ, R13 ;  /* 0x000000ffff117224 */ /* 0x000fe200078e000d */
[----:B------:R-:W-:Y:S01]  /*b370*/  ISETP.GT.U32.AND P4, PT, R0, R3, PT ;  /* 0x000000030000720c */ /* 0x000fe20003f84070 */
[----:B------:R-:W-:Y:S01]  /*b380*/  VIADD R2, R5, 0x28 ;  /* 0x0000002805027836 */ /* 0x000fe20000000000 */
[----:B------:R-:W-:Y:S01]  /*b390*/  IABS R8, R6 ;  /* 0x0000000600087213 */ /* 0x000fe20000000000 */
[----:B------:R-:W-:Y:S01]  /*b3a0*/  @!P3 IMAD.MOV R17, RZ, RZ, -R17 ;  /* 0x000000ffff11b224 */ /* 0x000fe200078e0a11 */
[----:B------:R-:W-:Y:S01]  /*b3b0*/  ISETP.GE.AND P3, PT, R12, RZ, PT ;  /* 0x000000ff0c00720c */ /* 0x000fe20003f66270 */
[----:B------:R-:W-:Y:S01]  /*b3c0*/  IMAD.MOV.U32 R13, RZ, RZ, R7 ;  /* 0x000000ffff0d7224 */ /* 0x000fe200078e0007 */
[----:B------:R-:W-:Y:S01]  /*b3d0*/  IABS R16, R2 ;  /* 0x0000000200107213 */ /* 0x000fe20000000000 */
[----:B------:R-:W-:Y:S01]  /*b3e0*/  IMAD.HI.U32 R12, R10, R8, RZ ;  /* 0x000000080a0c7227 */ /* 0x000fe200078e00ff */
[----:B------:R-:W-:Y:S03]  /*b3f0*/  STL [R1+0x74], R17 ;  /* 0x0000741101007387 */ /* 0x000fe60000100800 */
[----:B------:R-:W-:-:S02]  /*b400*/  IMAD.MOV R12, RZ, RZ, -R12 ;  /* 0x000000ffff0c7224 */ /* 0x000fc400078e0a0c */
[--C-:B------:R-:W-:Y:S01]  /*b410*/  @!P0 IMAD.IADD R11, R11, 0x1, -R0.reuse ;  /* 0x000000010b0b8824 */ /* 0x100fe200078e0a00 */
[----:B------:R-:W-:Y:S01]  /*b420*/  ISETP.GE.AND P0, PT, R2, RZ, PT ;  /* 0x000000ff0200720c */ /* 0x000fe20003f06270 */
[--C-:B------:R-:W-:Y:S02]  /*b430*/  @!P1 IMAD.IADD R9, R9, 0x1, -R0.reuse ;  /* 0x0000000109099824 */ /* 0x100fe400078e0a00 */
[----:B------:R-:W-:Y:S02]  /*b440*/  @!P4 IMAD.IADD R3, R3, 0x1, -R0 ;  /* 0x000000010303c824 */ /* 0x000fe400078e0a00 */
[C---:B------:R-:W-:Y:S01]  /*b450*/  IMAD R8, R0.reuse, R12, R8 ;  /* 0x0000000c00087224 */ /* 0x040fe200078e0208 */
[C---:B------:R-:W-:Y:S01]  /*b460*/  ISETP.GT.U32.AND P1, PT, R0.reuse, R9, PT ;  /* 0x000000090000720c */ /* 0x040fe20003f24070 */
[----:B------:R-:W-:Y:S01]  /*b470*/  IMAD.MOV.U32 R14, RZ, RZ, R11 ;  /* 0x000000ffff0e7224 */ /* 0x000fe200078e000b */
[----:B------:R-:W-:Y:S01]  /*b480*/  ISETP.GT.U32.AND P4, PT, R0, R3, PT ;  /* 0x000000030000720c */ /* 0x000fe20003f84070 */
[----:B------:R-:W-:-:S04]  /*b490*/  IMAD.HI.U32 R7, R10, R16, RZ ;  /* 0x000000100a077227 */ /* 0x000fc800078e00ff */
[----:B------:R-:W-:Y:S01]  /*b4a0*/  @!P6 IMAD.MOV R14, RZ, RZ, -R14 ;  /* 0x000000ffff0ee224 */ /* 0x000fe200078e0a0e */
[----:B------:R-:W-:Y:S01]  /*b4b0*/  ISETP.GT.U32.AND P6, PT, R0, R8, PT ;  /* 0x000000080000720c */ /* 0x000fe20003fc4070 */
[----:B------:R-:W-:Y:S02]  /*b4c0*/  IMAD.MOV R7, RZ, RZ, -R7 ;  /* 0x000000ffff077224 */ /* 0x000fe400078e0a07 */
[----:B------:R-:W-:Y:S01]  /*b4d0*/  @!P5 IMAD.MOV R13, RZ, RZ, -R13 ;  /* 0x000000ffff0dd224 */ /* 0x000fe200078e0a0d */
[----:B------:R-:W-:Y:S01]  /*b4e0*/  ISETP.GE.AND P5, PT, R6, RZ, PT ;  /* 0x000000ff0600720c */ /* 0x000fe20003fa6270 */
[----:B------:R-:W-:Y:S02]  /*b4f0*/  IMAD R16, R0, R7, R16 ;  /* 0x0000000700107224 */ /* 0x000fe400078e0210 */
[----:B------:R-:W-:Y:S01]  /*b500*/  VIADD R7, R5, 0x27 ;  /* 0x0000002705077836 */ /* 0x000fe20000000000 */
[----:B------:R1:W-:Y:S01]  /*b510*/  STL [R1+0x78], R13 ;  /* 0x0000780d01007387 */ /* 0x0003e20000100800 */
[----:B------:R-:W-:-:S02]  /*b520*/  @!P1 IMAD.IADD R9, R9, 0x1, -R0 ;  /* 0x0000000109099824 */ /* 0x000fc400078e0a00 */
[--C-:B------:R-:W-:Y:S01]  /*b530*/  @!P4 IMAD.IADD R3, R3, 0x1, -R0.reuse ;  /* 0x000000010303c824 */ /* 0x100fe200078e0a00 */
[----:B------:R-:W-:Y:S01]  /*b540*/  ISETP.GE.AND P1, PT, R7, RZ, PT ;  /* 0x000000ff0700720c */ /* 0x000fe20003f26270 */
[----:B------:R-:W-:Y:S01]  /*b550*/  @!P6 IMAD.IADD R8, R8, 0x1, -R0 ;  /* 0x000000010808e824 */ /* 0x000fe200078e0a00 */
[----:B------:R-:W-:Y:S01]  /*b560*/  IABS R7, R7 ;  /* 0x0000000700077213 */ /* 0x000fe20000000000 */
[C---:B------:R-:W-:Y:S01]  /*b570*/  VIADD R6, R5.reuse, 0x26 ;  /* 0x0000002605067836 */ /* 0x040fe20000000000 */
[----:B------:R-:W-:Y:S01]  /*b580*/  STL [R1+0x164], R14 ;  /* 0x0001640e01007387 */ /* 0x000fe20000100800 */
[----:B0-----:R-:W-:Y:S01]  /*b590*/  VIADD R19, R5, 0x24 ;  /* 0x0000002405137836 */ /* 0x001fe20000000000 */
[----:B------:R-:W-:Y:S01]  /*b5a0*/  ISETP.GT.U32.AND P6, PT, R0, R8, PT ;  /* 0x000000080000720c */ /* 0x000fe20003fc4070 */
[----:B-1----:R-:W-:Y:S02]  /*b5b0*/  IMAD.MOV.U32 R13, RZ, RZ, R9 ;  /* 0x000000ffff0d7224 */ /* 0x002fe400078e0009 */
[----:B------:R-:W-:-:S02]  /*b5c0*/  IMAD.MOV.U32 R9, RZ, RZ, R3 ;  /* 0x000000ffff097224 */ /* 0x000fc400078e0003 */
[----:B------:R-:W-:-:S04]  /*b5d0*/  IMAD.HI.U32 R3, R10, R7, RZ ;  /* 0x000000070a037227 */ /* 0x000fc800078e00ff */
[----:B------:R-:W-:Y:S01]  /*b5e0*/  @!P3 IMAD.MOV R9, RZ, RZ, -R9 ;  /* 0x000000ffff09b224 */ /* 0x000fe200078e0a09 */
[----:B------:R-:W-:Y:S01]  /*b5f0*/  ISETP.GT.U32.AND P3, PT, R0, R16, PT ;  /* 0x000000100000720c */ /* 0x000fe20003f64070 */
[----:B------:R-:W-:Y:S01]  /*b600*/  @!P2 IMAD.MOV R13, RZ, RZ, -R13 ;  /* 0x000000ffff0da224 */ /* 0x000fe200078e0a0d */
[----:B------:R-:W-:Y:S01]  /*b610*/  ISETP.GE.AND P2, PT, R6, RZ, PT ;  /* 0x000000ff0600720c */ /* 0x000fe20003f46270 */
[----:B------:R-:W-:Y:S01]  /*b620*/  IMAD.MOV R3, RZ, RZ, -R3 ;  /* 0x000000ffff037224 */ /* 0x000fe200078e0a03 */
[----:B------:R-:W-:Y:S01]  /*b630*/  IABS R6, R6 ;  /* 0x0000000600067213 */ /* 0x000fe20000000000 */
[----:B------:R-:W-:Y:S01]  /*b640*/  VIADD R2, R5, 0x25 ;  /* 0x0000002505027836 */ /* 0x000fe20000000000 */
[----:B------:R-:W-:Y:S01]  /*b650*/  STL [R1+0x168], R13 ;  /* 0x0001680d01007387 */ /* 0x000fe20000100800 */
[----:B------:R-:W-:Y:S02]  /*b660*/  IMAD R7, R0, R3, R7 ;  /* 0x0000000300077224 */ /* 0x000fe400078e0207 */
[----:B------:R-:W-:Y:S01]  /*b670*/  @!P6 IMAD.IADD R8, R8, 0x1, -R0 ;  /* 0x000000010808e824 */ /* 0x000fe200078e0a00 */
[----:B------:R0:W-:Y:S01]  /*b680*/  STL [R1+0x16c], R9 ;  /* 0x00016c0901007387 */ /* 0x0001e20000100800 */
[----:B------:R-:W-:Y:S01]  /*b690*/  ISETP.GE.AND P4, PT, R2, RZ, PT ;  /* 0x000000ff0200720c */ /* 0x000fe20003f86270 */
[----:B------:R-:W-:Y:S01]  /*b6a0*/  IMAD.HI.U32 R11, R10, R6, RZ ;  /* 0x000000060a0b7227 */ /* 0x000fe200078e00ff */
[----:B------:R-:W-:-:S02]  /*b6b0*/  ISETP.GT.U32.AND P6, PT, R0, R7, PT ;  /* 0x000000070000720c */ /* 0x000fc40003fc4070 */
[----:B------:R-:W-:Y:S01]  /*b6c0*/  IABS R2, R2 ;  /* 0x0000000200027213 */ /* 0x000fe20000000000 */
[----:B------:R-:W-:Y:S02]  /*b6d0*/  @!P3 IMAD.IADD R16, R16, 0x1, -R0 ;  /* 0x000000011010b824 */ /* 0x000fe400078e0a00 */
[----:B------:R-:W-:Y:S01]  /*b6e0*/  IMAD.MOV R11, RZ, RZ, -R11 ;  /* 0x000000ffff0b7224 */ /* 0x000fe200078e0a0b */
[----:B0-----:R-:W-:Y:S01]  /*b6f0*/  IABS R9, R19 ;  /* 0x0000001300097213 */ /* 0x001fe20000000000 */
[----:B------:R-:W-:Y:S01]  /*b700*/  IMAD.HI.U32 R13, R10, R2, RZ ;  /* 0x000000020a0d7227 */ /* 0x000fe200078e00ff */
[----:B------:R-:W-:-:S03]  /*b710*/  ISETP.GT.U32.AND P3, PT, R0, R16, PT ;  /* 0x000000100000720c */ /* 0x000fc60003f64070 */
[----:B------:R-:W-:-:S04]  /*b720*/  IMAD.HI.U32 R3, R10, R9, RZ ;  /* 0x000000090a037227 */ /* 0x000fc800078e00ff */
[----:B------:R-:W-:Y:S02]  /*b730*/  IMAD.MOV R3, RZ, RZ, -R3 ;  /* 0x000000ffff037224 */ /* 0x000fe400078e0a03 */
[C---:B------:R-:W-:Y:S02]  /*b740*/  IMAD R6, R0.reuse, R11, R6 ;  /* 0x0000000b00067224 */ /* 0x040fe400078e0206 */
        /* <DEDUP_REMOVED lines=9> */
[----:B------:R-:W-:-:S02]  /*b7e0*/  VIADD R13, R5, 0x22 ;  /* 0x00000022050d7836 */ /* 0x000fc40000000000 */
[C---:B------:R-:W-:Y:S02]  /*b7f0*/  VIADD R12, R5.reuse, 0x23 ;  /* 0x00000023050c7836 */ /* 0x040fe40000000000 */
[--C-:B------:R-:W-:Y:S01]  /*b800*/  @!P3 IMAD.IADD R16, R16, 0x1, -R0.reuse ;  /* 0x000000011010b824 */ /* 0x100fe200078e0a00 */
[----:B------:R-:W-:Y:S02]  /*b810*/  ISETP.GT.U32.AND P3, PT, R0, R2, PT ;  /* 0x000000020000720c */ /* 0x000fe40003f64070 */
[----:B------:R-:W-:Y:S01]  /*b820*/  IABS R8, R13 ;  /* 0x0000000d00087213 */ /* 0x000fe20000000000 */
[----:B------:R-:W-:Y:S01]  /*b830*/  @!P5 IMAD.IADD R6, R6, 0x1, -R0 ;  /* 0x000000010606d824 */ /* 0x000fe200078e0a00 */
[----:B------:R-:W-:Y:S01]  /*b840*/  IABS R11, R12 ;  /* 0x0000000c000b7213 */ /* 0x000fe20000000000 */
[----:B0-----:R-:W-:Y:S01]  /*b850*/  VIADD R14, R5, 0x21 ;  /* 0x00000021050e7836 */ /* 0x001fe20000000000 */
[----:B------:R-:W-:Y:S01]  /*b860*/  ISETP.GT.U32.AND P5, PT, R0, R7, PT ;  /* 0x000000070000720c */ /* 0x000fe20003fa4070 */
[----:B------:R-:W-:-:S02]  /*b870*/  IMAD.MOV.U32 R18, RZ, RZ, R16 ;  /* 0x000000ffff127224 */ /* 0x000fc400078e0010 */
[----:B------:R-:W-:Y:S01]  /*b880*/  @!P6 IMAD.IADD R9, R9, 0x1, -R0 ;  /* 0x000000010909e824 */ /* 0x000fe200078e0a00 */
[----:B------:R-:W-:Y:S01]  /*b890*/  IABS R3, R14 ;  /* 0x0000000e00037213 */ /* 0x000fe20000000000 */
[----:B------:R-:W-:-:S04]  /*b8a0*/  IMAD.HI.U32 R17, R10, R8, RZ ;  /* 0x000000080a117227 */ /* 0x000fc800078e00ff */
[----:B------:R-:W-:-:S04]  /*b8b0*/  IMAD.HI.U32 R15, R10, R11, RZ ;  /* 0x0000000b0a0f7227 */ /* 0x000fc800078e00ff */
[----:B------:R-:W-:Y:S01]  /*b8c0*/  @!P0 IMAD.MOV R18, RZ, RZ, -R18 ;  /* 0x000000ffff128224 */ /* 0x000fe200078e0a12 */
[----:B------:R-:W-:Y:S01]  /*b8d0*/  ISETP.GT.U32.AND P0, PT, R0, R9, PT ;  /* 0x000000090000720c */ /* 0x000fe20003f04070 */
[----:B------:R-:W-:Y:S02]  /*b8e0*/  IMAD.MOV R16, RZ, RZ, -R17 ;  /* 0x000000ffff107224 */ /* 0x000fe400078e0a11 */
[----:B------:R-:W-:Y:S01]  /*b8f0*/  IMAD.MOV R15, RZ, RZ, -R15 ;  /* 0x000000ffff0f7224 */ /* 0x000fe200078e0a0f */
[----:B------:R0:W-:Y:S01]  /*b900*/  STL [R1+0x14c], R18 ;  /* 0x00014c1201007387 */ /* 0x0001e20000100800 */
[----:B------:R-:W-:Y:S01]  /*b910*/  @!P3 IMAD.IADD R2, R2, 0x1, -R0 ;  /* 0x000000010202b824 */ /* 0x000fe200078e0a00 */
[----:B------:R-:W-:Y:S01]  /*b920*/  ISETP.GT.U32.AND P3, PT, R0, R6, PT ;  /* 0x000000060000720c */ /* 0x000fe20003f64070 */
[----:B------:R-:W-:-:S03]  /*b930*/  IMAD.HI.U32 R17, R10, R3, RZ ;  /* 0x000000030a117227 */ /* 0x000fc600078e00ff */
[C---:B------:R-:W-:Y:S01]  /*b940*/  ISETP.GT.U32.AND P6, PT, R0.reuse, R2, PT ;  /* 0x000000020000720c */ /* 0x040fe20003fc4070 */
[C---:B------:R-:W-:Y:S02]  /*b950*/  IMAD R11, R0.reuse, R15, R11 ;  /* 0x0000000f000b7224 */ /* 0x040fe400078e020b */
[----:B------:R-:W-:Y:S02]  /*b960*/  IMAD.MOV R17, RZ, RZ, -R17 ;  /* 0x000000ffff117224 */ /* 0x000fe400078e0a11 */
[----:B------:R-:W-:Y:S01]  /*b970*/  @!P5 IMAD.IADD R7, R7, 0x1, -R0 ;  /* 0x000000010707d824 */ /* 0x000fe200078e0a00 */
[C---:B------:R-:W-:Y:S01]  /*b980*/  ISETP.GT.U32.AND P5, PT, R0.reuse, R11, PT ;  /* 0x0000000b0000720c */ /* 0x040fe20003fa4070 */
[C---:B------:R-:W-:Y:S02]  /*b990*/  IMAD R3, R0.reuse, R17, R3 ;  /* 0x0000001100037224 */ /* 0x040fe400078e0203 */
[C---:B------:R-:W-:Y:S02]  /*b9a0*/  IMAD R8, R0.reuse, R16, R8 ;  /* 0x0000001000087224 */ /* 0x040fe400078e0208 */
[----:B------:R-:W-:Y:S01]  /*b9b0*/  @!P0 IMAD.IADD R9, R9, 0x1, -R0 ;  /* 0x0000000109098824 */ /* 0x000fe200078e0a00 */
[----:B------:R-:W-:Y:S01]  /*b9c0*/  ISETP.GT.U32.AND P0, PT, R0, R3, PT ;  /* 0x000000030000720c */ /* 0x000fe20003f04070 */
[----:B------:R-:W-:-:S02]  /*b9d0*/  VIADD R15, R5, 0x20 ;  /* 0x00000020050f7836 */ /* 0x000fc40000000000 */
[--C-:B------:R-:W-:Y:S01]  /*b9e0*/  @!P3 IMAD.IADD R6, R6, 0x1, -R0.reuse ;  /* 0x000000010606b824 */ /* 0x100fe200078e0a00 */
[----:B------:R-:W-:Y:S01]  /*b9f0*/  ISETP.GT.U32.AND P3, PT, R0, R8, PT ;  /* 0x000000080000720c */ /* 0x000fe20003f64070 */
[----:B------:R-:W-:Y:S01]  /*ba00*/  VIADD R17, R5, 0x1f ;  /* 0x0000001f05117836 */ /* 0x000fe20000000000 */
[----:B------:R-:W-:Y:S01]  /*ba10*/  IABS R16, R15 ;  /* 0x0000000f00107213 */ /* 0x000fe20000000000 */
[--C-:B------:R-:W-:Y:S01]  /*ba20*/  @!P6 IMAD.IADD R2, R2, 0x1, -R0.reuse ;  /* 0x000000010202e824 */ /* 0x100fe200078e0a00 */
[----:B------:R-:W-:Y:S01]  /*ba30*/  ISETP.GE.AND P6, PT, R19, RZ, PT ;  /* 0x000000ff1300720c */ /* 0x000fe20003fc6270 */
[----:B------:R-:W-:Y:S01]  /*ba40*/  @!P5 IMAD.IADD R11, R11, 0x1, -R0 ;  /* 0x000000010b0bd824 */ /* 0x000fe200078e0a00 */
[----:B------:R-:W-:Y:S01]  /*ba50*/  IABS R19, R17 ;  /* 0x0000001100137213 */ /* 0x000fe20000000000 */
[----:B0-----:R-:W-:Y:S01]  /*ba60*/  IMAD.HI.U32 R18, R10, R16, RZ ;  /* 0x000000100a127227 */ /* 0x001fe200078e00ff */
[----:B------:R-:W-:-:S03]  /*ba70*/  ISETP.GE.AND P5, PT, R12, RZ, PT ;  /* 0x000000ff0c00720c */ /* 0x000fc60003fa6270 */
[----:B------:R-:W-:Y:S02]  /*ba80*/  IMAD.MOV.U32 R21, RZ, RZ, R7 ;  /* 0x000000ffff157224 */ /* 0x000fe400078e0007 */
[----:B------:R-:W-:Y:S01]  /*ba90*/  @!P0 IMAD.IADD R3, R3, 0x1, -R0 ;  /* 0x0000000103038824 */ /* 0x000fe200078e0a00 */
[----:B------:R-:W-:Y:S01]  /*baa0*/  ISETP.GT.U32.AND P0, PT, R0, R11, PT ;  /* 0x0000000b0000720c */ /* 0x000fe20003f04070 */
[----:B------:R-:W-:Y:S02]  /*bab0*/  IMAD.MOV.U32 R20, RZ, RZ, R6 ;  /* 0x000000ffff147224 */ /* 0x000fe400078e0006 */
[----:B------:R-:W-:Y:S02]  /*bac0*/  IMAD.MOV R18, RZ, RZ, -R18 ;  /* 0x000000ffff127224 */ /* 0x000fe400078e0a12 */
[----:B------:R-:W-:Y:S01]  /*bad0*/  @!P3 IMAD.IADD R8, R8, 0x1, -R0 ;  /* 0x000000010808b824 */ /* 0x000fe200078e0a00 */
[----:B------:R-:W-:Y:S01]  /*bae0*/  ISETP.GE.AND P3, PT, R13, RZ, PT ;  /* 0x000000ff0d00720c */ /* 0x000fe20003f66270 */
[----:B------:R-:W-:-:S04]  /*baf0*/  IMAD.HI.U32 R7, R10, R19, RZ ;  /* 0x000000130a077227 */ /* 0x000fc800078e00ff */
[----:B------:R-:W-:Y:S01]  /*bb00*/  @!P1 IMAD.MOV R21, RZ, RZ, -R21 ;  /* 0x000000ffff159224 */ /* 0x000fe200078e0a15 */
[C---:B------:R-:W-:Y:S01]  /*bb10*/  ISETP.GT.U32.AND P1, PT, R0.reuse, R3, PT ;  /* 0x000000030000720c */ /* 0x040fe20003f24070 */
[----:B------:R-:W-:Y:S01]  /*bb20*/  @!P2 IMAD.MOV R20, RZ, RZ, -R20 ;  /* 0x000000ffff14a224 */ /* 0x000fe200078e0a14 */
[C---:B------:R-:W-:Y:S01]  /*bb30*/  ISETP.GT.U32.AND P2, PT, R0.reuse, R8, PT ;  /* 0x000000080000720c */ /* 0x040fe20003f44070 */
[C---:B------:R-:W-:Y:S01]  /*bb40*/  IMAD R16, R0.reuse, R18, R16 ;  /* 0x0000001200107224 */ /* 0x040fe200078e0210 */
[----:B------:R-:W-:Y:S01]  /*bb50*/  STL [R1+0x64], R21 ;  /* 0x0000641501007387 */ /* 0x000fe20000100800 */
[----:B------:R-:W-:Y:S02]  /*bb60*/  IMAD.MOV R7, RZ, RZ, -R7 ;  /* 0x000000ffff077224 */ /* 0x000fe400078e0a07 */
[----:B------:R-:W-:Y:S01]  /*bb70*/  @!P4 IMAD.MOV R2, RZ, RZ, -R2 ;  /* 0x000000ffff02c224 */ /* 0x000fe200078e0a02 */
[----:B------:R-:W-:Y:S01]  /*bb80*/  STL [R1+0x60], R20 ;  /* 0x0000601401007387 */ /* 0x000fe20000100800 */
[----:B------:R-:W-:Y:S01]  /*bb90*/  VIADD R12, R5, 0x1e ;  /* 0x0000001e050c7836 */ /* 0x000fe20000000000 */
[C---:B------:R-:W-:Y:S01]  /*bba0*/  ISETP.GT.U32.AND P4, PT, R0.reuse, R16, PT ;  /* 0x000000100000720c */ /* 0x040fe20003f84070 */
[----:B------:R-:W-:Y:S01]  /*bbb0*/  IMAD R19, R0, R7, R19 ;  /* 0x0000000700137224 */ /* 0x000fe200078e0213 */
[----:B------:R0:W-:Y:S01]  /*bbc0*/  STL [R1+0x108], R2 ;  /* 0x0001080201007387 */ /* 0x0001e20000100800 */
[----:B------:R-:W-:-:S02]  /*bbd0*/  IMAD.MOV.U32 R6, RZ, RZ, R9 ;  /* 0x000000ffff067224 */ /* 0x000fc400078e0009 */
[----:B------:R-:W-:Y:S01]  /*bbe0*/  @!P0 IMAD.IADD R11, R11, 0x1, -R0 ;  /* 0x000000010b0b8824 */ /* 0x000fe200078e0a00 */
[----:B------:R-:W-:Y:S01]  /*bbf0*/  ISETP.GT.U32.AND P0, PT, R0, R19, PT ;  /* 0x000000130000720c */ /* 0x000fe20003f04070 */
[----:B------:R-:W-:Y:S01]  /*bc00*/  @!P6 IMAD.MOV R6, RZ, RZ, -R6 ;  /* 0x000000ffff06e224 */ /* 0x000fe200078e0a06 */
[----:B------:R-:W-:Y:S01]  /*bc10*/  ISETP.GE.AND P6, PT, R14, RZ, PT ;  /* 0x000000ff0e00720c */ /* 0x000fe20003fc6270 */
[--C-:B------:R-:W-:Y:S01]  /*bc20*/  @!P2 IMAD.IADD R8, R8, 0x1, -R0.reuse ;  /* 0x000000010808a824 */ /* 0x100fe200078e0a00 */
[----:B------:R-:W-:Y:S01]  /*bc30*/  ISETP.GE.AND P2, PT, R15, RZ, PT ;  /* 0x000000ff0f00720c */ /* 0x000fe20003f46270 */
[--C-:B------:R-:W-:Y:S01]  /*bc40*/  @!P1 IMAD.IADD R3, R3, 0x1, -R0.reuse ;  /* 0x0000000103039824 */ /* 0x100fe200078e0a00 */
[----:B0-----:R-:W-:Y:S01]  /*bc50*/  IABS R2, R12 ;  /* 0x0000000c00027213 */ /* 0x001fe20000000000 */
[----:B------:R-:W-:Y:S01]  /*bc60*/  @!P4 IMAD.IADD R16, R16, 0x1, -R0 ;  /* 0x000000011010c824 */ /* 0x000fe200078e0a00 */
[----:B------:R0:W-:Y:S01]  /*bc70*/  STL [R1+0x104], R6 ;  /* 0x0001040601007387 */ /* 0x0001e20000100800 */
[----:B------:R-:W-:Y:S01]  /*bc80*/  IMAD.MOV.U32 R9, RZ, RZ, R8 ;  /* 0x000000ffff097224 */ /* 0x000fe200078e0008 */
[----:B------:R-:W-:Y:S01]  /*bc90*/  ISETP.GE.AND P1, PT, R17, RZ, PT ;  /* 0x000000ff1100720c */ /* 0x000fe20003f26270 */
[----:B------:R-:W-:Y:S01]  /*bca0*/  IMAD.HI.U32 R7, R10, R2, RZ ;  /* 0x000000020a077227 */ /* 0x000fe200078e00ff */
[----:B------:R-:W-:-:S03]  /*bcb0*/  ISETP.GE.AND P4, PT, R12, RZ, PT ;  /* 0x000000ff0c00720c */ /* 0x000fc60003f86270 */
[----:B------:R-:W-:Y:S02]  /*bcc0*/  IMAD.MOV R7, RZ, RZ, -R7 ;  /* 0x000000ffff077224 */ /* 0x000fe400078e0a07 */
[----:B------:R-:W-:Y:S02]  /*bcd0*/  IMAD.MOV.U32 R8, RZ, RZ, R3 ;  /* 0x000000ffff087224 */ /* 0x000fe400078e0003 */
[C---:B------:R-:W-:Y:S02]  /*bce0*/  IMAD R2, R0.reuse, R7, R2 ;  /* 0x0000000700027224 */ /* 0x040fe400078e0202 */
[----:B------:R-:W-:Y:S01]  /*bcf0*/  @!P0 IMAD.IADD R19, R19, 0x1, -R0 ;  /* 0x0000000113138824 */ /* 0x000fe200078e0a00 */
[C---:B------:R-:W-:Y:S01]  /*bd00*/  ISETP.GT.U32.AND P0, PT, R0.reuse, R16, PT ;  /* 0x000000100000720c */ /* 0x040fe20003f04070 */
[----:B------:R-:W-:Y:S01]  /*bd10*/  @!P6 IMAD.MOV R8, RZ, RZ, -R8 ;  /* 0x000000ffff08e224 */ /* 0x000fe200078e0a08 */
[----:B------:R-:W-:Y:S01]  /*bd20*/  ISETP.GT.U32.AND P6, PT, R0, R2, PT ;  /* 0x000000020000720c */ /* 0x000fe20003fc4070 */
[----:B0-----:R-:W-:-:S02]  /*bd30*/  VIADD R6, R5, 0x1d ;  /* 0x0000001d05067836 */ /* 0x001fc40000000000 */
[----:B------:R-:W-:Y:S02]  /*bd40*/  IMAD.MOV.U32 R13, RZ, RZ, R11 ;  /* 0x000000ffff0d7224 */ /* 0x000fe400078e000b */
[C---:B------:R-:W-:Y:S02]  /*bd50*/  VIADD R14, R5.reuse, 0x1c ;  /* 0x0000001c050e7836 */ /* 0x040fe40000000000 */
[----:B------:R-:W-:Y:S01]  /*bd60*/  @!P5 IMAD.MOV R13, RZ, RZ, -R13 ;  /* 0x000000ffff0dd224 */ /* 0x000fe200078e0a0d */
[----:B------:R-:W-:Y:S01]  /*bd70*/  ISETP.GE.AND P5, PT, R6, RZ, PT ;  /* 0x000000ff0600720c */ /* 0x000fe20003fa6270 */
[----:B------:R-:W-:Y:S01]  /*bd80*/  @!P3 IMAD.MOV R9, RZ, RZ, -R9 ;  /* 0x000000ffff09b224 */ /* 0x000fe200078e0a09 */
[----:B------:R-:W-:Y:S01]  /*bd90*/  IABS R6, R6 ;  /* 0x0000000600067213 */ /* 0x000fe20000000000 */
[--C-:B------:R-:W-:Y:S01]  /*bda0*/  @!P0 IMAD.IADD R16, R16, 0x1, -R0.reuse ;  /* 0x0000000110108824 */ /* 0x100fe200078e0a00 */
[----:B------:R-:W-:Y:S01]  /*bdb0*/  ISETP.GE.AND P0, PT, R14, RZ, PT ;  /* 0x000000ff0e00720c */ /* 0x000fe20003f06270 */
[----:B------:R-:W-:Y:S01]  /*bdc0*/  @!P6 IMAD.IADD R2, R2, 0x1, -R0 ;  /* 0x000000010202e824 */ /* 0x000fe200078e0a00 */
[----:B------:R-:W-:Y:S01]  /*bdd0*/  IABS R14, R14 ;  /* 0x0000000e000e7213 */ /* 0x000fe20000000000 */
[----:B------:R-:W-:Y:S01]  /*bde0*/  IMAD.MOV.U32 R3, RZ, RZ, R6 ;  /* 0x000000ffff037224 */ /* 0x000fe200078e0006 */
[----:B------:R0:W-:Y:S01]  /*bdf0*/  STL [R1+0xec], R13 ;  /* 0x0000ec0d01007387 */ /* 0x0001e20000100800 */
[C---:B------:R-:W-:Y:S01]  /*be00*/  ISETP.GT.U32.AND P3, PT, R0.reuse, R19, PT ;  /* 0x000000130000720c */ /* 0x040fe20003f64070 */
[----:B------:R-:W-:Y:S01]  /*be10*/  VIADD R6, R5, 0x1b ;  /* 0x0000001b05067836 */ /* 0x000fe20000000000 */
[----:B------:R-:W-:Y:S01]  /*be20*/  ISETP.GT.U32.AND P6, PT, R0, R2, PT ;  /* 0x000000020000720c */ /* 0x000fe20003fc4070 */
[----:B------:R-:W-:Y:S01]  /*be30*/  IMAD.HI.U32 R7, R10, R3, RZ ;  /* 0x000000030a077227 */ /* 0x000fe200078e00ff */
[----:B------:R1:W-:Y:S03]  /*be40*/  STL [R1+0xdc], R9 ;  /* 0x0000dc0901007387 */ /* 0x0003e60000100800 */
[----:B------:R-:W-:Y:S01]  /*be50*/  IMAD.MOV R7, RZ, RZ, -R7 ;  /* 0x000000ffff077224 */ /* 0x000fe200078e0a07 */
[----:B------:R2:W-:Y:S01]  /*be60*/  STL [R1+0xd8], R8 ;  /* 0x0000d80801007387 */ /* 0x0005e20000100800 */
[----:B0-----:R-:W-:-:S02]  /*be70*/  IMAD.MOV.U32 R13, RZ, RZ, R16 ;  /* 0x000000ffff0d7224 */ /* 0x001fc400078e0010 */
[----:B------:R-:W-:Y:S02]  /*be80*/  IMAD R3, R0, R7, R3 ;  /* 0x0000000700037224 */ /* 0x000fe400078e0203 */
[----:B------:R-:W-:Y:S02]  /*be90*/  @!P2 IMAD.MOV R13, RZ, RZ, -R13 ;  /* 0x000000ffff0da224 */ /* 0x000fe400078e0a0d */
[----:B-1----:R-:W-:Y:S01]  /*bea0*/  IMAD.HI.U32 R9, R10, R14, RZ ;  /* 0x0000000e0a097227 */ /* 0x002fe200078e00ff */
[----:B------:R-:W-:Y:S02]  /*beb0*/  ISETP.GT.U32.AND P2, PT, R0, R3, PT ;  /* 0x000000030000720c */ /* 0x000fe40003f44070 */
[----:B--2---:R-:W-:Y:S01]  /*bec0*/  IABS R8, R6 ;  /* 0x0000000600087213 */ /* 0x004fe20000000000 */
[----:B------:R-:W-:Y:S01]  /*bed0*/  IMAD.MOV R9, RZ, RZ, -R9 ;  /* 0x000000ffff097224 */ /* 0x000fe200078e0a09 */
[----:B------:R-:W-:Y:S01]  /*bee0*/  STL [R1+0xd4], R13 ;  /* 0x0000d40d01007387 */ /* 0x000fe20000100800 */
[----:B------:R-:W-:-:S02]  /*bef0*/  @!P6 IMAD.IADD R2, R2, 0x1, -R0 ;  /* 0x000000010202e824 */ /* 0x000fc400078e0a00 */
[----:B------:R-:W-:Y:S01]  /*bf00*/  IMAD R14, R0, R9, R14 ;  /* 0x00000009000e7224 */ /* 0x000fe200078e020e */
[----:B------:R-:W-:Y:S01]  /*bf10*/  IABS R9, R4 ;  /* 0x0000000400097213 */ /* 0x000fe20000000000 */
[----:B------:R-:W-:Y:S01]  /*bf20*/  @!P3 IMAD.IADD R19, R19, 0x1, -R0 ;  /* 0x000000011313b824 */ /* 0x000fe200078e0a00 */
[----:B------:R-:W-:Y:S01]  /*bf30*/  ISETP.GE.AND P3, PT, R6, RZ, PT ;  /* 0x000000ff0600720c */ /* 0x000fe20003f66270 */
[----:B------:R-:W-:Y:S01]  /*bf40*/  VIADD R6, R5, 0x1a ;  /* 0x0000001a05067836 */ /* 0x000fe20000000000 */
[----:B------:R-:W-:Y:S01]  /*bf50*/  ISETP.GT.U32.AND P6, PT, R0, R14, PT ;  /* 0x0000000e0000720c */ /* 0x000fe20003fc4070 */
[----:B------:R-:W-:Y:S01]  /*bf60*/  IMAD.HI.U32 R7, R10, R8, RZ ;  /* 0x000000080a077227 */ /* 0x000fe200078e00ff */
[----:B------:R-:W0:Y:S02]  /*bf70*/  I2F.RP R17, R9 ;  /* 0x0000000900117306 */ /* 0x000e240000209400 */
[----:B------:R-:W-:Y:S01]  /*bf80*/  IABS R11, R6 ;  /* 0x00000006000b7213 */ /* 0x000fe20000000000 */
[----:B------:R-:W-:-:S02]  /*bf90*/  IMAD.MOV.U32 R12, RZ, RZ, R19 ;  /* 0x000000ffff0c7224 */ /* 0x000fc400078e0013 */
[----:B------:R-:W-:Y:S02]  /*bfa0*/  @!P2 IMAD.IADD R3, R3, 0x1, -R0 ;  /* 0x000000010303a824 */ /* 0x000fe400078e0a00 */
[----:B------:R-:W-:Y:S02]  /*bfb0*/  IMAD.MOV R7, RZ, RZ, -R7 ;  /* 0x000000ffff077224 */ /* 0x000fe400078e0a07 */
[----:B------:R-:W-:Y:S01]  /*bfc0*/  @!P1 IMAD.MOV R12, RZ, RZ, -R12 ;  /* 0x000000ffff0c9224 */ /* 0x000fe200078e0a0c */
[----:B------:R-:W-:Y:S01]  /*bfd0*/  ISETP.GE.AND P1, PT, R6, RZ, PT ;  /* 0x000000ff0600720c */ /* 0x000fe20003f26270 */
[----:B------:R-:W-:Y:S01]  /*bfe0*/  @!P6 IMAD.IADD R14, R14, 0x1, -R0 ;  /* 0x000000010e0ee824 */ /* 0x000fe200078e0a00 */
[C---:B------:R-:W-:Y:S01]  /*bff0*/  ISETP.GT.U32.AND P6, PT, R0.reuse, R3, PT ;  /* 0x000000030000720c */ /* 0x040fe20003fc4070 */
[----:B------:R-:W-:Y:S01]  /*c000*/  IMAD R8, R0, R7, R8 ;  /* 0x0000000700087224 */ /* 0x000fe200078e0208 */
[----:B------:R1:W-:Y:S01]  /*c010*/  STL [R1+0xe8], R12 ;  /* 0x0000e80c01007387 */ /* 0x0003e20000100800 */
[----:B------:R-:W-:Y:S01]  /*c020*/  IMAD.HI.U32 R7, R10, R11, RZ ;  /* 0x0000000b0a077227 */ /* 0x000fe200078e00ff */
[----:B0-----:R-:W0:Y:S02]  /*c030*/  MUFU.RCP R17, R17 ;  /* 0x0000001100117308 */ /* 0x001e240000001000 */
[----:B------:R2:W-:Y:S01]  /*c040*/  STL [R1+0xca4], R4 ;  /* 0x000ca40401007387 */ /* 0x0005e20000100800 */
[C---:B------:R-:W-:Y:S01]  /*c050*/  VIADD R6, R5.reuse, 0x19 ;  /* 0x0000001905067836 */ /* 0x040fe20000000000 */
[----:B------:R-:W-:Y:S01]  /*c060*/  ISETP.GT.U32.AND P2, PT, R0, R8, PT ;  /* 0x000000080000720c */ /* 0x000fe20003f44070 */
[----:B------:R-:W-:-:S02]  /*c070*/  VIADD R18, R5, 0x18 ;  /* 0x0000001805127836 */ /* 0x000fc40000000000 */
[----:B------:R-:W-:Y:S01]  /*c080*/  IMAD.MOV R7, RZ, RZ, -R7 ;  /* 0x000000ffff077224 */ /* 0x000fe200078e0a07 */
[----:B-1----:R-:W-:Y:S01]  /*c090*/  IABS R12, R6 ;  /* 0x00000006000c7213 */ /* 0x002fe20000000000 */
[----:B------:R-:W-:Y:S01]  /*c0a0*/  IMAD.MOV.U32 R15, RZ, RZ, R2 ;  /* 0x000000ffff0f7224 */ /* 0x000fe200078e0002 */
[----:B------:R-:W-:Y:S01]  /*c0b0*/  IABS R13, R18 ;  /* 0x00000012000d7213 */ /* 0x000fe20000000000 */
[C---:B------:R-:W-:Y:S02]  /*c0c0*/  IMAD R11, R0.reuse, R7, R11 ;  /* 0x00000007000b7224 */ /* 0x040fe400078e020b */
[----:B------:R-:W-:Y:S01]  /*c0d0*/  @!P4 IMAD.MOV R15, RZ, RZ, -R15 ;  /* 0x000000ffff0fc224 */ /* 0x000fe200078e0a0f */
[----:B------:R-:W-:Y:S01]  /*c0e0*/  ISETP.GT.U32.AND P4, PT, R0, R14, PT ;  /* 0x0000000e0000720c */ /* 0x000fe20003f84070 */
[----:B------:R-:W-:-:S03]  /*c0f0*/  IMAD.HI.U32 R7, R10, R12, RZ ;  /* 0x0000000c0a077227 */ /* 0x000fc600078e00ff */
[----:B------:R1:W-:Y:S01]  /*c100*/  STL [R1+0xe0], R15 ;  /* 0x0000e00f01007387 */ /* 0x0003e20000100800 */
[----:B------:R-:W-:Y:S01]  /*c110*/  @!P6 IMAD.IADD R3, R3, 0x1, -R0 ;  /* 0x000000010303e824 */ /* 0x000fe200078e0a00 */
[----:B------:R-:W-:Y:S01]  /*c120*/  ISETP.GT.U32.AND P6, PT, R0, R11, PT ;  /* 0x0000000b0000720c */ /* 0x000fe20003fc4070 */
[----:B------:R-:W-:-:S04]  /*c130*/  IMAD.HI.U32 R2, R10, R13, RZ ;  /* 0x0000000d0a027227 */ /* 0x000fc800078e00ff */
[----:B------:R-:W-:Y:S02]  /*c140*/  IMAD.MOV R7, RZ, RZ, -R7 ;  /* 0x000000ffff077224 */ /* 0x000fe400078e0a07 */
[----:B------:R-:W-:Y:S02]  /*c150*/  IMAD.MOV R2, RZ, RZ, -R2 ;  /* 0x000000ffff027224 */ /* 0x000fe400078e0a02 */
[C---:B------:R-:W-:Y:S02]  /*c160*/  IMAD R12, R0.reuse, R7, R12 ;  /* 0x00000007000c7224 */ /* 0x040fe400078e020c */
[----:B------:R-:W-:Y:S02]  /*c170*/  IMAD R13, R0, R2, R13 ;  /* 0x00000002000d7224 */ /* 0x000fe400078e020d */
[----:B------:R-:W-:Y:S01]  /*c180*/  @!P4 IMAD.IADD R14, R14, 0x1, -R0 ;  /* 0x000000010e0ec824 */ /* 0x000fe200078e0a00 */
[----:B------:R-:W-:Y:S01]  /*c190*/  ISETP.GT.U32.AND P4, PT, R0, R12, PT ;  /* 0x0000000c0000720c */ /* 0x000fe20003f84070 */
[----:B------:R-:W-:-:S02]  /*c1a0*/  VIADD R16, R5, 0x17 ;  /* 0x0000001705107836 */ /* 0x000fc40000000000 */
[--C-:B------:R-:W-:Y:S01]  /*c1b0*/  @!P6 IMAD.IADD R11, R11, 0x1, -R0.reuse ;  /* 0x000000010b0be824 */ /* 0x100fe200078e0a00 */
[----:B------:R-:W-:Y:S01]  /*c1c0*/  ISETP.GT.U32.AND P6, PT, R0, R13, PT ;  /* 0x0000000d0000720c */ /* 0x000fe20003fc4070 */
[----:B------:R-:W-:Y:S01]  /*c1d0*/  VIADD R7, R5, 0x16 ;  /* 0x0000001605077836 */ /* 0x000fe20000000000 */
[----:B------:R-:W-:Y:S01]  /*c1e0*/  IABS R19, R16 ;  /* 0x0000001000137213 */ /* 0x000fe20000000000 */
[----:B0-----:R-:W-:Y:S01]  /*c1f0*/  VIADD R17, R17, 0xffffffe ;  /* 0x0ffffffe11117836 */ /* 0x001fe20000000000 */
[----:B------:R-:W-:Y:S01]  /*c200*/  STL [R1+0xcb0], R14 ;  /* 0x000cb00e01007387 */ /* 0x000fe20000100800 */
[----:B--2---:R-:W-:Y:S01]  /*c210*/  IMAD.MOV.U32 R4, RZ, RZ, R3 ;  /* 0x000000ffff047224 */ /* 0x004fe200078e0003 */
[----:B-1----:R-:W-:Y:S01]  /*c220*/  IABS R15, R7 ;  /* 0x00000007000f7213 */ /* 0x002fe20000000000 */
[----:B------:R-:W-:Y:S01]  /*c230*/  IMAD.HI.U32 R2, R10, R19, RZ ;  /* 0x000000130a027227 */ /* 0x000fe200078e00ff */
[----:B------:R-:W-:Y:S01]  /*c240*/  STL [R1+0xca8], R7 ;  /* 0x000ca80701007387 */ /* 0x000fe20000100800 */
[----:B------:R-:W0:Y:S02]  /*c250*/  F2I.FTZ.U32.TRUNC.NTZ R17, R17 ;  /* 0x0000001100117305 */ /* 0x000e24000021f000 */
[----:B------:R-:W-:Y:S01]  /*c260*/  @!P4 IMAD.IADD R12, R12, 0x1, -R0 ;  /* 0x000000010c0cc824 */ /* 0x000fe200078e0a00 */
[----:B------:R-:W-:Y:S01]  /*c270*/  ISETP.GT.U32.AND P4, PT, R0, R11, PT ;  /* 0x0000000b0000720c */ /* 0x000fe20003f84070 */
[----:B------:R-:W-:-:S02]  /*c280*/  IMAD.MOV R2, RZ, RZ, -R2 ;  /* 0x000000ffff027224 */ /* 0x000fc400078e0a02 */
[----:B------:R-:W-:Y:S01]  /*c290*/  @!P6 IMAD.IADD R13, R13, 0x1, -R0 ;  /* 0x000000010d0de824 */ /* 0x000fe200078e0a00 */
[C---:B------:R-:W-:Y:S01]  /*c2a0*/  ISETP.GT.U32.AND P6, PT, R0.reuse, R12, PT ;  /* 0x0000000c0000720c */ /* 0x040fe20003fc4070 */
[----:B------:R-:W-:Y:S02]  /*c2b0*/  IMAD R19, R0, R2, R19 ;  /* 0x0000000200137224 */ /* 0x000fe400078e0213 */
[----:B------:R-:W-:-:S04]  /*c2c0*/  IMAD.HI.U32 R2, R10, R15, RZ ;  /* 0x0000000f0a027227 */ /* 0x000fc800078e00ff */
[----:B------:R-:W-:Y:S02]  /*c2d0*/  IMAD.MOV R2, RZ, RZ, -R2 ;  /* 0x000000ffff027224 */ /* 0x000fe400078e0a02 */
[C---:B------:R-:W-:Y:S02]  /*c2e0*/  VIADD R20, R5.reuse, 0x15 ;  /* 0x0000001505147836 */ /* 0x040fe40000000000 */
[----:B------:R-:W-:Y:S01]  /*c2f0*/  @!P5 IMAD.MOV R4, RZ, RZ, -R4 ;  /* 0x000000ffff04d224 */ /* 0x000fe200078e0a04 */
[C---:B------:R-:W-:Y:S01]  /*c300*/  ISETP.GT.U32.AND P5, PT, R0.reuse, R13, PT ;  /* 0x0000000d0000720c */ /* 0x040fe20003fa4070 */
[----:B------:R-:W-:Y:S01]  /*c310*/  IMAD R15, R0, R2, R15 ;  /* 0x00000002000f7224 */ /* 0x000fe200078e020f */
[----:B------:R-:W-:Y:S01]  /*c320*/  IABS R22, R20 ;  /* 0x0000001400167213 */ /* 0x000fe20000000000 */
[----:B------:R-:W-:Y:S01]  /*c330*/  @!P6 IMAD.IADD R12, R12, 0x1, -R0 ;  /* 0x000000010c0ce824 */ /* 0x000fe200078e0a00 */
[----:B------:R1:W-:Y:S01]  /*c340*/  STL [R1+0xcac], R20 ;  /* 0x000cac1401007387 */ /* 0x0003e20000100800 */
[----:B------:R-:W-:Y:S01]  /*c350*/  VIADD R26, R5, 0x12 ;  /* 0x00000012051a7836 */ /* 0x000fe20000000000 */
[----:B------:R-:W-:Y:S01]  /*c360*/  ISETP.GT.U32.AND P6, PT, R0, R15, PT ;  /* 0x0000000f0000720c */ /* 0x000fe20003fc4070 */
[----:B------:R-:W-:-:S04]  /*c370*/  IMAD.HI.U32 R24, R10, R22, RZ ;  /* 0x000000160a187227 */ /* 0x000fc800078e00ff */
[----:B------:R-:W-:Y:S02]  /*c380*/  IMAD.MOV R24, RZ, RZ, -R24 ;  /* 0x000000ffff187224 */ /* 0x000fe400078e0a18 */
[----:B0-----:R-:W-:Y:S01]  /*c390*/  IMAD.MOV R21, RZ, RZ, -R17 ;  /* 0x000000ffff157224 */ /* 0x001fe200078e0a11 */
[----:B-1----:R-:W2:Y:S01]  /*c3a0*/  LDL R20, [R1+0xb04] ;  /* 0x000b040001147983 */ /* 0x002ea20000100800 */
[----:B------:R-:W-:Y:S01]  /*c3b0*/  @!P5 IMAD.IADD R13, R13, 0x1, -R0 ;  /* 0x000000010d0dd824 */ /* 0x000fe200078e0a00 */
[----:B------:R-:W-:Y:S01]  /*c3c0*/  ISETP.GE.AND P5, PT, R18, RZ, PT ;  /* 0x000000ff1200720c */ /* 0x000fe20003fa6270 */
[----:B------:R-:W-:Y:S02]  /*c3d0*/  IMAD R18, R0, R24, R22 ;  /* 0x0000001800127224 */ /* 0x000fe400078e0216 */
[----:B------:R-:W-:Y:S02]  /*c3e0*/  IMAD.MOV.U32 R24, RZ, RZ, R21 ;  /* 0x000000ffff187224 */ /* 0x000fe400078e0015 */
[----:B------:R-:W-:Y:S01]  /*c3f0*/  @!P6 IMAD.IADD R15, R15, 0x1, -R0 ;  /* 0x000000010f0fe824 */ /* 0x000fe200078e0a00 */
[----:B------:R-:W-:Y:S01]  /*c400*/  ISETP.GE.AND P6, PT, R16, RZ, PT ;  /* 0x000000ff1000720c */ /* 0x000fe20003fc6270 */
[----:B------:R-:W-:-:S02]  /*c410*/  IMAD R24, R24, R9, RZ ;  /* 0x0000000918187224 */ /* 0x000fc400078e02ff */
[----:B------:R-:W-:Y:S01]  /*c420*/  IMAD.MOV.U32 R16, RZ, RZ, RZ ;  /* 0x000000ffff107224 */ /* 0x000fe200078e00ff */
[----:B------:R0:W-:Y:S01]  /*c430*/  STL [R1+0xc4], R4 ;  /* 0x0000c40401007387 */ /* 0x0001e20000100800 */
[----:B------:R-:W-:-:S05]  /*c440*/  @!P2 IMAD.IADD R8, R8, 0x1, -R0 ;  /* 0x000000010808a824 */ /* 0x000fca00078e0a00 */
[----:B------:R-:W-:Y:S01]  /*c450*/  ISETP.GT.U32.AND P2, PT, R0, R8, PT ;  /* 0x000000080000720c */ /* 0x000fe20003f44070 */
[----:B0-----:R-:W-:Y:S01]  /*c460*/  IMAD.HI.U32 R4, R17, R24, R16 ;  /* 0x0000001811047227 */ /* 0x001fe200078e0010 */
[----:B------:R-:W-:-:S05]  /*c470*/  IABS R16, R26 ;  /* 0x0000001a00107213 */ /* 0x000fca0000000000 */
[----:B------:R-:W-:-:S04]  /*c480*/  IMAD.HI.U32 R28, R10, R16, RZ ;  /* 0x000000100a1c7227 */ /* 0x000fc800078e00ff */
[----:B------:R-:W-:Y:S02]  /*c490*/  IMAD.MOV R14, RZ, RZ, -R28 ;  /* 0x000000ffff0e7224 */ /* 0x000fe400078e0a1c */
[C---:B------:R-:W-:Y:S02]  /*c4a0*/  VIADD R3, R5.reuse, 0x13 ;  /* 0x0000001305037836 */ /* 0x040fe40000000000 */
[----:B------:R-:W-:Y:S02]  /*c4b0*/  IMAD R16, R0, R14, R16 ;  /* 0x0000000e00107224 */ /* 0x000fe400078e0210 */
[----:B------:R-:W3:Y:S01]  /*c4c0*/  LDL.LU R14, [R1+0xcb0] ;  /* 0x000cb000010e7983 */ /* 0x000ee20000300800 */
[----:B------:R-:W-:Y:S01]  /*c4d0*/  IABS R2, R3 ;  /* 0x0000000300027213 */ /* 0x000fe20000000000 */
[----:B------:R-:W-:Y:S01]  /*c4e0*/  @!P2 IMAD.IADD R8, R8, 0x1, -R0 ;  /* 0x000000010808a824 */ /* 0x000fe200078e0a00 */
[----:B------:R-:W-:Y:S01]  /*c4f0*/  ISETP.GE.AND P2, PT, R6, RZ, PT ;  /* 0x000000ff0600720c */ /* 0x000fe20003f46270 */
[----:B------:R-:W-:-:S02]  /*c500*/  VIADD R6, R5, 0x14 ;  /* 0x0000001405067836 */ /* 0x000fc40000000000 */
[----:B------:R-:W-:-:S04]  /*c510*/  IMAD.HI.U32 R21, R10, R2, RZ ;  /* 0x000000020a157227 */ /* 0x000fc800078e00ff */
[----:B------:R-:W-:Y:S01]  /*c520*/  IMAD.MOV R21, RZ, RZ, -R21 ;  /* 0x000000ffff157224 */ /* 0x000fe200078e0a15 */
[----:B------:R-:W-:Y:S01]  /*c530*/  IABS R23, R6 ;  /* 0x0000000600177213 */ /* 0x000fe20000000000 */
[C---:B------:R-:W-:Y:S02]  /*c540*/  VIADD R25, R5.reuse, 0x10 ;  /* 0x0000001005197836 */ /* 0x040fe40000000000 */
[----:B------:R-:W-:Y:S02]  /*c550*/  IMAD R17, R0, R21, R2 ;  /* 0x0000001500117224 */ /* 0x000fe400078e0202 */
[----:B------:R-:W-:Y:S02]  /*c560*/  VIADD R21, R5, 0x11 ;  /* 0x0000001105157836 */ /* 0x000fe40000000000 */
[----:B------:R-:W-:Y:S01]  /*c570*/  IMAD.HI.U32 R22, R10, R23, RZ ;  /* 0x000000170a167227 */ /* 0x000fe200078e00ff */
[----:B------:R-:W-:Y:S02]  /*c580*/  IABS R27, R25 ;  /* 0x00000019001b7213 */ /* 0x000fe40000000000 */
[----:B------:R-:W-:Y:S01]  /*c590*/  IABS R2, R21 ;  /* 0x0000001500027213 */ /* 0x000fe20000000000 */
[----:B------:R-:W-:-:S02]  /*c5a0*/  IMAD.MOV R22, RZ, RZ, -R22 ;  /* 0x000000ffff167224 */ /* 0x000fc400078e0a16 */
[----:B------:R-:W-:-:S04]  /*c5b0*/  IMAD.HI.U32 R7, R10, R27, RZ ;  /* 0x0000001b0a077227 */ /* 0x000fc800078e00ff */
[----:B------:R-:W-:Y:S01]  /*c5c0*/  IMAD R23, R0, R22, R23 ;  /* 0x0000001600177224 */ /* 0x000fe200078e0217 */
[----:B------:R-:W-:Y:S01]  /*c5d0*/  IABS R22, R5 ;  /* 0x0000000500167213 */ /* 0x000fe20000000000 */
[----:B------:R-:W-:-:S04]  /*c5e0*/  IMAD.HI.U32 R29, R10, R2, RZ ;  /* 0x000000020a1d7227 */ /* 0x000fc800078e00ff */
[----:B------:R-:W-:Y:S02]  /*c5f0*/  IMAD.MOV R28, RZ, RZ, -R29 ;  /* 0x000000ffff1c7224 */ /* 0x000fe400078e0a1d */
[----:B------:R-:W-:Y:S02]  /*c600*/  IMAD.MOV R29, RZ, RZ, -R7 ;  /* 0x000000ffff1d7224 */ /* 0x000fe400078e0a07 */
[----:B------:R-:W-:-:S04]  /*c610*/  IMAD.HI.U32 R7, R10, R22, RZ ;  /* 0x000000160a077227 */ /* 0x000fc800078e00ff */
[C---:B------:R-:W-:Y:S02]  /*c620*/  IMAD R28, R0.reuse, R28, R2 ;  /* 0x0000001c001c7224 */ /* 0x040fe400078e0202 */
[----:B------:R-:W-:Y:S02]  /*c630*/  IMAD R2, R0, R29, R27 ;  /* 0x0000001d00027224 */ /* 0x000fe400078e021b */
[----:B------:R-:W-:Y:S01]  /*c640*/  IMAD.MOV R27, RZ, RZ, -R7 ;  /* 0x000000ffff1b7224 */ /* 0x000fe200078e0a07 */
[----:B--2---:R-:W-:Y:S01]  /*c650*/  IABS R24, R20 ;  /* 0x0000001400187213 */ /* 0x004fe20000000000 */
[----:B------:R-:W-:Y:S02]  /*c660*/  IMAD.MOV.U32 R29, RZ, RZ, R20 ;  /* 0x000000ffff1d7224 */ /* 0x000fe400078e0014 */
[----:B------:R-:W2:Y:S02]  /*c670*/  LDL.LU R20, [R1+0xcac] ;  /* 0x000cac0001147983 */ /* 0x000ea40000300800 */
[----:B------:R-:W-:-:S04]  /*c680*/  IMAD.HI.U32 R4, R4, R24, RZ ;  /* 0x0000001804047227 */ /* 0x000fc800078e00ff */
[----:B---3--:R-:W-:-:S04]  /*c690*/  IMAD.MOV.U32 R7, RZ, RZ, R14 ;  /* 0x000000ffff077224 */ /* 0x008fc800078e000e */
[----:B------:R-:W-:-:S05]  /*c6a0*/  @!P0 IMAD.MOV R7, RZ, RZ, -R7 ;  /* 0x000000ffff078224 */ /* 0x000fca00078e0a07 */
[----:B------:R0:W-:Y:S04]  /*c6b0*/  STL [R1+0x34], R7 ;  /* 0x0000340701007387 */ /* 0x0001e80000100800 */
[----:B0-----:R-:W3:Y:S01]  /*c6c0*/  LDL.LU R7, [R1+0xca8] ;  /* 0x000ca80001077983 */ /* 0x001ee20000300800 */
[----:B------:R-:W-:Y:S02]  /*c6d0*/  IMAD.MOV R14, RZ, RZ, -R4 ;  /* 0x000000ffff0e7224 */ /* 0x000fe400078e0a04 */
[----:B------:R-:W-:-:S04]  /*c6e0*/  IMAD.MOV.U32 R4, RZ, RZ, R8 ;  /* 0x000000ffff047224 */ /* 0x000fc800078e0008 */
[----:B------:R-:W-:-:S05]  /*c6f0*/  @!P3 IMAD.MOV R4, RZ, RZ, -R4 ;  /* 0x000000ffff04b224 */ /* 0x000fca00078e0a04 */
[----:B------:R0:W-:Y:S04]  /*c700*/  STL [R1+0x30], R4 ;  /* 0x0000300401007387 */ /* 0x0001e80000100800 */
[----:B0-----:R-:W4:Y:S01]  /*c710*/  LDL.LU R4, [R1+0xca4] ;  /* 0x000ca40001047983 */ /* 0x001f220000300800 */
[----:B------:R-:W-:Y:S01]  /*c720*/  @!P4 IMAD.IADD R11, R11, 0x1, -R0 ;  /* 0x000000010b0bc824 */ /* 0x000fe200078e0a00 */
[----:B------:R-:W-:-:S13]  /*c730*/  ISETP.GT.U32.AND P4, PT, R0, R19, PT ;  /* 0x000000130000720c */ /* 0x000fda0003f84070 */
[----:B------:R-:W-:Y:S01]  /*c740*/  @!P4 IMAD.IADD R19, R19, 0x1, -R0 ;  /* 0x000000011313c824 */ /* 0x000fe200078e0a00 */
[----:B------:R-:W-:-:S13]  /*c750*/  ISETP.GT.U32.AND P4, PT, R0, R18, PT ;  /* 0x000000120000720c */ /* 0x000fda0003f84070 */
[----:B------:R-:W-:Y:S01]  /*c760*/  @!P4 IMAD.IADD R18, R18, 0x1, -R0 ;  /* 0x000000011212c824 */ /* 0x000fe200078e0a00 */
[C---:B------:R-:W-:Y:S01]  /*c770*/  ISETP.GT.U32.AND P4, PT, R0.reuse, R23, PT ;  /* 0x000000170000720c */ /* 0x040fe20003f84070 */
[----:B------:R-:W-:Y:S01]  /*c780*/  IMAD.MOV.U32 R8, RZ, RZ, R12 ;  /* 0x000000ffff087224 */ /* 0x000fe200078e000c */
[----:B------:R-:W-:Y:S01]  /*c790*/  ISETP.GT.U32.AND P3, PT, R0, R15, PT ;  /* 0x0000000f0000720c */ /* 0x000fe20003f64070 */
[----:B------:R-:W-:-:S10]  /*c7a0*/  @!P1 IMAD.MOV R11, RZ, RZ, -R11 ;  /* 0x000000ffff0b9224 */ /* 0x000fd400078e0a0b */
[----:B------:R-:W-:Y:S01]  /*c7b0*/  @!P4 IMAD.IADD R23, R23, 0x1, -R0 ;  /* 0x000000011717c824 */ /* 0x000fe200078e0a00 */
[C---:B------:R-:W-:Y:S01]  /*c7c0*/  ISETP.GT.U32.AND P4, PT, R0.reuse, R17, PT ;  /* 0x000000110000720c */ /* 0x040fe20003f84070 */
[----:B------:R-:W-:Y:S01]  /*c7d0*/  @!P2 IMAD.MOV R8, RZ, RZ, -R8 ;  /* 0x000000ffff08a224 */ /* 0x000fe200078e0a08 */
[----:B------:R-:W-:Y:S01]  /*c7e0*/  ISETP.GT.U32.AND P0, PT, R0, R19, PT ;  /* 0x000000130000720c */ /* 0x000fe20003f04070 */
[----:B------:R-:W-:Y:S04]  /*c7f0*/  STL [R1+0x2c], R11 ;  /* 0x00002c0b01007387 */ /* 0x000fe80000100800 */
[----:B------:R0:W-:Y:S06]  /*c800*/  STL [R1+0x28], R8 ;  /* 0x0000280801007387 */ /* 0x0001ec0000100800 */
[----:B------:R-:W-:-:S02]  /*c810*/  @!P4 IMAD.IADD R17, R17, 0x1, -R0 ;  /* 0x000000011111c824 */ /* 0x000fc400078e0a00 */
[----:B0-----:R-:W-:-:S03]  /*c820*/  IMAD.MOV.U32 R8, RZ, RZ, R13 ;  /* 0x000000ffff087224 */ /* 0x001fc600078e000d */
[C---:B------:R-:W-:Y:S01]  /*c830*/  ISETP.GT.U32.AND P2, PT, R0.reuse, R17, PT ;  /* 0x000000110000720c */ /* 0x040fe20003f44070 */
[----:B------:R-:W-:Y:S01]  /*c840*/  @!P3 IMAD.IADD R15, R15, 0x1, -R0 ;  /* 0x000000010f0fb824 */ /* 0x000fe200078e0a00 */
[C---:B------:R-:W-:Y:S01]  /*c850*/  ISETP.GT.U32.AND P4, PT, R0.reuse, R23, PT ;  /* 0x000000170000720c */ /* 0x040fe20003f84070 */
[----:B------:R-:W-:Y:S01]  /*c860*/  @!P5 IMAD.MOV R8, RZ, RZ, -R8 ;  /* 0x000000ffff08d224 */ /* 0x000fe200078e0a08 */
[C---:B------:R-:W-:Y:S01]  /*c870*/  ISETP.GT.U32.AND P5, PT, R0.reuse, R16, PT ;  /* 0x000000100000720c */ /* 0x040fe20003fa4070 */
[----:B------:R-:W-:Y:S01]  /*c880*/  @!P0 IMAD.IADD R19, R19, 0x1, -R0 ;  /* 0x0000000113138824 */ /* 0x000fe200078e0a00 */
[C---:B------:R-:W-:Y:S02]  /*c890*/  ISETP.GT.U32.AND P3, PT, R0.reuse, R2, PT ;  /* 0x000000020000720c */ /* 0x040fe40003f64070 */
[C---:B------:R-:W-:Y:S02]  /*c8a0*/  ISETP.GT.U32.AND P1, PT, R0.reuse, R18, PT ;  /* 0x000000120000720c */ /* 0x040fe40003f24070 */
[----:B------:R-:W-:Y:S01]  /*c8b0*/  ISETP.GT.U32.AND P0, PT, R0, R28, PT ;  /* 0x0000001c0000720c */ /* 0x000fe20003f04070 */
[----:B------:R-:W-:-:S02]  /*c8c0*/  IMAD R14, R9, R14, R24 ;  /* 0x0000000e090e7224 */ /* 0x000fc400078e0218 */
[----:B------:R-:W-:Y:S02]  /*c8d0*/  @!P2 IMAD.IADD R17, R17, 0x1, -R0 ;  /* 0x000000011111a824 */ /* 0x000fe400078e0a00 */
[----:B------:R-:W-:Y:S01]  /*c8e0*/  IMAD R11, R0, R27, R22 ;  /* 0x0000001b000b7224 */ /* 0x000fe200078e0216 */
[----:B------:R-:W-:Y:S01]  /*c8f0*/  ISETP.GT.U32.AND P2, PT, R9, R14, PT ;  /* 0x0000000e0900720c */ /* 0x000fe20003f44070 */
[--C-:B------:R-:W-:Y:S01]  /*c900*/  @!P4 IMAD.IADD R23, R23, 0x1, -R0.reuse ;  /* 0x000000011717c824 */ /* 0x100fe200078e0a00 */
[----:B------:R0:W-:Y:S01]  /*c910*/  STL [R1+0x24], R8 ;  /* 0x0000240801007387 */ /* 0x0001e20000100800 */
[--C-:B------:R-:W-:Y:S02]  /*c920*/  @!P5 IMAD.IADD R16, R16, 0x1, -R0.reuse ;  /* 0x000000011010d824 */ /* 0x100fe400078e0a00 */
[----:B------:R-:W-:Y:S02]  /*c930*/  IMAD.MOV.U32 R12, RZ, RZ, R19 ;  /* 0x000000ffff0c7224 */ /* 0x000fe400078e0013 */
[--C-:B------:R-:W-:Y:S01]  /*c940*/  @!P3 IMAD.IADD R2, R2, 0x1, -R0.reuse ;  /* 0x000000010202b824 */ /* 0x100fe200078e0a00 */
[----:B------:R-:W-:Y:S01]  /*c950*/  ISETP.GE.AND P3, PT, R3, RZ, PT ;  /* 0x000000ff0300720c */ /* 0x000fe20003f66270 */
[--C-:B------:R-:W-:Y:S01]  /*c960*/  @!P1 IMAD.IADD R18, R18, 0x1, -R0.reuse ;  /* 0x0000000112129824 */ /* 0x100fe200078e0a00 */
[----:B------:R-:W-:Y:S01]  /*c970*/  ISETP.GT.U32.AND P1, PT, R0, R11, PT ;  /* 0x0000000b0000720c */ /* 0x000fe20003f24070 */
[----:B------:R-:W-:-:S02]  /*c980*/  @!P0 IMAD.IADD R28, R28, 0x1, -R0 ;  /* 0x000000011c1c8824 */ /* 0x000fc400078e0a00 */
[----:B0-----:R-:W-:Y:S01]  /*c990*/  VIADD R8, R5, 0xf ;  /* 0x0000000f05087836 */ /* 0x001fe20000000000 */
[----:B------:R-:W-:Y:S01]  /*c9a0*/  ISETP.GE.AND P0, PT, R6, RZ, PT ;  /* 0x000000ff0600720c */ /* 0x000fe20003f06270 */
[----:B------:R-:W-:Y:S02]  /*c9b0*/  @!P6 IMAD.MOV R12, RZ, RZ, -R12 ;  /* 0x000000ffff0ce224 */ /* 0x000fe400078e0a0c */
[----:B------:R-:W-:-:S03]  /*c9c0*/  IMAD.MOV.U32 R13, RZ, RZ, R15 ;  /* 0x000000ffff0d7224 */ /* 0x000fc600078e000f */
[----:B------:R0:W-:Y:S01]  /*c9d0*/  STL [R1+0x20], R12 ;  /* 0x0000200c01007387 */ /* 0x0001e20000100800 */
[----:B------:R-:W-:Y:S01]  /*c9e0*/  @!P2 IMAD.IADD R14, R14, 0x1, -R9 ;  /* 0x000000010e0ea824 */ /* 0x000fe200078e0a09 */
[----:B------:R-:W-:Y:S01]  /*c9f0*/  ISETP.GT.U32.AND P2, PT, R0, R16, PT ;  /* 0x000000100000720c */ /* 0x000fe20003f44070 */
[----:B------:R-:W-:Y:S02]  /*ca00*/  @!P3 IMAD.MOV R17, RZ, RZ, -R17 ;  /* 0x000000ffff11b224 */ /* 0x000fe400078e0a11 */
[----:B0-----:R-:W-:Y:S01]  /*ca10*/  IMAD.MOV.U32 R12, RZ, RZ, R18 ;  /* 0x000000ffff0c7224 */ /* 0x001fe200078e0012 */
[----:B------:R-:W-:Y:S01]  /*ca20*/  ISETP.GT.U32.AND P3, PT, R9, R14, PT ;  /* 0x0000000e0900720c */ /* 0x000fe20003f64070 */
[----:B------:R-:W-:Y:S01]  /*ca30*/  @!P1 IMAD.IADD R11, R11, 0x1, -R0 ;  /* 0x000000010b0b9824 */ /* 0x000fe200078e0a00 */
[----:B------:R-:W-:-:S07]  /*ca40*/  ISETP.GE.AND P1, PT, R26, RZ, PT ;  /* 0x000000ff1a00720c */ /* 0x000fce0003f26270 */
[----:B------:R-:W-:-:S04]  /*ca50*/  @!P2 IMAD.IADD R16, R16, 0x1, -R0 ;  /* 0x000000011010a824 */ /* 0x000fc800078e0a00 */
[----:B------:R-:W-:Y:S01]  /*ca60*/  @!P3 IMAD.IADD R14, R14, 0x1, -R9 ;  /* 0x000000010e0eb824 */ /* 0x000fe200078e0a09 */
[----:B------:R-:W-:Y:S01]  /*ca70*/  ISETP.GE.AND P3, PT, R29, RZ, PT ;  /* 0x000000ff1d00720c */ /* 0x000fe20003f66270 */
[----:B------:R-:W-:Y:S02]  /*ca80*/  @!P1 IMAD.MOV R16, RZ, RZ, -R16 ;  /* 0x000000ffff109224 */ /* 0x000fe400078e0a10 */
[C---:B------:R-:W-:Y:S02]  /*ca90*/  VIADD R9, R5.reuse, 0xd ;  /* 0x0000000d05097836 */ /* 0x040fe40000000000 */
[----:B------:R-:W-:Y:S01]  /*caa0*/  VIADD R19, R5, 0xa ;  /* 0x0000000a05137836 */ /* 0x000fe20000000000 */
[----:B------:R-:W-:Y:S02]  /*cab0*/  ISETP.GE.AND P6, PT, R21, RZ, PT ;  /* 0x000000ff1500720c */ /* 0x000fe40003fc6270 */
[----:B--2---:R-:W-:-:S13]  /*cac0*/  ISETP.GE.AND P5, PT, R20, RZ, PT ;  /* 0x000000ff1400720c */ /* 0x004fda0003fa6270 */
[----:B------:R-:W-:Y:S01]  /*cad0*/  @!P5 IMAD.MOV R12, RZ, RZ, -R12 ;  /* 0x000000ffff0cd224 */ /* 0x000fe200078e0a0c */
[----:B------:R-:W-:Y:S02]  /*cae0*/  ISETP.GT.U32.AND P5, PT, R0, R2, PT ;  /* 0x000000020000720c */ /* 0x000fe40003fa4070 */
[----:B---3--:R-:W-:Y:S02]  /*caf0*/  ISETP.GE.AND P4, PT, R7, RZ, PT ;  /* 0x000000ff0700720c */ /* 0x008fe40003f86270 */
[----:B------:R-:W-:-:S05]  /*cb00*/  IABS R7, R8 ;  /* 0x0000000800077213 */ /* 0x000fca0000000000 */
[----:B------:R-:W-:Y:S02]  /*cb10*/  IMAD.MOV.U32 R6, RZ, RZ, R7 ;  /* 0x000000ffff067224 */ /* 0x000fe400078e0007 */
[----:B------:R-:W-:-:S04]  /*cb20*/  IMAD.MOV.U32 R7, RZ, RZ, R23 ;  /* 0x000000ffff077224 */ /* 0x000fc800078e0017 */
[----:B------:R-:W-:Y:S02]  /*cb30*/  @!P4 IMAD.MOV R13, RZ, RZ, -R13 ;  /* 0x000000ffff0dc224 */ /* 0x000fe400078e0a0d */
[----:B------:R-:W-:Y:S02]  /*cb40*/  @!P0 IMAD.MOV R7, RZ, RZ, -R7 ;  /* 0x000000ffff078224 */ /* 0x000fe400078e0a07 */
[----:B------:R-:W-:Y:S01]  /*cb50*/  IMAD.HI.U32 R3, R10, R6, RZ ;  /* 0x000000060a037227 */ /* 0x000fe200078e00ff */
[----:B------:R-:W-:Y:S04]  /*cb60*/  STL [R1+0x1c], R13 ;  /* 0x00001c0d01007387 */ /* 0x000fe80000100800 */
[----:B------:R-:W-:Y:S04]  /*cb70*/  STL [R1+0x18], R12 ;  /* 0x0000180c01007387 */ /* 0x000fe80000100800 */
[----:B------:R-:W-:Y:S01]  /*cb80*/  STL [R1+0xbf0], R17 ;  /* 0x000bf01101007387 */ /* 0x000fe20000100800 */
[----:B------:R-:W-:-:S03]  /*cb90*/  ISETP.GT.U32.AND P0, PT, R0, R11, PT ;  /* 0x0000000b0000720c */ /* 0x000fc60003f04070 */
[----:B------:R0:W-:Y:S01]  /*cba0*/  STL [R1+0x14], R7 ;  /* 0x0000140701007387 */ /* 0x0001e20000100800 */
[----:B----4-:R-:W-:Y:S01]  /*cbb0*/  ISETP.NE.AND P1, PT, R4, RZ, PT ;  /* 0x000000ff0400720c */ /* 0x010fe20003f25270 */
[----:B0-----:R-:W-:Y:S02]  /*cbc0*/  IMAD.MOV R7, RZ, RZ, -R3 ;  /* 0x000000ffff077224 */ /* 0x001fe400078e0a03 */
[----:B------:R-:W-:-:S05]  /*cbd0*/  VIADD R3, R5, 0xe ;  /* 0x0000000e05037836 */ /* 0x000fca0000000000 */
[----:B------:R-:W-:Y:S01]  /*cbe0*/  IABS R12, R3 ;  /* 0x00000003000c7213 */ /* 0x000fe20000000000 */
[----:B------:R-:W-:-:S04]  /*cbf0*/  @!P0 IMAD.IADD R11, R11, 0x1, -R0 ;  /* 0x000000010b0b8824 */ /* 0x000fc800078e0a00 */
[----:B------:R-:W-:Y:S01]  /*cc00*/  IMAD.HI.U32 R15, R10, R12, RZ ;  /* 0x0000000c0a0f7227 */ /* 0x000fe200078e00ff */
[----:B------:R-:W-:-:S03]  /*cc10*/  ISETP.GE.AND P0, PT, R3, RZ, PT ;  /* 0x000000ff0300720c */ /* 0x000fc60003f06270 */
[----:B------:R-:W-:Y:S02]  /*cc20*/  IMAD.MOV R15, RZ, RZ, -R15 ;  /* 0x000000ffff0f7224 */ /* 0x000fe400078e0a0f */
[----:B------:R-:W-:Y:S01]  /*cc30*/  IMAD.MOV.U32 R3, RZ, RZ, R14 ;  /* 0x000000ffff037224 */ /* 0x000fe200078e000e */
[----:B------:R-:W-:Y:S01]  /*cc40*/  IABS R13, R9 ;  /* 0x00000009000d7213 */ /* 0x000fe20000000000 */
[C---:B------:R-:W-:Y:S02]  /*cc50*/  IMAD R6, R0.reuse, R7, R6 ;  /* 0x0000000700067224 */ /* 0x040fe400078e0206 */
[----:B------:R-:W-:Y:S02]  /*cc60*/  IMAD R12, R0, R15, R12 ;  /* 0x0000000f000c7224 */ /* 0x000fe400078e020c */
[----:B------:R-:W-:Y:S01]  /*cc70*/  @!P3 IMAD.MOV R3, RZ, RZ, -R3 ;  /* 0x000000ffff03b224 */ /* 0x000fe200078e0a03 */
[----:B------:R-:W-:Y:S01]  /*cc80*/  @!P1 LOP3.LUT R3, RZ, R4, RZ, 0x33, !PT ;  /* 0x00000004ff039212 */ /* 0x000fe200078e33ff */
[----:B------:R-:W-:Y:S01]  /*cc90*/  @!P5 IMAD.IADD R2, R2, 0x1, -R0 ;  /* 0x000000010202d824 */ /* 0x000fe200078e0a00 */
[----:B------:R-:W-:Y:S01]  /*cca0*/  ISETP.GT.U32.AND P5, PT, R0, R6, PT ;  /* 0x000000060000720c */ /* 0x000fe20003fa4070 */
[----:B------:R-:W-:Y:S01]  /*ccb0*/  IMAD.HI.U32 R14, R10, R13, RZ ;  /* 0x0000000d0a0e7227 */ /* 0x000fe200078e00ff */
[----:B------:R-:W-:-:S02]  /*ccc0*/  ISETP.GE.AND P1, PT, R5, RZ, PT ;  /* 0x000000ff0500720c */ /* 0x000fc40003f26270 */
[C---:B------:R-:W-:Y:S01]  /*ccd0*/  ISETP.GT.U32.AND P3, PT, R0.reuse, R12, PT ;  /* 0x0000000c0000720c */ /* 0x040fe20003f64070 */
[----:B------:R-:W-:Y:S01]  /*cce0*/  IMAD.MOV R14, RZ, RZ, -R14 ;  /* 0x000000ffff0e7224 */ /* 0x000fe200078e0a0e */
[----:B------:R-:W-:-:S03]  /*ccf0*/  ISETP.GT.U32.AND P4, PT, R0, R28, PT ;  /* 0x0000001c0000720c */ /* 0x000fc60003f84070 */
[----:B------:R-:W-:Y:S02]  /*cd00*/  IMAD R14, R0, R14, R13 ;  /* 0x0000000e000e7224 */ /* 0x000fe400078e020d */
[----:B------:R-:W-:Y:S02]  /*cd10*/  VIADD R7, R5, 0xc ;  /* 0x0000000c05077836 */ /* 0x000fe40000000000 */
[--C-:B------:R-:W-:Y:S02]  /*cd20*/  @!P5 IMAD.IADD R6, R6, 0x1, -R0.reuse ;  /* 0x000000010606d824 */ /* 0x100fe400078e0a00 */
[----:B------:R-:W-:Y:S01]  /*cd30*/  @!P1 IMAD.MOV R11, RZ, RZ, -R11 ;  /* 0x000000ffff0b9224 */ /* 0x000fe200078e0a0b */
[----:B------:R-:W-:Y:S01]  /*cd40*/  ISETP.GT.U32.AND P1, PT, R0, R14, PT ;  /* 0x0000000e0000720c */ /* 0x000fe20003f24070 */
[--C-:B------:R-:W-:Y:S01]  /*cd50*/  @!P3 IMAD.IADD R12, R12, 0x1, -R0.reuse ;  /* 0x000000010c0cb824 */ /* 0x100fe200078e0a00 */
[----:B------:R-:W-:Y:S01]  /*cd60*/  ISETP.GT.U32.AND P5, PT, R0, R6, PT ;  /* 0x000000060000720c */ /* 0x000fe20003fa4070 */
[----:B------:R-:W-:Y:S01]  /*cd70*/  @!P4 IMAD.IADD R28, R28, 0x1, -R0 ;  /* 0x000000011c1cc824 */ /* 0x000fe200078e0a00 */
[----:B------:R-:W-:-:S02]  /*cd80*/  IABS R15, R7 ;  /* 0x00000007000f7213 */ /* 0x000fc40000000000 */
[----:B------:R-:W-:Y:S02]  /*cd90*/  ISETP.GT.U32.AND P3, PT, R0, R12, PT ;  /* 0x0000000c0000720c */ /* 0x000fe40003f64070 */
[----:B------:R-:W-:Y:S01]  /*cda0*/  ISETP.GE.AND P4, PT, R8, RZ, PT ;  /* 0x000000ff0800720c */ /* 0x000fe20003f86270 */
[----:B------:R-:W-:Y:S02]  /*cdb0*/  VIADD R8, R5, 0xb ;  /* 0x0000000b05087836 */ /* 0x000fe40000000000 */
[----:B------:R-:W-:-:S03]  /*cdc0*/  IMAD.HI.U32 R4, R10, R15, RZ ;  /* 0x0000000f0a047227 */ /* 0x000fc600078e00ff */
[----:B------:R-:W-:Y:S01]  /*cdd0*/  IABS R18, R8 ;  /* 0x0000000800127213 */ /* 0x000fe20000000000 */
[----:B------:R-:W-:Y:S02]  /*cde0*/  @!P1 IMAD.IADD R14, R14, 0x1, -R0 ;  /* 0x000000010e0e9824 */ /* 0x000fe400078e0a00 */
[----:B------:R-:W-:Y:S02]  /*cdf0*/  IMAD.MOV R4, RZ, RZ, -R4 ;  /* 0x000000ffff047224 */ /* 0x000fe400078e0a04 */
[--C-:B------:R-:W-:Y:S01]  /*ce00*/  @!P5 IMAD.IADD R6, R6, 0x1, -R0.reuse ;  /* 0x000000010606d824 */ /* 0x100fe200078e0a00 */
[----:B------:R-:W-:Y:S01]  /*ce10*/  ISETP.GE.AND P5, PT, R9, RZ, PT ;  /* 0x000000ff0900720c */ /* 0x000fe20003fa6270 */
[----:B------:R-:W-:Y:S01]  /*ce20*/  @!P3 IMAD.IADD R12, R12, 0x1, -R0 ;  /* 0x000000010c0cb824 */ /* 0x000fe200078e0a00 */
[----:B------:R-:W-:Y:S01]  /*ce30*/  ISETP.GT.U32.AND P1, PT, R0, R14, PT ;  /* 0x0000000e0000720c */ /* 0x000fe20003f24070 */
[----:B------:R-:W-:Y:S01]  /*ce40*/  IMAD.HI.U32 R9, R10, R18, RZ ;  /* 0x000000120a097227 */ /* 0x000fe200078e00ff */
[----:B------:R-:W-:-:S02]  /*ce50*/  ISETP.GE.AND P3, PT, R19, RZ, PT ;  /* 0x000000ff1300720c */ /* 0x000fc40003f66270 */
[----:B------:R-:W-:Y:S01]  /*ce60*/  IABS R19, R19 ;  /* 0x0000001300137213 */ /* 0x000fe20000000000 */
[C---:B------:R-:W-:Y:S02]  /*ce70*/  IMAD R15, R0.reuse, R4, R15 ;  /* 0x00000004000f7224 */ /* 0x040fe400078e020f */
[----:B------:R-:W-:Y:S02]  /*ce80*/  IMAD.MOV R9, RZ, RZ, -R9 ;  /* 0x000000ffff097224 */ /* 0x000fe400078e0a09 */
[----:B------:R-:W-:Y:S01]  /*ce90*/  @!P0 IMAD.MOV R12, RZ, RZ, -R12 ;  /* 0x000000ffff0c8224 */ /* 0x000fe200078e0a0c */
[----:B------:R-:W-:Y:S01]  /*cea0*/  ISETP.GT.U32.AND P0, PT, R0, R15, PT ;  /* 0x0000000f0000720c */ /* 0x000fe20003f04070 */
[----:B------:R-:W-:-:S04]  /*ceb0*/  IMAD.HI.U32 R4, R10, R19, RZ ;  /* 0x000000130a047227 */ /* 0x000fc800078e00ff */
[----:B------:R-:W-:Y:S02]  /*cec0*/  IMAD R18, R0, R9, R18 ;  /* 0x0000000900127224 */ /* 0x000fe400078e0212 */
[----:B------:R-:W-:Y:S02]  /*ced0*/  IMAD.MOV R4, RZ, RZ, -R4 ;  /* 0x000000ffff047224 */ /* 0x000fe400078e0a04 */
[--C-:B------:R-:W-:Y:S01]  /*cee0*/  @!P1 IMAD.IADD R14, R14, 0x1, -R0.reuse ;  /* 0x000000010e0e9824 */ /* 0x100fe200078e0a00 */
[C---:B------:R-:W-:Y:S01]  /*cef0*/  ISETP.GT.U32.AND P1, PT, R0.reuse, R18, PT ;  /* 0x000000120000720c */ /* 0x040fe20003f24070 */
[----:B------:R-:W-:Y:S02]  /*cf00*/  IMAD R19, R0, R4, R19 ;  /* 0x0000000400137224 */ /* 0x000fe400078e0213 */
[----:B------:R-:W-:-:S03]  /*cf10*/  @!P0 IMAD.IADD R15, R15, 0x1, -R0 ;  /* 0x000000010f0f8824 */ /* 0x000fc600078e0a00 */
[----:B------:R-:W-:Y:S01]  /*cf20*/  ISETP.GT.U32.AND P0, PT, R0, R19, PT ;  /* 0x000000130000720c */ /* 0x000fe20003f04070 */
[----:B------:R-:W-:Y:S01]  /*cf30*/  @!P6 IMAD.MOV R28, RZ, RZ, -R28 ;  /* 0x000000ffff1ce224 */ /* 0x000fe200078e0a1c */
[----:B------:R-:W-:Y:S01]  /*cf40*/  ISETP.GE.AND P6, PT, R7, RZ, PT ;  /* 0x000000ff0700720c */ /* 0x000fe20003fc6270 */
[C---:B------:R-:W-:Y:S02]  /*cf50*/  VIADD R24, R5.reuse, 0x8 ;  /* 0x0000000805187836 */ /* 0x040fe40000000000 */
[C---:B------:R-:W-:Y:S02]  /*cf60*/  VIADD R7, R5.reuse, 0x9 ;  /* 0x0000000905077836 */ /* 0x040fe40000000000 */
[----:B------:R-:W-:Y:S01]  /*cf70*/  IMAD.MOV.U32 R13, RZ, RZ, R6 ;  /* 0x000000ffff0d7224 */ /* 0x000fe200078e0006 */
[----:B------:R-:W-:Y:S01]  /*cf80*/  IABS R20, R24 ;  /* 0x0000001800147213 */ /* 0x000fe20000000000 */
[----:B------:R-:W-:Y:S01]  /*cf90*/  @!P1 IMAD.IADD R18, R18, 0x1, -R0 ;  /* 0x0000000112129824 */ /* 0x000fe200078e0a00 */
[----:B------:R-:W-:Y:S01]  /*cfa0*/  IABS R9, R7 ;  /* 0x0000000700097213 */ /* 0x000fe20000000000 */
[----:B------:R-:W-:-:S02]  /*cfb0*/  VIADD R27, R5, 0x7 ;  /* 0x00000007051b7836 */ /* 0x000fc40000000000 */
[----:B------:R-:W-:Y:S01]  /*cfc0*/  @!P4 IMAD.MOV R13, RZ, RZ, -R13 ;  /* 0x000000ffff0dc224 */ /* 0x000fe200078e0a0d */
[----:B------:R-:W-:Y:S01]  /*cfd0*/  ISETP.GE.AND P4, PT, R8, RZ, PT ;  /* 0x000000ff0800720c */ /* 0x000fe20003f86270 */
[----:B------:R-:W-:Y:S01]  /*cfe0*/  IMAD.HI.U32 R8, R10, R20, RZ ;  /* 0x000000140a087227 */ /* 0x000fe200078e00ff */
[C---:B------:R-:W-:Y:S02]  /*cff0*/  ISETP.GT.U32.AND P1, PT, R0.reuse, R18, PT ;  /* 0x000000120000720c */ /* 0x040fe40003f24070 */
[----:B------:R-:W-:Y:S01]  /*d000*/  IABS R21, R27 ;  /* 0x0000001b00157213 */ /* 0x000fe20000000000 */
[----:B------:R-:W-:Y:S01]  /*d010*/  @!P5 IMAD.MOV R14, RZ, RZ, -R14 ;  /* 0x000000ffff0ed224 */ /* 0x000fe200078e0a0e */
[----:B------:R-:W-:Y:S01]  /*d020*/  ISETP.GT.U32.AND P5, PT, R0, R15, PT ;  /* 0x0000000f0000720c */ /* 0x000fe20003fa4070 */
[----:B------:R-:W-:Y:S02]  /*d030*/  @!P0 IMAD.IADD R19, R19, 0x1, -R0 ;  /* 0x0000000113138824 */ /* 0x000fe400078e0a00 */
[----:B------:R-:W-:-:S03]  /*d040*/  IMAD.HI.U32 R23, R10, R9, RZ ;  /* 0x000000090a177227 */ /* 0x000fc600078e00ff */
[----:B------:R-:W-:Y:S01]  /*d050*/  ISETP.GT.U32.AND P0, PT, R0, R19, PT ;  /* 0x000000130000720c */ /* 0x000fe20003f04070 */
[----:B------:R-:W-:Y:S02]  /*d060*/  IMAD.MOV R8, RZ, RZ, -R8 ;  /* 0x000000ffff087224 */ /* 0x000fe400078e0a08 */
[----:B------:R-:W-:Y:S01]  /*d070*/  IMAD.HI.U32 R6, R10, R21, RZ ;  /* 0x000000150a067227 */ /* 0x000fe200078e00ff */
[----:B------:R-:W-:Y:S03]  /*d080*/  STL [R1+0xbf4], R16 ;  /* 0x000bf41001007387 */ /* 0x000fe60000100800 */
[----:B------:R-:W-:Y:S01]  /*d090*/  IMAD.MOV R23, RZ, RZ, -R23 ;  /* 0x000000ffff177224 */ /* 0x000fe200078e0a17 */
[----:B------:R0:W-:Y:S01]  /*d0a0*/  STL [R1+0xb40], R3 ;  /* 0x000b400301007387 */ /* 0x0001e20000100800 */
[----:B------:R-:W-:Y:S02]  /*d0b0*/  IMAD R20, R0, R8, R20 ;  /* 0x0000000800147224 */ /* 0x000fe400078e0214 */
[----:B------:R-:W-:-:S02]  /*d0c0*/  IMAD.MOV R6, RZ, RZ, -R6 ;  /* 0x000000ffff067224 */ /* 0x000fc400078e0a06 */
[----:B------:R-:W-:Y:S02]  /*d0d0*/  IMAD R9, R0, R23, R9 ;  /* 0x0000001700097224 */ /* 0x000fe400078e0209 */
[--C-:B------:R-:W-:Y:S02]  /*d0e0*/  @!P1 IMAD.IADD R18, R18, 0x1, -R0.reuse ;  /* 0x0000000112129824 */ /* 0x100fe400078e0a00 */
[----:B0-----:R-:W-:Y:S01]  /*d0f0*/  VIADD R3, R5, 0x5 ;  /* 0x0000000505037836 */ /* 0x001fe20000000000 */
[C---:B------:R-:W-:Y:S01]  /*d100*/  ISETP.GT.U32.AND P1, PT, R0.reuse, R20, PT ;  /* 0x000000140000720c */ /* 0x040fe20003f24070 */
[C---:B------:R-:W-:Y:S02]  /*d110*/  IMAD R21, R0.reuse, R6, R21 ;  /* 0x0000000600157224 */ /* 0x040fe400078e0215 */
[--C-:B------:R-:W-:Y:S01]  /*d120*/  @!P5 IMAD.IADD R15, R15, 0x1, -R0.reuse ;  /* 0x000000010f0fd824 */ /* 0x100fe200078e0a00 */
[----:B------:R-:W-:Y:S02]  /*d130*/  IABS R26, R3 ;  /* 0x00000003001a7213 */ /* 0x000fe40000000000 */
[C---:B------:R-:W-:Y:S01]  /*d140*/  ISETP.GT.U32.AND P5, PT, R0.reuse, R9, PT ;  /* 0x000000090000720c */ /* 0x040fe20003fa4070 */
[----:B------:R-:W-:Y:S01]  /*d150*/  @!P0 IMAD.IADD R19, R19, 0x1, -R0 ;  /* 0x0000000113138824 */ /* 0x000fe200078e0a00 */
[----:B------:R-:W-:Y:S01]  /*d160*/  ISETP.GT.U32.AND P0, PT, R0, R21, PT ;  /* 0x000000150000720c */ /* 0x000fe20003f04070 */
[----:B------:R-:W-:Y:S01]  /*d170*/  IMAD.HI.U32 R8, R10, R26, RZ ;  /* 0x0000001a0a087227 */ /* 0x000fe200078e00ff */
[----:B------:R-:W-:-:S03]  /*d180*/  ISETP.GE.AND P2, PT, R25, RZ, PT ;  /* 0x000000ff1900720c */ /* 0x000fc60003f46270 */
[----:B------:R-:W-:Y:S02]  /*d190*/  IMAD.MOV R8, RZ, RZ, -R8 ;  /* 0x000000ffff087224 */ /* 0x000fe400078e0a08 */
[----:B------:R-:W-:Y:S02]  /*d1a0*/  VIADD R25, R5, 0x6 ;  /* 0x0000000605197836 */ /* 0x000fe40000000000 */
[--C-:B------:R-:W-:Y:S01]  /*d1b0*/  @!P1 IMAD.IADD R20, R20, 0x1, -R0.reuse ;  /* 0x0000000114149824 */ /* 0x100fe200078e0a00 */
[----:B------:R-:W-:Y:S01]  /*d1c0*/  ISETP.GE.AND P1, PT, R7, RZ, PT ;  /* 0x000000ff0700720c */ /* 0x000fe20003f26270 */
[----:B------:R-:W-:Y:S02]  /*d1d0*/  @!P5 IMAD.IADD R9, R9, 0x1, -R0 ;  /* 0x000000010909d824 */ /* 0x000fe400078e0a00 */
[C---:B------:R-:W-:Y:S01]  /*d1e0*/  IMAD R7, R0.reuse, R8, R26 ;  /* 0x0000000800077224 */ /* 0x040fe200078e021a */
[----:B------:R-:W-:Y:S01]  /*d1f0*/  IABS R22, R25 ;  /* 0x0000001900167213 */ /* 0x000fe20000000000 */
[----:B------:R-:W-:Y:S01]  /*d200*/  @!P0 IMAD.IADD R21, R21, 0x1, -R0 ;  /* 0x0000000115158824 */ /* 0x000fe200078e0a00 */
[C---:B------:R-:W-:Y:S01]  /*d210*/  ISETP.GT.U32.AND P0, PT, R0.reuse, R9, PT ;  /* 0x000000090000720c */ /* 0x040fe20003f04070 */
[----:B------:R-:W-:Y:S01]  /*d220*/  @!P3 IMAD.MOV R19, RZ, RZ, -R19 ;  /* 0x000000ffff13b224 */ /* 0x000fe200078e0a13 */
[----:B------:R-:W-:Y:S01]  /*d230*/  ISETP.GT.U32.AND P3, PT, R0, R7, PT ;  /* 0x000000070000720c */ /* 0x000fe20003f64070 */
[----:B------:R-:W-:-:S04]  /*d240*/  IMAD.HI.U32 R4, R10, R22, RZ ;  /* 0x000000160a047227 */ /* 0x000fc800078e00ff */
[----:B------:R-:W-:Y:S02]  /*d250*/  IMAD.MOV R4, RZ, RZ, -R4 ;  /* 0x000000ffff047224 */ /* 0x000fe400078e0a04 */
[----:B------:R-:W-:Y:S02]  /*d260*/  VIADD R17, R5, 0x4 ;  /* 0x0000000405117836 */ /* 0x000fe40000000000 */
[----:B------:R-:W-:-:S03]  /*d270*/  IMAD R22, R0, R4, R22 ;  /* 0x0000000400167224 */ /* 0x000fc600078e0216 */
[----:B------:R-:W-:Y:S01]  /*d280*/  IABS R6, R17 ;  /* 0x0000001100067213 */ /* 0x000fe20000000000 */
[--C-:B------:R-:W-:Y:S02]  /*d290*/  @!P0 IMAD.IADD R9, R9, 0x1, -R0.reuse ;  /* 0x0000000109098824 */ /* 0x100fe400078e0a00 */
[----:B------:R-:W-:Y:S01]  /*d2a0*/  @!P3 IMAD.IADD R7, R7, 0x1, -R0 ;  /* 0x000000010707b824 */ /* 0x000fe200078e0a00 */
[----:B------:R-:W-:Y:S01]  /*d2b0*/  ISETP.GT.U32.AND P5, PT, R0, R22, PT ;  /* 0x000000160000720c */ /* 0x000fe20003fa4070 */
[----:B------:R-:W-:-:S04]  /*d2c0*/  IMAD.HI.U32 R29, R10, R6, RZ ;  /* 0x000000060a1d7227 */ /* 0x000fc800078e00ff */
[----:B------:R-:W-:Y:S01]  /*d2d0*/  @!P1 IMAD.MOV R9, RZ, RZ, -R9 ;  /* 0x000000ffff099224 */ /* 0x000fe200078e0a09 */
[C---:B------:R-:W-:Y:S01]  /*d2e0*/  ISETP.GT.U32.AND P1, PT, R0.reuse, R7, PT ;  /* 0x000000070000720c */ /* 0x040fe20003f24070 */
[----:B------:R-:W-:Y:S01]  /*d2f0*/  @!P4 IMAD.MOV R18, RZ, RZ, -R18 ;  /* 0x000000ffff12c224 */ /* 0x000fe200078e0a12 */
[----:B------:R-:W-:Y:S01]  /*d300*/  ISETP.GT.U32.AND P4, PT, R0, R21, PT ;  /* 0x000000150000720c */ /* 0x000fe20003f84070 */
[----:B------:R-:W-:-:S04]  /*d310*/  IMAD.MOV R26, RZ, RZ, -R29 ;  /* 0x000000ffff1a7224 */ /* 0x000fc800078e0a1d */
[----:B------:R-:W-:Y:S02]  /*d320*/  IMAD R6, R0, R26, R6 ;  /* 0x0000001a00067224 */ /* 0x000fe400078e0206 */
[----:B------:R-:W-:Y:S02]  /*d330*/  VIADD R16, R5, 0x3 ;  /* 0x0000000305107836 */ /* 0x000fe40000000000 */
[--C-:B------:R-:W-:Y:S01]  /*d340*/  @!P5 IMAD.IADD R22, R22, 0x1, -R0.reuse ;  /* 0x000000011616d824 */ /* 0x100fe200078e0a00 */
[C---:B------:R-:W-:Y:S02]  /*d350*/  ISETP.GT.U32.AND P5, PT, R0.reuse, R20, PT ;  /* 0x000000140000720c */ /* 0x040fe40003fa4070 */
[----:B------:R-:W-:Y:S01]  /*d360*/  ISETP.GT.U32.AND P0, PT, R0, R6, PT ;  /* 0x000000060000720c */ /* 0x000fe20003f04070 */
[--C-:B------:R-:W-:Y:S01]  /*d370*/  @!P1 IMAD.IADD R7, R7, 0x1, -R0.reuse ;  /* 0x0000000107079824 */ /* 0x100fe200078e0a00 */
[----:B------:R-:W-:Y:S01]  /*d380*/  IABS R4, R16 ;  /* 0x0000001000047213 */ /* 0x000fe20000000000 */
[----:B------:R-:W-:Y:S01]  /*d390*/  @!P4 IMAD.IADD R21, R21, 0x1, -R0 ;  /* 0x000000011515c824 */ /* 0x000fe200078e0a00 */
[----:B------:R-:W-:-:S02]  /*d3a0*/  ISETP.GE.AND P1, PT, R16, RZ, PT ;  /* 0x000000ff1000720c */ /* 0x000fc40003f26270 */
[----:B------:R-:W-:Y:S01]  /*d3b0*/  ISETP.GE.AND P4, PT, R24, RZ, PT ;  /* 0x000000ff1800720c */ /* 0x000fe20003f86270 */
[----:B------:R-:W0:Y:S01]  /*d3c0*/  LDC R16, c[0x0][0x230] ;  /* 0x00008c00ff107b82 */ /* 0x000e220000000800 */
[----:B------:R-:W-:Y:S02]  /*d3d0*/  VIADD R23, R5, 0x2 ;  /* 0x0000000205177836 */ /* 0x000fe40000000000 */
[----:B------:R-:W-:Y:S01]  /*d3e0*/  @!P6 IMAD.MOV R15, RZ, RZ, -R15 ;  /* 0x000000ffff0fe224 */ /* 0x000fe200078e0a0f */
[----:B------:R-:W-:Y:S01]  /*d3f0*/  ISETP.GT.U32.AND P6, PT, R0, R22, PT ;  /* 0x000000160000720c */ /* 0x000fe20003fc4070 */
[----:B------:R-:W-:Y:S01]  /*d400*/  STL [R1+0xbf8], R28 ;  /* 0x000bf81c01007387 */ /* 0x000fe20000100800 */
[----:B------:R-:W-:-:S03]  /*d410*/  @!P5 IMAD.IADD R20, R20, 0x1, -R0 ;  /* 0x000000011414d824 */ /* 0x000fc600078e0a00 */
[----:B------:R1:W-:Y:S01]  /*d420*/  STL [R1+0xbfc], R11 ;  /* 0x000bfc0b01007387 */ /* 0x0003e20000100800 */
[----:B------:R-:W-:Y:S02]  /*d430*/  @!P0 IMAD.IADD R6, R6, 0x1, -R0 ;  /* 0x0000000106068824 */ /* 0x000fe400078e0a00 */
[----:B------:R-:W-:Y:S01]  /*d440*/  @!P4 IMAD.MOV R20, RZ, RZ, -R20 ;  /* 0x000000ffff14c224 */ /* 0x000fe200078e0a14 */
[----:B-1----:R-:W-:Y:S02]  /*d450*/  IABS R11, R23 ;  /* 0x00000017000b7213 */ /* 0x002fe40000000000 */
[----:B------:R-:W-:-:S03]  /*d460*/  ISETP.GT.U32.AND P4, PT, R0, R6, PT ;  /* 0x000000060000720c */ /* 0x000fc60003f84070 */
[----:B------:R-:W-:Y:S02]  /*d470*/  IMAD.MOV.U32 R8, RZ, RZ, R11 ;  /* 0x000000ffff087224 */ /* 0x000fe400078e000b */
[----:B------:R-:W-:Y:S01]  /*d480*/  @!P6 IMAD.IADD R22, R22, 0x1, -R0 ;  /* 0x000000011616e824 */ /* 0x000fe200078e0a00 */
[----:B------:R-:W-:Y:S01]  /*d490*/  ISETP.GE.AND P6, PT, R27, RZ, PT ;  /* 0x000000ff1b00720c */ /* 0x000fe20003fc6270 */
[----:B------:R-:W-:-:S04]  /*d4a0*/  IMAD.HI.U32 R26, R10, R8, RZ ;  /* 0x000000080a1a7227 */ /* 0x000fc800078e00ff */
[----:B------:R-:W-:Y:S02]  /*d4b0*/  IMAD.MOV R26, RZ, RZ, -R26 ;  /* 0x000000ffff1a7224 */ /* 0x000fe400078e0a1a */
[----:B0-----:R-:W-:Y:S02]  /*d4c0*/  VIADD R16, R16, 0x7f ;  /* 0x0000007f10107836 */ /* 0x001fe40000000000 */
[----:B------:R-:W-:Y:S02]  /*d4d0*/  IMAD R8, R0, R26, R8 ;  /* 0x0000001a00087224 */ /* 0x000fe400078e0208 */
[----:B------:R-:W-:Y:S01]  /*d4e0*/  @!P4 IMAD.IADD R6, R6, 0x1, -R0 ;  /* 0x000000010606c824 */ /* 0x000fe200078e0a00 */
[----:B------:R-:W-:Y:S02]  /*d4f0*/  ISETP.GE.AND P4, PT, R23, RZ, PT ;  /* 0x000000ff1700720c */ /* 0x000fe40003f86270 */
[----:B------:R-:W-:Y:S01]  /*d500*/  SHF.R.S32.HI R23, RZ, 0x1f, R16 ;  /* 0x0000001fff177819 */ /* 0x000fe20000011410 */
[----:B------:R-:W-:Y:S01]  /*d510*/  @!P6 IMAD.MOV R21, RZ, RZ, -R21 ;  /* 0x000000ffff15e224 */ /* 0x000fe200078e0a15 */
[----:B------:R-:W-:Y:S01]  /*d520*/  ISETP.GT.U32.AND P0, PT, R0, R8, PT ;  /* 0x000000080000720c */ /* 0x000fe20003f04070 */
[----:B------:R-:W-:Y:S01]  /*d530*/  IMAD.HI.U32 R28, R10, R4, RZ ;  /* 0x000000040a1c7227 */ /* 0x000fe200078e00ff */
[----:B------:R-:W-:-:S02]  /*d540*/  ISETP.GE.AND P6, PT, R3, RZ, PT ;  /* 0x000000ff0300720c */ /* 0x000fc40003fc6270 */
[----:B------:R-:W-:Y:S02]  /*d550*/  LEA.HI R3, R23, R16, RZ, 0x7 ;  /* 0x0000001017037211 */ /* 0x000fe400078f38ff */
[----:B------:R-:W0:Y:S01]  /*d560*/  S2R R16, SR_TID.X ;  /* 0x0000000000107919 */ /* 0x000e220000002100 */
[----:B------:R-:W-:-:S04]  /*d570*/  IMAD.MOV R29, RZ, RZ, -R28 ;  /* 0x000000ffff1d7224 */ /* 0x000fc800078e0a1c */
[----:B------:R-:W-:Y:S02]  /*d580*/  IMAD R4, R0, R29, R4 ;  /* 0x0000001d00047224 */ /* 0x000fe400078e0204 */
[----:B------:R-:W-:Y:S01]  /*d590*/  @!P0 IMAD.IADD R8, R8, 0x1, -R0 ;  /* 0x0000000108088824 */ /* 0x000fe200078e0a00 */
[----:B------:R-:W-:Y:S02]  /*d5a0*/  ISETP.GE.AND P0, PT, R17, RZ, PT ;  /* 0x000000ff1100720c */ /* 0x000fe40003f06270 */
[----:B------:R-:W-:Y:S01]  /*d5b0*/  ISETP.GT.U32.AND P5, PT, R0, R4, PT ;  /* 0x000000040000720c */ /* 0x000fe20003fa4070 */
[----:B------:R-:W1:Y:S01]  /*d5c0*/  S2R R17, SR_TID.X ;  /* 0x0000000000117919 */ /* 0x000e620000002100 */
[----:B------:R-:W-:Y:S01]  /*d5d0*/  ISETP.GE.AND P3, PT, R25, RZ, PT ;  /* 0x000000ff1900720c */ /* 0x000fe20003f66270 */
[----:B------:R-:W-:-:S05]  /*d5e0*/  VIADD R24, R5, 0x1 ;  /* 0x0000000105187836 */ /* 0x000fca0000000000 */
[----:B------:R-:W-:-:S05]  /*d5f0*/  IABS R25, R24 ;  /* 0x0000001800197213 */ /* 0x000fca0000000000 */
[----:B------:R-:W-:Y:S02]  /*d600*/  @!P5 IMAD.IADD R4, R4, 0x1, -R0 ;  /* 0x000000010404d824 */ /* 0x000fe400078e0a00 */
[----:B------:R-:W-:Y:S01]  /*d610*/  @!P3 IMAD.MOV R22, RZ, RZ, -R22 ;  /* 0x000000ffff16b224 */ /* 0x000fe200078e0a16 */
[----:B------:R-:W-:Y:S01]  /*d620*/  ISETP.GT.U32.AND P3, PT, R0, R8, PT ;  /* 0x000000080000720c */ /* 0x000fe20003f64070 */
[----:B------:R-:W-:Y:S01]  /*d630*/  IMAD.HI.U32 R10, R10, R25, RZ ;  /* 0x000000190a0a7227 */ /* 0x000fe200078e00ff */
[----:B------:R-:W-:Y:S02]  /*d640*/  ISETP.GT.U32.AND P5, PT, R0, R4, PT ;  /* 0x000000040000720c */ /* 0x000fe40003fa4070 */
[----:B0-----:R-:W-:Y:S01]  /*d650*/  SHF.R.U32.HI R16, RZ, 0x4, R16 ;  /* 0x00000004ff107819 */ /* 0x001fe20000011610 */
[----:B------:R-:W-:Y:S01]  /*d660*/  IMAD.MOV R10, RZ, RZ, -R10 ;  /* 0x000000ffff0a7224 */ /* 0x000fe200078e0a0a */
[----:B------:R-:W-:Y:S02]  /*d670*/  STL [R1+0xc00], R13 ;  /* 0x000c000d01007387 */ /* 0x000fe40000100800 */
[----:B------:R-:W-:Y:S01]  /*d680*/  SGXT.U32 R16, R16, 0x3 ;  /* 0x000000031010781a */ /* 0x000fe20000000000 */
[----:B------:R-:W-:Y:S01]  /*d690*/  IMAD R25, R0, R10, R25 ;  /* 0x0000000a00197224 */ /* 0x000fe200078e0219 */
[----:B------:R0:W-:Y:S02]  /*d6a0*/  STL [R1+0xc04], R12 ;  /* 0x000c040c01007387 */ /* 0x0001e40000100800 */
[----:B------:R-:W-:-:S02]  /*d6b0*/  LOP3.LUT R16, R16, 0x70, RZ, 0xfc, !PT ;  /* 0x0000007010107812 */ /* 0x000fc400078efcff */
[----:B------:R-:W-:Y:S01]  /*d6c0*/  STL [R1+0xc08], R14 ;  /* 0x000c080e01007387 */ /* 0x000fe20000100800 */
[----:B------:R-:W-:-:S03]  /*d6d0*/  @!P5 IMAD.IADD R4, R4, 0x1, -R0 ;  /* 0x000000010404d824 */ /* 0x000fc600078e0a00 */
[----:B------:R-:W-:Y:S01]  /*d6e0*/  STL [R1+0xc0c], R15 ;  /* 0x000c0c0f01007387 */ /* 0x000fe20000100800 */
[----:B------:R-:W-:Y:S01]  /*d6f0*/  @!P3 IMAD.IADD R8, R8, 0x1, -R0 ;  /* 0x000000010808b824 */ /* 0x000fe200078e0a00 */
[----:B------:R-:W-:Y:S02]  /*d700*/  ISETP.GE.AND P5, PT, R24, RZ, PT ;  /* 0x000000ff1800720c */ /* 0x000fe40003fa6270 */
[----:B------:R-:W-:Y:S01]  /*d710*/  STL [R1+0xc10], R18 ;  /* 0x000c101201007387 */ /* 0x000fe20000100800 */
[C---:B-1----:R-:W-:Y:S01]  /*d720*/  IMAD.SHL.U32 R23, R17.reuse, 0x20, RZ ;  /* 0x0000002011177824 */ /* 0x042fe200078e00ff */
[----:B------:R-:W-:Y:S02]  /*d730*/  ISETP.GT.U32.AND P3, PT, R0, R25, PT ;  /* 0x000000190000720c */ /* 0x000fe40003f64070 */
[----:B------:R-:W-:Y:S01]  /*d740*/  STL [R1+0xc14], R19 ;  /* 0x000c141301007387 */ /* 0x000fe20000100800 */
[C---:B------:R-:W-:Y:S01]  /*d750*/  IMAD.SHL.U32 R24, R17.reuse, 0x40, RZ ;  /* 0x0000004011187824 */ /* 0x040fe200078e00ff */
[----:B------:R-:W-:-:S02]  /*d760*/  LOP3.LUT R10, R17, 0x7, RZ, 0xc0, !PT ;  /* 0x00000007110a7812 */ /* 0x000fc400078ec0ff */
[----:B------:R-:W2:Y:S01]  /*d770*/  LDL.LU R5, [R1+0xca0] ;  /* 0x000ca00001057983 */ /* 0x000ea20000300800 */
[----:B------:R-:W-:-:S03]  /*d780*/  IMAD R3, RZ, RZ, -UR12 ;  /* 0x8000000cff037e24 */ /* 0x000fc6000f8e02ff */
[----:B------:R1:W-:Y:S01]  /*d790*/  STL [R1+0xc18], R9 ;  /* 0x000c180901007387 */ /* 0x0003e20000100800 */
[----:B0-----:R-:W-:Y:S01]  /*d7a0*/  IMAD.SHL.U32 R12, R17, 0x10, RZ ;  /* 0x00000010110c7824 */ /* 0x001fe200078e00ff */
[----:B------:R-:W-:Y:S01]  /*d7b0*/  LOP3.LUT R11, R23, 0x60, RZ, 0xc0, !PT ;  /* 0x00000060170b7812 */ /* 0x000fe200078ec0ff */
[----:B------:R-:W-:Y:S01]  /*d7c0*/  IMAD.SHL.U32 R29, R17, 0x2, RZ ;  /* 0x00000002111d7824 */ /* 0x000fe200078e00ff */
[----:B------:R-:W-:Y:S01]  /*d7d0*/  STL [R1+0xc1c], R20 ;  /* 0x000c1c1401007387 */ /* 0x000fe20000100800 */
[----:B------:R-:W-:Y:S01]  /*d7e0*/  LOP3.LUT R23, R24, 0x1800, RZ, 0xc0, !PT ;  /* 0x0000180018177812 */ /* 0x000fe200078ec0ff */
[----:B-1----:R-:W-:Y:S02]  /*d7f0*/  IMAD R9, R16, UR12, RZ ;  /* 0x0000000c10097c24 */ /* 0x002fe4000f8e02ff */
[----:B------:R-:W-:Y:S01]  /*d800*/  STL [R1+0xc20], R21 ;  /* 0x000c201501007387 */ /* 0x000fe20000100800 */
[----:B------:R-:W-:Y:S01]  /*d810*/  SHF.R.S32.HI R26, RZ, 0x2, R17 ;  /* 0x00000002ff1a7819 */ /* 0x000fe20000011411 */
[----:B------:R-:W-:-:S02]  /*d820*/  IMAD.SHL.U32 R24, R10, 0x10, RZ ;  /* 0x000000100a187824 */ /* 0x000fc400078e00ff */
[----:B------:R-:W-:Y:S01]  /*d830*/  IMAD R9, R3, 0x8, R9 ;  /* 0x0000000803097824 */ /* 0x000fe200078e0209 */
[----:B------:R-:W-:Y:S01]  /*d840*/  STL [R1+0xc24], R22 ;  /* 0x000c241601007387 */ /* 0x000fe20000100800 */
[----:B------:R-:W-:-:S03]  /*d850*/  SGXT R26, R26, 0x1 ;  /* 0x000000011a1a781a */ /* 0x000fc60000000200 */
[----:B------:R-:W-:Y:S01]  /*d860*/  STL [R1+0xaf8], R12 ;  /* 0x000af80c01007387 */ /* 0x000fe20000100800 */
[----:B------:R-:W-:-:S03]  /*d870*/  LOP3.LUT R24, R24, 0x30, R29, 0x78, !PT ;  /* 0x0000003018187812 */ /* 0x000fc600078e781d */
[----:B------:R-:W-:Y:S01]  /*d880*/  STL [R1+0xafc], R11 ;  /* 0x000afc0b01007387 */ /* 0x000fe20000100800 */
[----:B------:R-:W-:-:S03]  /*d890*/  @!P3 IMAD.IADD R25, R25, 0x1, -R0 ;  /* 0x000000011919b824 */ /* 0x000fc600078e0a00 */
[----:B------:R0:W-:Y:S01]  /*d8a0*/  STL [R1+0xab8], R9 ;  /* 0x000ab80901007387 */ /* 0x0001e20000100800 */
[----:B------:R-:W-:Y:S01]  /*d8b0*/  IMAD R23, R10, 0x100, R23 ;  /* 0x000001000a177824 */ /* 0x000fe200078e0217 */
[----:B------:R-:W-:Y:S02]  /*d8c0*/  SHF.R.S32.HI R27, RZ, 0x6, R17 ;  /* 0x00000006ff1b7819 */ /* 0x000fe40000011411 */
[----:B------:R-:W-:Y:S02]  /*d8d0*/  LOP3.LUT R26, R11, 0x90, R26, 0xf8, !PT ;  /* 0x000000900b1a7812 */ /* 0x000fe400078ef81a */
[----:B------:R-:W-:Y:S01]  /*d8e0*/  LOP3.LUT R10, R12, 0x100, RZ, 0xc0, !PT ;  /* 0x000001000c0a7812 */ /* 0x000fe200078ec0ff */
[----:B0-----:R-:W-:Y:S01]  /*d8f0*/  IMAD R9, R3, 0x8, R9 ;  /* 0x0000000803097824 */ /* 0x001fe200078e0209 */
[----:B------:R-:W-:Y:S01]  /*d900*/  SGXT R27, R27, 0x1 ;  /* 0x000000011b1b781a */ /* 0x000fe20000000200 */
[----:B------:R-:W-:Y:S01]  /*d910*/  IMAD.IADD R12, R23, 0x1, R24 ;  /* 0x00000001170c7824 */ /* 0x000fe200078e0218 */
[----:B------:R-:W-:-:S02]  /*d920*/  ISETP.GT.U32.AND P3, PT, R0, R25, PT ;  /* 0x000000190000720c */ /* 0x000fc40003f64070 */
[----:B------:R0:W-:Y:S01]  /*d930*/  STL [R1+0xae8], R9 ;  /* 0x000ae80901007387 */ /* 0x0001e20000100800 */
[----:B------:R-:W-:Y:S02]  /*d940*/  LOP3.LUT R26, R26, 0x10, R29, 0x78, !PT ;  /* 0x000000101a1a7812 */ /* 0x000fe400078e781d */
[----:B------:R-:W-:Y:S01]  /*d950*/  LOP3.LUT R27, R27, 0x90, RZ, 0xc0, !PT ;  /* 0x000000901b1b7812 */ /* 0x000fe200078ec0ff */
[----:B------:R-:W-:Y:S01]  /*d960*/  STL [R1+0x130], R12 ;  /* 0x0001300c01007387 */ /* 0x000fe20000100800 */
[----:B------:R-:W-:Y:S01]  /*d970*/  IADD3 R10, R26, UR5, R10 ;  /* 0x000000051a0a7c10 */ /* 0x000fe2000fffe00a */
[----:B0-----:R-:W-:Y:S01]  /*d980*/  IMAD R9, R3, 0x8, R9 ;  /* 0x0000000803097824 */ /* 0x001fe200078e0209 */
[----:B------:R-:W-:-:S04]  /*d990*/  LOP3.LUT R11, R27, 0x7e, R29, 0x78, !PT ;  /* 0x0000007e1b0b7812 */ /* 0x000fc800078e781d */
[----:B------:R0:W-:Y:S01]  /*d9a0*/  STL [R1+0xab0], R9 ;  /* 0x000ab00901007387 */ /* 0x0001e20000100800 */
[----:B------:R-:W-:Y:S01]  /*d9b0*/  LOP3.LUT R11, R17, 0x7f, RZ, 0xc0, !PT ;  /* 0x0000007f110b7812 */ /* 0x000fe200078ec0ff */
[----:B------:R-:W-:Y:S02]  /*d9c0*/  @!P6 IMAD.MOV R7, RZ, RZ, -R7 ;  /* 0x000000ffff07e224 */ /* 0x000fe400078e0a07 */
[----:B------:R-:W-:Y:S01]  /*d9d0*/  STL [R1+0x198], R10 ;  /* 0x0001980a01007387 */ /* 0x000fe20000100800 */
[----:B0-----:R-:W-:Y:S02]  /*d9e0*/  IMAD R9, R3, 0x8, R9 ;  /* 0x0000000803097824 */ /* 0x001fe400078e0209 */
[----:B------:R-:W-:-:S03]  /*d9f0*/  @!P3 IMAD.IADD R25, R25, 0x1, -R0 ;  /* 0x000000011919b824 */ /* 0x000fc600078e0a00 */
[----:B------:R0:W-:Y:S01]  /*da00*/  STL [R1+0xaa8], R9 ;  /* 0x000aa80901007387 */ /* 0x0001e20000100800 */
[----:B------:R-:W-:-:S03]  /*da10*/  IMAD R0, R11, UR7, RZ ;  /* 0x000000070b007c24 */ /* 0x000fc6000f8e02ff */
[----:B------:R-:W-:Y:S01]  /*da20*/  STL [R1+0xc28], R7 ;  /* 0x000c280701007387 */ /* 0x000fe20000100800 */
[----:B0-----:R-:W-:Y:S01]  /*da30*/  IMAD R9, R3, 0x8, R9 ;  /* 0x0000000803097824 */ /* 0x001fe200078e0209 */
[----:B------:R-:W-:-:S04]  /*da40*/  LEA R0, P6, R0, UR8, 0x1 ;  /* 0x0000000800007c11 */ /* 0x000fc8000f8c08ff */
[----:B------:R0:W-:Y:S02]  /*da50*/  STL [R1+0xaa4], R9 ;  /* 0x000aa40901007387 */ /* 0x0001e40000100800 */
[----:B0-----:R-:W-:-:S05]  /*da60*/  IMAD R9, R3, 0x8, R9 ;  /* 0x0000000803097824 */ /* 0x001fca00078e0209 */
[----:B------:R-:W-:Y:S04]  /*da70*/  STL [R1+0xaac], R9 ;  /* 0x000aac0901007387 */ /* 0x000fe80000100800 */
[----:B------:R0:W-:Y:S04]  /*da80*/  STL [R1+0xb3c], R0 ;  /* 0x000b3c0001007387 */ /* 0x0001e80000100800 */
[----:B------:R-:W3:Y:S04]  /*da90*/  LDL.LU R23, [R1+0x3d0] ;  /* 0x0003d00001177983 */ /* 0x000ee80000300800 */
[----:B------:R-:W4:Y:S01]  /*daa0*/  LDL.LU R24, [R1+0x3cc] ;  /* 0x0003cc0001187983 */ /* 0x000f220000300800 */
[----:B0-----:R-:W-:-:S05]  /*dab0*/  IMAD R0, R3, 0x10, R9 ;  /* 0x0000001003007824 */ /* 0x001fca00078e0209 */
[----:B------:R0:W-:Y:S04]  /*dac0*/  STL [R1+0xab4], R0 ;  /* 0x000ab40001007387 */ /* 0x0001e80000100800 */
[----:B------:R-:W5:Y:S04]  /*dad0*/  LDL.LU R27, [R1+0x3c8] ;  /* 0x0003c800011b7983 */ /* 0x000f680000300800 */
[----:B------:R-:W0:Y:S04]  /*dae0*/  LDL.LU R29, [R1+0x3c4] ;  /* 0x0003c400011d7983 */ /* 0x000e280000300800 */
[----:B------:R-:W5:Y:S04]  /*daf0*/  LDL.LU R22, [R1+0xa4] ;  /* 0x0000a40001167983 */ /* 0x000f680000300800 */
        /* <DEDUP_REMOVED lines=11> */
[----:B------:R-:W5:Y:S01]  /*dbb0*/  LDL.LU R3, [R1+0xfc] ;  /* 0x0000fc0001037983 */ /* 0x000f620000300800 */
[----:B------:R-:W-:-:S02]  /*dbc0*/  @!P0 IMAD.MOV R6, RZ, RZ, -R6 ;  /* 0x000000ffff068224 */ /* 0x000fc400078e0a06 */
[----:B------:R-:W-:Y:S01]  /*dbd0*/  @!P1 IMAD.MOV R4, RZ, RZ, -R4 ;  /* 0x000000ffff049224 */ /* 0x000fe200078e0a04 */
[----:B------:R-:W5:Y:S01]  /*dbe0*/  LDL.LU R16, [R1+0x100] ;  /* 0x0001000001107983 */ /* 0x000f620000300800 */
[----:B------:R-:W-:Y:S02]  /*dbf0*/  @!P4 IMAD.MOV R8, RZ, RZ, -R8 ;  /* 0x000000ffff08c224 */ /* 0x000fe400078e0a08 */
[----:B------:R-:W-:Y:S01]  /*dc00*/  @!P5 IMAD.MOV R25, RZ, RZ, -R25 ;  /* 0x000000ffff19d224 */ /* 0x000fe200078e0a19 */
[----:B------:R-:W5:Y:S01]  /*dc10*/  LDL.LU R17, [R1+0x11c] ;  /* 0x00011c0001117983 */ /* 0x000f620000300800 */
[----:B------:R-:W-:-:S03]  /*dc20*/  @!P2 IMAD.MOV R2, RZ, RZ, -R2 ;  /* 0x000000ffff02a224 */ /* 0x000fc600078e0a02 */
[----:B------:R-:W-:Y:S04]  /*dc30*/  STL [R1+0xc2c], R6 ;  /* 0x000c2c0601007387 */ /* 0x000fe80000100800 */
[----:B------:R1:W-:Y:S04]  /*dc40*/  STL [R1+0xc30], R4 ;  /* 0x000c300401007387 */ /* 0x0003e80000100800 */
[----:B------:R-:W-:Y:S04]  /*dc50*/  STL [R1+0xc34], R8 ;  /* 0x000c340801007387 */ /* 0x000fe80000100800 */
[----:B------:R-:W-:Y:S04]  /*dc60*/  STL [R1+0xc38], R25 ;  /* 0x000c381901007387 */ /* 0x000fe80000100800 */
[----:B------:R1:W-:Y:S01]  /*dc70*/  STL [R1+0xc3c], R2 ;  /* 0x000c3c0201007387 */ /* 0x0003e20000100800 */
[----:B--2---:R-:W-:-:S02]  /*dc80*/  ISETP.NE.AND P3, PT, R5, RZ, PT ;  /* 0x000000ff0500720c */ /* 0x004fc40003f65270 */
[----:B------:R-:W-:-:S04]  /*dc90*/  LOP3.LUT R5, RZ, R5, RZ, 0x33, !PT ;  /* 0x00000005ff057212 */ /* 0x000fc800078e33ff */
[C---:B---3--:R-:W-:Y:S02]  /*dca0*/  SEL R23, R5.reuse, R23, !P3 ;  /* 0x0000001705177207 */ /* 0x048fe40005800000 */
[----:B----4-:R-:W-:-:S03]  /*dcb0*/  SEL R10, R5, R24, !P3 ;  /* 0x00000018050a7207 */ /* 0x010fc60005800000 */
[----:B------:R-:W-:Y:S04]  /*dcc0*/  STL [R1+0xc40], R23 ;  /* 0x000c401701007387 */ /* 0x000fe80000100800 */
[----:B------:R-:W-:Y:S01]  /*dcd0*/  STL [R1+0xc44], R10 ;  /* 0x000c440a01007387 */ /* 0x000fe20000100800 */
[C---:B-----5:R-:W-:Y:S02]  /*dce0*/  SEL R24, R5.reuse, R27, !P3 ;  /* 0x0000001b05187207 */ /* 0x060fe40005800000 */
[----:B0-----:R-:W-:-:S03]  /*dcf0*/  SEL R0, R5, R29, !P3 ;  /* 0x0000001d05007207 */ /* 0x001fc60005800000 */
[----:B------:R-:W-:Y:S01]  /*dd00*/  STL [R1+0xc48], R24 ;  /* 0x000c481801007387 */ /* 0x000fe20000100800 */
[----:B-1----:R-:W-:-:S03]  /*dd10*/  SEL R4, R5, R22, !P3 ;  /* 0x0000001605047207 */ /* 0x002fc60005800000 */
[----:B------:R0:W-:Y:S01]  /*dd20*/  STL [R1+0x8], R0 ;  /* 0x0000080001007387 */ /* 0x0001e20000100800 */
[----:B------:R-:W-:-:S03]  /*dd30*/  SEL R2, R5, R21, !P3 ;  /* 0x0000001505027207 */ /* 0x000fc60005800000 */
[----:B------:R1:W-:Y:S01]  /*dd40*/  STL [R1+0xa4], R4 ;  /* 0x0000a40401007387 */ /* 0x0003e20000100800 */
[----:B0-----:R-:W-:-:S03]  /*dd50*/  SEL R0, R5, R20, !P3 ;  /* 0x0000001405007207 */ /* 0x001fc60005800000 */
[----:B------:R0:W-:Y:S01]  /*dd60*/  STL [R1+0xa8], R2 ;  /* 0x0000a80201007387 */ /* 0x0001e20000100800 */
[----:B-1----:R-:W-:-:S03]  /*dd70*/  SEL R4, R5, R9, !P3 ;  /* 0x0000000905047207 */ /* 0x002fc60005800000 */
[----:B------:R1:W-:Y:S01]  /*dd80*/  STL [R1+0xb0], R0 ;  /* 0x0000b00001007387 */ /* 0x0003e20000100800 */
[----:B0-----:R-:W-:-:S03]  /*dd90*/  SEL R2, R5, R19, !P3 ;  /* 0x0000001305027207 */ /* 0x001fc60005800000 */
[----:B------:R0:W-:Y:S01]  /*dda0*/  STL [R1+0xb4], R4 ;  /* 0x0000b40401007387 */ /* 0x0001e20000100800 */
[----:B-1----:R-:W-:-:S03]  /*ddb0*/  SEL R0, R5, R18, !P3 ;  /* 0x0000001205007207 */ /* 0x002fc60005800000 */
[----:B------:R1:W-:Y:S04]  /*ddc0*/  STL [R1+0xb8], R2 ;  /* 0x0000b80201007387 */ /* 0x0003e80000100800 */
[----:B------:R2:W-:Y:S01]  /*ddd0*/  STL [R1+0xbc], R0 ;  /* 0x0000bc0001007387 */ /* 0x0005e20000100800 */
[C---:B0-----:R-:W-:Y:S02]  /*dde0*/  SEL R4, R5.reuse, R15, !P3 ;  /* 0x0000000f05047207 */ /* 0x041fe40005800000 */
[----:B-1----:R-:W-:-:S03]  /*ddf0*/  SEL R2, R5, R14, !P3 ;  /* 0x0000000e05027207 */ /* 0x002fc60005800000 */
[----:B------:R0:W-:Y:S01]  /*de00*/  STL [R1+0xc0], R4 ;  /* 0x0000c00401007387 */ /* 0x0001e20000100800 */
[----:B--2---:R-:W-:-:S03]  /*de10*/  SEL R0, R5, R12, !P3 ;  /* 0x0000000c05007207 */ /* 0x004fc60005800000 */
[----:B------:R1:W-:Y:S04]  /*de20*/  STL [R1+0xc8], R2 ;  /* 0x0000c80201007387 */ /* 0x0003e80000100800 */
[----:B------:R2:W-:Y:S01]  /*de30*/  STL [R1+0xcc], R0 ;  /* 0x0000cc0001007387 */ /* 0x0005e20000100800 */
[C---:B0-----:R-:W-:Y:S02]  /*de40*/  SEL R4, R5.reuse, R13, !P3 ;  /* 0x0000000d05047207 */ /* 0x041fe40005800000 */
[C---:B------:R-:W-:Y:S02]  /*de50*/  SEL R3, R5.reuse, R3, !P3 ;  /* 0x0000000305037207 */ /* 0x040fe40005800000 */
[C---:B-1----:R-:W-:Y:S01]  /*de60*/  SEL R2, R5.reuse, R11, !P3 ;  /* 0x0000000b05027207 */ /* 0x042fe20005800000 */
[----:B------:R-:W-:Y:S01]  /*de70*/  STL [R1+0xd0], R4 ;  /* 0x0000d00401007387 */ /* 0x000fe20000100800 */
[----:B--2---:R-:W-:-:S03]  /*de80*/  SEL R0, R5, R28, !P3 ;  /* 0x0000001c05007207 */ /* 0x004fc60005800000 */
[----:B------:R0:W-:Y:S04]  /*de90*/  STL [R1+0xe4], R2 ;  /* 0x0000e40201007387 */ /* 0x0001e80000100800 */
[----:B------:R1:W-:Y:S04]  /*dea0*/  STL [R1+0xf4], R0 ;  /* 0x0000f40001007387 */ /* 0x0003e80000100800 */
[----:B------:R-:W-:Y:S04]  /*deb0*/  STL [R1+0xfc], R3 ;  /* 0x0000fc0301007387 */ /* 0x000fe80000100800 */
[----:B------:R-:W2:Y:S01]  /*dec0*/  LDL.LU R24, [R1+0x144] ;  /* 0x0001440001187983 */ /* 0x000ea20000300800 */
[----:B0-----:R-:W-:-:S02]  /*ded0*/  SEL R2, R5, R16, !P3 ;  /* 0x0000001005027207 */ /* 0x001fc40005800000 */
[----:B-1----:R-:W-:-:S03]  /*dee0*/  SEL R0, R5, R17, !P3 ;  /* 0x0000001105007207 */ /* 0x002fc60005800000 */
[----:B------:R-:W-:Y:S04]  /*def0*/  STL [R1+0x100], R2 ;  /* 0x0001000201007387 */ /* 0x000fe80000100800 */
[----:B--2---:R0:W-:Y:S04]  /*df00*/  STL [R1+0xc94], R24 ;  /* 0x000c941801007387 */ /* 0x0041e80000100800 */
[----:B------:R-:W-:Y:S04]  /*df10*/  STL [R1+0x11c], R0 ;  /* 0x00011c0001007387 */ /* 0x000fe80000100800 */
[----:B0-----:R-:W2:Y:S04]  /*df20*/  LDL.LU R24, [R1+0x140] ;  /* 0x0001400001187983 */ /* 0x001ea80000300800 */
[----:B--2---:R0:W-:Y:S04]  /*df30*/  STL [R1+0xc98], R24 ;  /* 0x000c981801007387 */ /* 0x0041e80000100800 */
[----:B0-----:R-:W2:Y:S04]  /*df40*/  LDL.LU R24, [R1+0x13c] ;  /* 0x00013c0001187983 */ /* 0x001ea80000300800 */
[----:B--2---:R0:W-:Y:S04]  /*df50*/  STL [R1+0xc9c], R24 ;  /* 0x000c9c1801007387 */ /* 0x0041e80000100800 */
[----:B0-----:R-:W2:Y:S04]  /*df60*/  LDL.LU R24, [R1+0x12c] ;  /* 0x00012c0001187983 */ /* 0x001ea80000300800 */
[----:B------:R-:W3:Y:S04]  /*df70*/  LDL.LU R10, [R1+0x148] ;  /* 0x00014800010a7983 */ /* 0x000ee80000300800 */
[----:B------:R-:W4:Y:S04]  /*df80*/  LDL.LU R23, [R1+0x150] ;  /* 0x0001500001177983 */ /* 0x000f280000300800 */
        /* <DEDUP_REMOVED lines=22> */
[----:B------:R-:W4:Y:S04]  /*e0f0*/  LDL.LU R3, [R1+0x1f0] ;  /* 0x0001f00001037983 */ /* 0x000f280000300800 */
[----:B------:R-:W5:Y:S04]  /*e100*/  LDL.LU R16, [R1+0x1f4] ;  /* 0x0001f40001107983 */ /* 0x000f680000300800 */
[----:B------:R-:W5:Y:S01]  /*e110*/  LDL.LU R17, [R1+0x1f8] ;  /* 0x0001f80001117983 */ /* 0x000f620000300800 */
[----:B--2---:R-:W-:-:S05]  /*e120*/  SEL R24, R5, R24, !P3 ;  /* 0x0000001805187207 */ /* 0x004fca0005800000 */
[----:B------:R0:W-:Y:S04]  /*e130*/  STL [R1+0x12c], R24 ;  /* 0x00012c1801007387 */ /* 0x0001e80000100800 */
[----:B0-----:R-:W2:Y:S02]  /*e140*/  LDL.LU R24, [R1+0xc9c] ;  /* 0x000c9c0001187983 */ /* 0x001ea40000300800 */
[----:B--2---:R-:W-:-:S05]  /*e150*/  SEL R24, R5, R24, !P3 ;  /* 0x0000001805187207 */ /* 0x004fca0005800000 */
[----:B------:R0:W-:Y:S04]  /*e160*/  STL [R1+0x13c], R24 ;  /* 0x00013c1801007387 */ /* 0x0001e80000100800 */
[----:B0-----:R-:W2:Y:S02]  /*e170*/  LDL.LU R24, [R1+0xc98] ;  /* 0x000c980001187983 */ /* 0x001ea40000300800 */
[----:B--2---:R-:W-:-:S05]  /*e180*/  SEL R24, R5, R24, !P3 ;  /* 0x0000001805187207 */ /* 0x004fca0005800000 */
[----:B------:R0:W-:Y:S04]  /*e190*/  STL [R1+0x140], R24 ;  /* 0x0001401801007387 */ /* 0x0001e80000100800 */
[----:B0-----:R-:W2:Y:S01]  /*e1a0*/  LDL.LU R24, [R1+0xc94] ;  /* 0x000c940001187983 */ /* 0x001ea20000300800 */
[C---:B---3--:R-:W-:Y:S02]  /*e1b0*/  SEL R10, R5.reuse, R10, !P3 ;  /* 0x0000000a050a7207 */ /* 0x048fe40005800000 */
[C---:B----4-:R-:W-:Y:S02]  /*e1c0*/  SEL R3, R5.reuse, R3, !P3 ;  /* 0x0000000305037207 */ /* 0x050fe40005800000 */
[----:B--2---:R-:W-:-:S05]  /*e1d0*/  SEL R24, R5, R24, !P3 ;  /* 0x0000001805187207 */ /* 0x004fca0005800000 */
[----:B------:R0:W-:Y:S04]  /*e1e0*/  STL [R1+0x144], R24 ;  /* 0x0001441801007387 */ /* 0x0001e80000100800 */
[----:B------:R1:W-:Y:S01]  /*e1f0*/  STL [R1+0x148], R10 ;  /* 0x0001480a01007387 */ /* 0x0003e20000100800 */
[C---:B0-----:R-:W-:Y:S02]  /*e200*/  SEL R24, R5.reuse, R23, !P3 ;  /* 0x0000001705187207 */ /* 0x041fe40005800000 */
[C---:B-----5:R-:W-:Y:S02]  /*e210*/  SEL R23, R5.reuse, R2, !P3 ;  /* 0x0000000205177207 */ /* 0x060fe40005800000 */
[C---:B-1----:R-:W-:Y:S02]  /*e220*/  SEL R10, R5.reuse, R25, !P3 ;  /* 0x00000019050a7207 */ /* 0x042fe40005800000 */
[C---:B------:R-:W-:Y:S01]  /*e230*/  SEL R2, R5.reuse, R8, !P3 ;  /* 0x0000000805027207 */ /* 0x040fe20005800000 */
[----:B------:R-:W-:Y:S01]  /*e240*/  STL [R1+0x150], R24 ;  /* 0x0001501801007387 */ /* 0x000fe20000100800 */
[----:B------:R-:W-:-:S03]  /*e250*/  SEL R8, R5, R4, !P3 ;  /* 0x0000000405087207 */ /* 0x000fc60005800000 */
[----:B------:R-:W-:Y:S01]  /*e260*/  STL [R1+0x158], R23 ;  /* 0x0001581701007387 */ /* 0x000fe20000100800 */
[----:B------:R-:W-:-:S03]  /*e270*/  SEL R4, R5, R6, !P3 ;  /* 0x0000000605047207 */ /* 0x000fc60005800000 */
[----:B------:R-:W-:Y:S04]  /*e280*/  STL [R1+0x15c], R10 ;  /* 0x00015c0a01007387 */ /* 0x000fe80000100800 */
[----:B------:R0:W-:Y:S04]  /*e290*/  STL [R1+0x160], R2 ;  /* 0x0001600201007387 */ /* 0x0001e80000100800 */
[----:B------:R-:W-:Y:S01]  /*e2a0*/  STL [R1+0x18c], R8 ;  /* 0x00018c0801007387 */ /* 0x000fe20000100800 */
[C---:B0-----:R-:W-:Y:S02]  /*e2b0*/  SEL R2, R5.reuse, R0, !P3 ;  /* 0x0000000005027207 */ /* 0x041fe40005800000 */
[C---:B------:R-:W-:Y:S01]  /*e2c0*/  SEL R0, R5.reuse, R7, !P3 ;  /* 0x0000000705007207 */ /* 0x040fe20005800000 */
[----:B------:R0:W-:Y:S04]  /*e2d0*/  STL [R1+0x190], R4 ;  /* 0x0001900401007387 */ /* 0x0001e80000100800 */
[----:B------:R1:W-:Y:S04]  /*e2e0*/  STL [R1+0x1a4], R2 ;  /* 0x0001a40201007387 */ /* 0x0003e80000100800 */
[----:B------:R2:W-:Y:S01]  /*e2f0*/  STL [R1+0x1ac], R0 ;  /* 0x0001ac0001007387 */ /* 0x0005e20000100800 */
[----:B0-----:R-:W-:-:S02]  /*e300*/  SEL R4, R5, R26, !P3 ;  /* 0x0000001a05047207 */ /* 0x001fc40005800000 */
[----:B-1----:R-:W-:-:S03]  /*e310*/  SEL R2, R5, R27, !P3 ;  /* 0x0000001b05027207 */ /* 0x002fc60005800000 */
[----:B------:R0:W-:Y:S01]  /*e320*/  STL [R1+0x1b0], R4 ;  /* 0x0001b00401007387 */ /* 0x0001e20000100800 */
[----:B--2---:R-:W-:-:S03]  /*e330*/  SEL R0, R5, R29, !P3 ;  /* 0x0000001d05007207 */ /* 0x004fc60005800000 */
        /* <DEDUP_REMOVED lines=571> */
[C---:B-----5:R-:W-:Y:S02]  /*106f0*/  SEL R2, R5.reuse, R2, !P3 ;  /* 0x0000000205027207 */ /* 0x060fe40005800000 */
[----:B------:R-:W-:-:S02]  /*10700*/  SEL R25, R5, R25, !P3 ;  /* 0x0000001905197207 */ /* 0x000fc40005800000 */
[C---:B------:R-:W-:Y:S02]  /*10710*/  SEL R8, R5.reuse, R8, !P3 ;  /* 0x0000000805087207 */ /* 0x040fe40005800000 */
[C---:B------:R-:W-:Y:S02]  /*10720*/  SEL R4, R5.reuse, R4, !P3 ;  /* 0x0000000405047207 */ /* 0x040fe40005800000 */
[C---:B------:R-:W-:Y:S02]  /*10730*/  SEL R6, R5.reuse, R6, !P3 ;  /* 0x0000000605067207 */ /* 0x040fe40005800000 */
[C---:B------:R-:W-:Y:S02]  /*10740*/  SEL R7, R5.reuse, R7, !P3 ;  /* 0x0000000705077207 */ /* 0x040fe40005800000 */
[C---:B------:R-:W-:Y:S02]  /*10750*/  SEL R22, R5.reuse, R22, !P3 ;  /* 0x0000001605167207 */ /* 0x040fe40005800000 */
        /* <DEDUP_REMOVED lines=13> */
[----:B--2---:R-:W-:-:S05]  /*10830*/  SEL R24, R5, R24, !P3 ;  /* 0x0000001805187207 */ /* 0x004fca0005800000 */
[----:B------:R0:W-:Y:S04]  /*10840*/  STL [R1+0x84], R24 ;  /* 0x0000841801007387 */ /* 0x0001e80000100800 */
[----:B0-----:R-:W2:Y:S04]  /*10850*/  LDL.LU R24, [R1+0xc48] ;  /* 0x000c480001187983 */ /* 0x001ea80000300800 */
[----:B------:R0:W-:Y:S04]  /*10860*/  STL [R1+0x80], R10 ;  /* 0x0000800a01007387 */ /* 0x0001e80000100800 */
[----:B0-----:R-:W3:Y:S04]  /*10870*/  LDL.LU R10, [R1+0xc44] ;  /* 0x000c4400010a7983 */ /* 0x001ee80000300800 */
[----:B------:R0:W-:Y:S04]  /*10880*/  STL [R1+0x7c], R23 ;  /* 0x00007c1701007387 */ /* 0x0001e80000100800 */
[----:B0-----:R-:W4:Y:S04]  /*10890*/  LDL.LU R23, [R1+0xc40] ;  /* 0x000c400001177983 */ /* 0x001f280000300800 */
[----:B------:R0:W-:Y:S04]  /*108a0*/  STL [R1+0x78], R2 ;  /* 0x0000780201007387 */ /* 0x0001e80000100800 */
[----:B0-----:R-:W5:Y:S04]  /*108b0*/  LDL.LU R2, [R1+0xc3c] ;  /* 0x000c3c0001027983 */ /* 0x001f680000300800 */
        /* <DEDUP_REMOVED lines=37> */
[----:B0-----:R-:W4:Y:S01]  /*10b10*/  LDL.LU R17, [R1+0xbf0] ;  /* 0x000bf00001117983 */ /* 0x001f220000300800 */
[----:B------:R-:W-:-:S05]  /*10b20*/  SEL R0, R5, R0, !P3 ;  /* 0x0000000005007207 */ /* 0x000fca0005800000 */
[----:B------:R0:W-:Y:S01]  /*10b30*/  STL [R1+0x28], R0 ;  /* 0x0000280001007387 */ /* 0x0001e20000100800 */
[C---:B------:R-:W-:Y:S02]  /*10b40*/  SEL R27, R5.reuse, R27, !P3 ;  /* 0x0000001b051b7207 */ /* 0x040fe40005800000 */
[C---:B0-----:R-:W-:Y:S02]  /*10b50*/  SEL R0, R5.reuse, R26, !P3 ;  /* 0x0000001a05007207 */ /* 0x041fe40005800000 */
[----:B------:R-:W-:-:S03]  /*10b60*/  SEL R26, R5, R29, !P3 ;  /* 0x0000001d051a7207 */ /* 0x000fc60005800000 */
[----:B------:R0:W-:Y:S04]  /*10b70*/  STL [R1+0x24], R0 ;  /* 0x0000240001007387 */ /* 0x0001e80000100800 */
[----:B------:R-:W-:Y:S01]  /*10b80*/  STL [R1+0x20], R27 ;  /* 0x0000201b01007387 */ /* 0x000fe20000100800 */
[----:B0-----:R-:W-:-:S03]  /*10b90*/  SEL R0, R5, R3, !P3 ;  /* 0x0000000305007207 */ /* 0x001fc60005800000 */
[----:B------:R-:W-:Y:S04]  /*10ba0*/  STL [R1+0x1c], R26 ;  /* 0x00001c1a01007387 */ /* 0x000fe80000100800 */
[----:B------:R-:W-:Y:S01]  /*10bb0*/  STL [R1+0x18], R0 ;  /* 0x0000180001007387 */ /* 0x000fe20000100800 */
[----:B----4-:R-:W-:-:S05]  /*10bc0*/  SEL R17, R5, R17, !P3 ;  /* 0x0000001105117207 */ /* 0x010fca0005800000 */
[----:B------:R0:W-:Y:S04]  /*10bd0*/  STL [R1+0x14], R17 ;  /* 0x0000141101007387 */ /* 0x0001e80000100800 */
[----:B0-----:R-:W4:Y:S01]  /*10be0*/  LDL R17, [R1+0xab4] ;  /* 0x000ab40001117983 */ /* 0x001f220000100800 */
[C---:B---3--:R-:W-:Y:S02]  /*10bf0*/  SEL R3, R5.reuse, R16, !P3 ;  /* 0x0000001005037207 */ /* 0x048fe40005800000 */
[----:B------:R-:W0:Y:S01]  /*10c00*/  S2R R16, SR_TID.X ;  /* 0x0000000000107919 */ /* 0x000e220000002100 */
[C---:B--2---:R-:W-:Y:S02]  /*10c10*/  SEL R0, R5.reuse, R28, !P3 ;  /* 0x0000001c05007207 */ /* 0x044fe40005800000 */
[----:B------:R5:W-:Y:S01]  /*10c20*/  STL [R1+0x10], R3 ;  /* 0x0000100301007387 */ /* 0x000be20000100800 */
[----:B------:R-:W-:-:S03]  /*10c30*/  SEL R29, R5, R12, !P3 ;  /* 0x0000000c051d7207 */ /* 0x000fc60005800000 */
[----:B------:R1:W-:Y:S01]  /*10c40*/  STL [R1+0xc], R0 ;  /* 0x00000c0001007387 */ /* 0x0003e20000100800 */
[C---:B------:R-:W-:Y:S02]  /*10c50*/  SEL R28, R5.reuse, R14, !P3 ;  /* 0x0000000e051c7207 */ /* 0x040fe40005800000 */
[C---:B-----5:R-:W-:Y:S02]  /*10c60*/  SEL R3, R5.reuse, R11, !P3 ;  /* 0x0000000b05037207 */ /* 0x060fe40005800000 */
[----:B-1----:R-:W-:-:S03]  /*10c70*/  SEL R0, R5, R13, !P3 ;  /* 0x0000000d05007207 */ /* 0x002fc60005800000 */
[----:B------:R-:W-:Y:S01]  /*10c80*/  STL [R1+0xb44], R3 ;  /* 0x000b440301007387 */ /* 0x000fe20000100800 */
[C---:B------:R-:W-:Y:S02]  /*10c90*/  SEL R27, R5.reuse, R15, !P3 ;  /* 0x0000000f051b7207 */ /* 0x040fe40005800000 */
[C---:B------:R-:W-:Y:S01]  /*10ca0*/  SEL R26, R5.reuse, R18, !P3 ;  /* 0x00000012051a7207 */ /* 0x040fe20005800000 */
[----:B------:R4:W-:Y:S01]  /*10cb0*/  STL [R1+0xb48], R0 ;  /* 0x000b480001007387 */ /* 0x0009e20000100800 */
[C---:B------:R-:W-:Y:S02]  /*10cc0*/  SEL R19, R5.reuse, R19, !P3 ;  /* 0x0000001305137207 */ /* 0x040fe40005800000 */
[C---:B------:R-:W-:Y:S01]  /*10cd0*/  SEL R9, R5.reuse, R9, !P3 ;  /* 0x0000000905097207 */ /* 0x040fe20005800000 */
[----:B------:R-:W-:Y:S01]  /*10ce0*/  STL [R1+0xb4c], R29 ;  /* 0x000b4c1d01007387 */ /* 0x000fe20000100800 */
[C---:B------:R-:W-:Y:S02]  /*10cf0*/  SEL R20, R5.reuse, R20, !P3 ;  /* 0x0000001405147207 */ /* 0x040fe40005800000 */
[----:B------:R-:W-:Y:S01]  /*10d00*/  SEL R21, R5, R21, !P3 ;  /* 0x0000001505157207 */ /* 0x000fe20005800000 */
[----:B------:R-:W-:Y:S01]  /*10d10*/  STL [R1+0xb50], R28 ;  /* 0x000b501c01007387 */ /* 0x000fe20000100800 */
[----:B0-----:R-:W-:-:S02]  /*10d20*/  LOP3.LUT R16, R16, 0x7f, RZ, 0xc0, !PT ;  /* 0x0000007f10107812 */ /* 0x001fc400078ec0ff */
[C---:B------:R-:W-:Y:S01]  /*10d30*/  SEL R22, R5.reuse, R22, !P3 ;  /* 0x0000001605167207 */ /* 0x040fe20005800000 */
[----:B------:R-:W-:Y:S01]  /*10d40*/  STL [R1+0xb54], R27 ;  /* 0x000b541b01007387 */ /* 0x000fe20000100800 */
[----:B------:R-:W-:-:S03]  /*10d50*/  SEL R7, R5, R7, !P3 ;  /* 0x0000000705077207 */ /* 0x000fc60005800000 */
[----:B------:R-:W-:Y:S01]  /*10d60*/  STL [R1+0xb58], R26 ;  /* 0x000b581a01007387 */ /* 0x000fe20000100800 */
[----:B------:R-:W-:-:S03]  /*10d70*/  SEL R6, R5, R6, !P3 ;  /* 0x0000000605067207 */ /* 0x000fc60005800000 */
[----:B------:R-:W-:Y:S01]  /*10d80*/  STL [R1+0xb5c], R19 ;  /* 0x000b5c1301007387 */ /* 0x000fe20000100800 */
[C---:B------:R-:W-:Y:S01]  /*10d90*/  SEL R4, R5.reuse, R4, !P3 ;  /* 0x0000000405047207 */ /* 0x040fe20005800000 */
[----:B------:R-:W-:Y:S02]  /*10da0*/  IMAD R16, R16, UR7, RZ ;  /* 0x0000000710107c24 */ /* 0x000fe4000f8e02ff */
[----:B------:R-:W-:Y:S01]  /*10db0*/  STL [R1+0xb60], R9 ;  /* 0x000b600901007387 */ /* 0x000fe20000100800 */
[----:B------:R-:W-:-:S03]  /*10dc0*/  SEL R8, R5, R8, !P3 ;  /* 0x0000000805087207 */ /* 0x000fc60005800000 */
[----:B------:R-:W-:Y:S01]  /*10dd0*/  STL [R1+0xb64], R20 ;  /* 0x000b641401007387 */ /* 0x000fe20000100800 */
[----:B------:R-:W-:-:S03]  /*10de0*/  SEL R25, R5, R25, !P3 ;  /* 0x0000001905197207 */ /* 0x000fc60005800000 */
[----:B------:R-:W-:Y:S01]  /*10df0*/  STL [R1+0xb68], R21 ;  /* 0x000b681501007387 */ /* 0x000fe20000100800 */
[----:B------:R-:W-:-:S03]  /*10e00*/  SEL R2, R5, R2, !P3 ;  /* 0x0000000205027207 */ /* 0x000fc60005800000 */
[----:B------:R-:W-:Y:S01]  /*10e10*/  STL [R1+0xb6c], R22 ;  /* 0x000b6c1601007387 */ /* 0x000fe20000100800 */
[----:B------:R-:W-:Y:S01]  /*10e20*/  LEA.HI.X.SX32 R5, R16, UR9, 0x1, P6 ;  /* 0x0000000910057c11 */ /* 0x000fe2000b0f0eff */
[----:B------:R-:W-:Y:S01]  /*10e30*/  IMAD R11, RZ, RZ, -UR12 ;  /* 0x8000000cff0b7e24 */ /* 0x000fe2000f8e02ff */
[----:B------:R-:W-:Y:S01]  /*10e40*/  ULDC.64 UR8, c[0x0][0x210] ;  /* 0x0000840000087ab9 */ /* 0x000fe20000000a00 */
[----:B------:R-:W-:Y:S04]  /*10e50*/  STL [R1+0xb70], R7 ;  /* 0x000b700701007387 */ /* 0x000fe80000100800 */
[----:B------:R-:W-:Y:S04]  /*10e60*/  STL [R1+0xb74], R6 ;  /* 0x000b740601007387 */ /* 0x000fe80000100800 */
[----:B------:R-:W-:Y:S04]  /*10e70*/  STL [R1+0xb78], R4 ;  /* 0x000b780401007387 */ /* 0x000fe80000100800 */
[----:B------:R-:W-:Y:S04]  /*10e80*/  STL [R1+0xb7c], R8 ;  /* 0x000b7c0801007387 */ /* 0x000fe80000100800 */
[----:B------:R-:W-:Y:S04]  /*10e90*/  STL [R1+0xb80], R25 ;  /* 0x000b801901007387 */ /* 0x000fe80000100800 */
[----:B------:R-:W-:Y:S04]  /*10ea0*/  STL [R1+0xb84], R2 ;  /* 0x000b840201007387 */ /* 0x000fe80000100800 */
[----:B------:R-:W2:Y:S04]  /*10eb0*/  LDL.LU R12, [R1+0x8] ;  /* 0x00000800010c7983 */ /* 0x000ea80000300800 */
[----:B------:R-:W3:Y:S04]  /*10ec0*/  LDL.LU R13, [R1+0xa4] ;  /* 0x0000a400010d7983 */ /* 0x000ee80000300800 */
[----:B------:R-:W-:Y:S04]  /*10ed0*/  STL [R1+0xb88], R5 ;  /* 0x000b880501007387 */ /* 0x000fe80000100800 */
[----:B------:R-:W5:Y:S04]  /*10ee0*/  LDL.LU R14, [R1+0xa8] ;  /* 0x0000a800010e7983 */ /* 0x000f680000300800 */
[----:B------:R-:W5:Y:S04]  /*10ef0*/  LDL.LU R15, [R1+0xb0] ;  /* 0x0000b000010f7983 */ /* 0x000f680000300800 */
[----:B------:R-:W5:Y:S01]  /*10f00*/  LDL.LU R16, [R1+0xb4] ;  /* 0x0000b40001107983 */ /* 0x000f620000300800 */
[----:B----4-:R-:W-:-:S05]  /*10f10*/  IMAD R0, R11, 0x8, R17 ;  /* 0x000000080b007824 */ /* 0x010fca00078e0211 */
[----:B------:R0:W-:Y:S04]  /*10f20*/  STL [R1+0xa9c], R0 ;  /* 0x000a9c0001007387 */ /* 0x0001e80000100800 */
[----:B------:R-:W4:Y:S04]  /*10f30*/  LDL.LU R17, [R1+0xb8] ;  /* 0x0000b80001117983 */ /* 0x000f280000300800 */
[----:B------:R-:W4:Y:S01]  /*10f40*/  LDL.LU R18, [R1+0xbc] ;  /* 0x0000bc0001127983 */ /* 0x000f220000300800 */
[----:B0-----:R-:W-:-:S03]  /*10f50*/  IMAD R0, R11, 0x8, R0 ;  /* 0x000000080b007824 */ /* 0x001fc600078e0200 */
[----:B------:R-:W4:Y:S04]  /*10f60*/  LDL.LU R7, [R1+0xc0] ;  /* 0x0000c00001077983 */ /* 0x000f280000300800 */
[----:B------:R0:W-:Y:S04]  /*10f70*/  STL [R1+0xaa0], R0 ;  /* 0x000aa00001007387 */ /* 0x0001e80000100800 */
[----:B------:R-:W4:Y:S04]  /*10f80*/  LDL.LU R22, [R1+0xc8] ;  /* 0x0000c80001167983 */ /* 0x000f280000300800 */
[----:B------:R-:W4:Y:S04]  /*10f90*/  LDL.LU R21, [R1+0xcc] ;  /* 0x0000cc0001157983 */ /* 0x000f280000300800 */
[----:B------:R-:W4:Y:S04]  /*10fa0*/  LDL.LU R20, [R1+0xd0] ;  /* 0x0000d00001147983 */ /* 0x000f280000300800 */
[----:B------:R-:W4:Y:S04]  /*10fb0*/  LDL.LU R9, [R1+0xe4] ;  /* 0x0000e40001097983 */ /* 0x000f280000300800 */
[----:B------:R-:W4:Y:S04]  /*10fc0*/  LDL.LU R19, [R1+0xf4] ;  /* 0x0000f40001137983 */ /* 0x000f280000300800 */
[----:B------:R-:W4:Y:S04]  /*10fd0*/  LDL.LU R26, [R1+0xfc] ;  /* 0x0000fc00011a7983 */ /* 0x000f280000300800 */
[----:B------:R-:W4:Y:S04]  /*10fe0*/  LDL.LU R27, [R1+0x100] ;  /* 0x00010000011b7983 */ /* 0x000f280000300800 */
[----:B------:R-:W4:Y:S04]  /*10ff0*/  LDL.LU R28, [R1+0x11c] ;  /* 0x00011c00011c7983 */ /* 0x000f280000300800 */
[----:B------:R-:W4:Y:S01]  /*11000*/  LDL.LU R29, [R1+0x12c] ;  /* 0x00012c00011d7983 */ /* 0x000f220000300800 */
[----:B------:R-:W-:-:S02]  /*11010*/  IMAD R23, R23, UR4, RZ ;  /* 0x0000000417177c24 */ /* 0x000fc4000f8e02ff */
[----:B------:R-:W-:Y:S01]  /*11020*/  IMAD R10, R10, UR4, RZ ;  /* 0x000000040a0a7c24 */ /* 0x000fe2000f8e02ff */
[----:B0-----:R-:W4:Y:S01]  /*11030*/  LDL.LU R0, [R1+0x13c] ;  /* 0x00013c0001007983 */ /* 0x001f220000300800 */
[----:B------:R-:W-:-:S03]  /*11040*/  IMAD R11, R24, UR4, RZ ;  /* 0x00000004180b7c24 */ /* 0x000fc6000f8e02ff */
[----:B------:R-:W4:Y:S04]  /*11050*/  LDL.LU R3, [R1+0x140] ;  /* 0x0001400001037983 */ /* 0x000f280000300800 */
[----:B------:R-:W-:Y:S04]  /*11060*/  STL [R1+0xb8c], R23 ;  /* 0x000b8c1701007387 */ /* 0x000fe80000100800 */
[----:B------:R-:W-:Y:S04]  /*11070*/  STL [R1+0xb90], R10 ;  /* 0x000b900a01007387 */ /* 0x000fe80000100800 */
[----:B------:R-:W-:Y:S01]  /*11080*/  STL [R1+0xb94], R11 ;  /* 0x000b940b01007387 */ /* 0x000fe20000100800 */
[----:B--2---:R-:W-:-:S02]  /*11090*/  IMAD R12, R12, UR4, RZ ;  /* 0x000000040c0c7c24 */ /* 0x004fc4000f8e02ff */
[----:B---3--:R-:W-:-:S03]  /*110a0*/  IMAD R13, R13, UR4, RZ ;  /* 0x000000040d0d7c24 */ /* 0x008fc6000f8e02ff */
[----:B------:R-:W-:Y:S01]  /*110b0*/  STL [R1+0xb98], R12 ;  /* 0x000b980c01007387 */ /* 0x000fe20000100800 */
[----:B-----5:R-:W-:-:S03]  /*110c0*/  IMAD R14, R14, UR4, RZ ;  /* 0x000000040e0e7c24 */ /* 0x020fc6000f8e02ff */
[----:B------:R-:W-:Y:S01]  /*110d0*/  STL [R1+0xb9c], R13 ;  /* 0x000b9c0d01007387 */ /* 0x000fe20000100800 */
[----:B------:R-:W-:-:S03]  /*110e0*/  IMAD R15, R15, UR4, RZ ;  /* 0x000000040f0f7c24 */ /* 0x000fc6000f8e02ff */
[----:B------:R-:W-:Y:S01]  /*110f0*/  STL [R1+0xba0], R14 ;  /* 0x000ba00e01007387 */ /* 0x000fe20000100800 */
[----:B------:R-:W-:-:S03]  /*11100*/  IMAD R16, R16, UR4, RZ ;  /* 0x0000000410107c24 */ /* 0x000fc6000f8e02ff */
[----:B------:R-:W-:Y:S04]  /*11110*/  STL [R1+0xba4], R15 ;  /* 0x000ba40f01007387 */ /* 0x000fe80000100800 */
[----:B------:R-:W-:Y:S01]  /*11120*/  STL [R1+0xba8], R16 ;  /* 0x000ba81001007387 */ /* 0x000fe20000100800 */
[----:B----4-:R-:W-:Y:S02]  /*11130*/  IMAD R17, R17, UR4, RZ ;  /* 0x0000000411117c24 */ /* 0x010fe4000f8e02ff */
[----:B------:R-:W-:-:S03]  /*11140*/  IMAD R18, R18, UR4, RZ ;  /* 0x0000000412127c24 */ /* 0x000fc6000f8e02ff */
[----:B------:R-:W-:Y:S01]  /*11150*/  STL [R1+0xbac], R17 ;  /* 0x000bac1101007387 */ /* 0x000fe20000100800 */
[----:B------:R-:W-:-:S03]  /*11160*/  IMAD R24, R7, UR4, RZ ;  /* 0x0000000407187c24 */ /* 0x000fc6000f8e02ff */
[----:B------:R-:W-:Y:S01]  /*11170*/  STL [R1+0xbb0], R18 ;  /* 0x000bb01201007387 */ /* 0x000fe20000100800 */
[----:B------:R-:W-:-:S03]  /*11180*/  IMAD R2, R22, UR4, RZ ;  /* 0x0000000416027c24 */ /* 0x000fc6000f8e02ff */
[----:B------:R-:W-:Y:S01]  /*11190*/  STL [R1+0xbb4], R24 ;  /* 0x000bb41801007387 */ /* 0x000fe20000100800 */
[----:B------:R-:W-:-:S03]  /*111a0*/  IMAD R5, R21, UR4, RZ ;  /* 0x0000000415057c24 */ /* 0x000fc6000f8e02ff */
[----:B------:R0:W-:Y:S01]  /*111b0*/  STL [R1+0x8], R2 ;  /* 0x0000080201007387 */ /* 0x0001e20000100800 */
[----:B------:R-:W-:-:S03]  /*111c0*/  IMAD R4, R20, UR4, RZ ;  /* 0x0000000414047c24 */ /* 0x000fc6000f8e02ff */
[----:B------:R1:W-:Y:S04]  /*111d0*/  STL [R1+0xa4], R5 ;  /* 0x0000a40501007387 */ /* 0x0003e80000100800 */
[----:B------:R2:W-:Y:S01]  /*111e0*/  STL [R1+0xa8], R4 ;  /* 0x0000a80401007387 */ /* 0x0005e20000100800 */
[----:B0-----:R-:W-:Y:S02]  /*111f0*/  IMAD R2, R9, UR4, RZ ;  /* 0x0000000409027c24 */ /* 0x001fe4000f8e02ff */
[----:B-1----:R-:W-:-:S03]  /*11200*/  IMAD R5, R19, UR4, RZ ;  /* 0x0000000413057c24 */ /* 0x002fc6000f8e02ff */
[----:B------:R0:W-:Y:S01]  /*11210*/  STL [R1+0xb0], R2 ;  /* 0x0000b00201007387 */ /* 0x0001e20000100800 */
[----:B--2---:R-:W-:-:S03]  /*11220*/  IMAD R4, R26, UR4, RZ ;  /* 0x000000041a047c24 */ /* 0x004fc6000f8e02ff */
[----:B------:R1:W-:Y:S04]  /*11230*/  STL [R1+0xb4], R5 ;  /* 0x0000b40501007387 */ /* 0x0003e80000100800 */
[----:B------:R2:W-:Y:S01]  /*11240*/  STL [R1+0xb8], R4 ;  /* 0x0000b80401007387 */ /* 0x0005e20000100800 */
[----:B0-----:R-:W-:Y:S02]  /*11250*/  IMAD R2, R27, UR4, RZ ;  /* 0x000000041b027c24 */ /* 0x001fe4000f8e02ff */
[----:B-1----:R-:W-:-:S03]  /*11260*/  IMAD R5, R28, UR4, RZ ;  /* 0x000000041c057c24 */ /* 0x002fc6000f8e02ff */
[----:B------:R0:W-:Y:S01]  /*11270*/  STL [R1+0xbc], R2 ;  /* 0x0000bc0201007387 */ /* 0x0001e20000100800 */
[----:B--2---:R-:W-:-:S03]  /*11280*/  IMAD R4, R29, UR4, RZ ;  /* 0x000000041d047c24 */ /* 0x004fc6000f8e02ff */
[----:B------:R-:W-:Y:S04]  /*11290*/  STL [R1+0xc0], R5 ;  /* 0x0000c00501007387 */ /* 0x000fe80000100800 */
[----:B------:R-:W-:Y:S04]  /*112a0*/  STL [R1+0xc4], R4 ;  /* 0x0000c40401007387 */ /* 0x000fe80000100800 */
[----:B------:R-:W2:Y:S01]  /*112b0*/  LDL.LU R24, [R1+0x150] ;  /* 0x0001500001187983 */ /* 0x000ea20000300800 */
[----:B0-----:R-:W-:Y:S02]  /*112c0*/  IMAD R2, R0, UR4, RZ ;  /* 0x0000000400027c24 */ /* 0x001fe4000f8e02ff */
[----:B------:R-:W-:-:S03]  /*112d0*/  IMAD R0, R3, UR4, RZ ;  /* 0x0000000403007c24 */ /* 0x000fc6000f8e02ff */
[----:B------:R-:W-:Y:S04]  /*112e0*/  STL [R1+0xc8], R2 ;  /* 0x0000c80201007387 */ /* 0x000fe80000100800 */
[----:B--2---:R0:W-:Y:S04]  /*112f0*/  STL [R1+0xbe8], R24 ;  /* 0x000be81801007387 */ /* 0x0041e80000100800 */
[----:B------:R-:W-:Y:S04]  /*11300*/  STL [R1+0xcc], R0 ;  /* 0x0000cc0001007387 */ /* 0x000fe80000100800 */
        /* <DEDUP_REMOVED lines=31> */
[----:B--2---:R-:W-:-:S05]  /*11500*/  IMAD R24, R24, UR4, RZ ;  /* 0x0000000418187c24 */ /* 0x004fca000f8e02ff */
[----:B------:R0:W-:Y:S04]  /*11510*/  STL [R1+0xd0], R24 ;  /* 0x0000d01801007387 */ /* 0x0001e80000100800 */
[----:B0-----:R-:W2:Y:S02]  /*11520*/  LDL.LU R24, [R1+0xbec] ;  /* 0x000bec0001187983 */ /* 0x001ea40000300800 */
[----:B--2---:R-:W-:-:S05]  /*11530*/  IMAD R24, R24, UR4, RZ ;  /* 0x0000000418187c24 */ /* 0x004fca000f8e02ff */
[----:B------:R0:W-:Y:S04]  /*11540*/  STL [R1+0xd4], R24 ;  /* 0x0000d41801007387 */ /* 0x0001e80000100800 */
[----:B0-----:R-:W2:Y:S01]  /*11550*/  LDL.LU R24, [R1+0xbe8] ;  /* 0x000be80001187983 */ /* 0x001ea20000300800 */
[----:B---3--:R-:W-:Y:S02]  /*11560*/  IMAD R18, R18, UR4, RZ ;  /* 0x0000000412127c24 */ /* 0x008fe4000f8e02ff */
[----:B----4-:R-:W-:Y:S02]  /*11570*/  IMAD R2, R2, UR4, RZ ;  /* 0x0000000402027c24 */ /* 0x010fe4000f8e02ff */
[----:B-----5:R-:W-:Y:S02]  /*11580*/  IMAD R8, R8, UR4, RZ ;  /* 0x0000000408087c24 */ /* 0x020fe4000f8e02ff */
[----:B--2---:R-:W-:-:S05]  /*11590*/  IMAD R24, R24, UR4, RZ ;  /* 0x0000000418187c24 */ /* 0x004fca000f8e02ff */
[----:B------:R0:W-:Y:S04]  /*115a0*/  STL [R1+0xd8], R24 ;  /* 0x0000d81801007387 */ /* 0x0001e80000100800 */
[----:B------:R1:W-:Y:S01]  /*115b0*/  STL [R1+0xdc], R18 ;  /* 0x0000dc1201007387 */ /* 0x0003e20000100800 */
[----:B0-----:R-:W-:Y:S02]  /*115c0*/  IMAD R24, R17, UR4, RZ ;  /* 0x0000000411187c24 */ /* 0x001fe4000f8e02ff */
[----:B------:R-:W-:Y:S02]  /*115d0*/  IMAD R17, R15, UR4, RZ ;  /* 0x000000040f117c24 */ /* 0x000fe4000f8e02ff */
[----:B-1----:R-:W-:Y:S02]  /*115e0*/  IMAD R18, R16, UR4, RZ ;  /* 0x0000000410127c24 */ /* 0x002fe4000f8e02ff */
[----:B------:R-:W-:Y:S01]  /*115f0*/  IMAD R16, R14, UR4, RZ ;  /* 0x000000040e107c24 */ /* 0x000fe2000f8e02ff */
[----:B------:R-:W-:Y:S01]  /*11600*/  STL [R1+0xe0], R24 ;  /* 0x0000e01801007387 */ /* 0x000fe20000100800 */
[----:B------:R-:W-:-:S02]  /*11610*/  IMAD R15, R13, UR4, RZ ;  /* 0x000000040d0f7c24 */ /* 0x000fc4000f8e02ff */
[----:B------:R-:W-:Y:S01]  /*11620*/  IMAD R14, R12, UR4, RZ ;  /* 0x000000040c0e7c24 */ /* 0x000fe2000f8e02ff */
[----:B------:R-:W-:Y:S01]  /*11630*/  STL [R1+0xe4], R18 ;  /* 0x0000e41201007387 */ /* 0x000fe20000100800 */
[----:B------:R-:W-:Y:S02]  /*11640*/  IMAD R13, R11, UR4, RZ ;  /* 0x000000040b0d7c24 */ /* 0x000fe4000f8e02ff */
[----:B------:R-:W-:Y:S01]  /*11650*/  IMAD R12, R10, UR4, RZ ;  /* 0x000000040a0c7c24 */ /* 0x000fe2000f8e02ff */
[----:B------:R-:W-:Y:S01]  /*11660*/  STL [R1+0xe8], R17 ;  /* 0x0000e81101007387 */ /* 0x000fe20000100800 */
[----:B------:R-:W-:Y:S02]  /*11670*/  IMAD R11, R23, UR4, RZ ;  /* 0x00000004170b7c24 */ /* 0x000fe4000f8e02ff */
[----:B------:R-:W-:Y:S01]  /*11680*/  IMAD R10, R5, UR4, RZ ;  /* 0x00000004050a7c24 */ /* 0x000fe2000f8e02ff */
[----:B------:R-:W-:Y:S01]  /*11690*/  STL [R1+0xec], R16 ;  /* 0x0000ec1001007387 */ /* 0x000fe20000100800 */
[----:B------:R-:W-:-:S03]  /*116a0*/  IMAD R5, R25, UR4, RZ ;  /* 0x0000000419057c24 */ /* 0x000fc6000f8e02ff */
[----:B------:R-:W-:Y:S04]  /*116b0*/  STL [R1+0xf4], R15 ;  /* 0x0000f40f01007387 */ /* 0x000fe80000100800 */
[----:B------:R-:W-:Y:S04]  /*116c0*/  STL [R1+0xfc], R14 ;  /* 0x0000fc0e01007387 */ /* 0x000fe80000100800 */
[----:B------:R-:W-:Y:S04]  /*116d0*/  STL [R1+0x100], R13 ;  /* 0x0001000d01007387 */ /* 0x000fe80000100800 */
[----:B------:R-:W-:Y:S04]  /*116e0*/  STL [R1+0x104], R12 ;  /* 0x0001040c01007387 */ /* 0x000fe80000100800 */
[----:B------:R-:W-:Y:S04]  /*116f0*/  STL [R1+0x108], R11 ;  /* 0x0001080b01007387 */ /* 0x000fe80000100800 */
[----:B------:R-:W-:Y:S04]  /*11700*/  STL [R1+0x11c], R10 ;  /* 0x00011c0a01007387 */ /* 0x000fe80000100800 */
[----:B------:R0:W-:Y:S04]  /*11710*/  STL [R1+0x12c], R2 ;  /* 0x00012c0201007387 */ /* 0x0001e80000100800 */
[----:B------:R1:W-:Y:S01]  /*11720*/  STL [R1+0x13c], R5 ;  /* 0x00013c0501007387 */ /* 0x0003e20000100800 */
[----:B0-----:R-:W-:-:S02]  /*11730*/  IMAD R2, R4, UR4, RZ ;  /* 0x0000000404027c24 */ /* 0x001fc4000f8e02ff */
[----:B------:R-:W-:Y:S02]  /*11740*/  IMAD R4, R7, UR4, RZ ;  /* 0x0000000407047c24 */ /* 0x000fe4000f8e02ff */
[----:B-1----:R-:W-:Y:S01]  /*11750*/  IMAD R5, R6, UR4, RZ ;  /* 0x0000000406057c24 */ /* 0x002fe2000f8e02ff */
[----:B------:R-:W-:Y:S04]  /*11760*/  STL [R1+0x140], R8 ;  /* 0x0001400801007387 */ /* 0x000fe80000100800 */
[----:B------:R0:W-:Y:S04]  /*11770*/  STL [R1+0x144], R2 ;  /* 0x0001440201007387 */ /* 0x0001e80000100800 */
[----:B------:R1:W-:Y:S04]  /*11780*/  STL [R1+0x148], R5 ;  /* 0x0001480501007387 */ /* 0x0003e80000100800 */
[----:B------:R2:W-:Y:S01]  /*11790*/  STL [R1+0x14c], R4 ;  /* 0x00014c0401007387 */ /* 0x0005e20000100800 */
[----:B0-----:R-:W-:-:S02]  /*117a0*/  IMAD R2, R22, UR4, RZ ;  /* 0x0000000416027c24 */ /* 0x001fc4000f8e02ff */
        /* <DEDUP_REMOVED lines=548> */
[----:B------:R-:W-:-:S02]  /*139f0*/  IMAD R15, R15, UR4, RZ ;  /* 0x000000040f0f7c24 */ /* 0x000fc4000f8e02ff */
[----:B------:R-:W-:Y:S02]  /*13a00*/  IMAD R14, R14, UR4, RZ ;  /* 0x000000040e0e7c24 */ /* 0x000fe4000f8e02ff */
[----:B------:R-:W-:Y:S02]  /*13a10*/  IMAD R13, R13, UR4, RZ ;  /* 0x000000040d0d7c24 */ /* 0x000fe4000f8e02ff */
[----:B------:R-:W-:Y:S02]  /*13a20*/  IMAD R12, R12, UR4, RZ ;  /* 0x000000040c0c7c24 */ /* 0x000fe4000f8e02ff */
[----:B------:R-:W-:Y:S02]  /*13a30*/  IMAD R11, R11, UR4, RZ ;  /* 0x000000040b0b7c24 */ /* 0x000fe4000f8e02ff */
[----:B------:R-:W-:Y:S02]  /*13a40*/  IMAD R10, R10, UR4, RZ ;  /* 0x000000040a0a7c24 */ /* 0x000fe4000f8e02ff */
        /* <DEDUP_REMOVED lines=19> */
[----:B--2---:R-:W-:-:S05]  /*13b80*/  IMAD R24, R24, UR4, RZ ;  /* 0x0000000418187c24 */ /* 0x004fca000f8e02ff */
        /* <DEDUP_REMOVED lines=57> */
[----:B0-----:R-:W2:Y:S02]  /*13f20*/  LDL.LU R3, [R1+0xb44] ;  /* 0x000b440001037983 */ /* 0x001ea40000300800 */
[----:B--2---:R-:W-:-:S05]  /*13f30*/  IMAD R3, R3, UR4, RZ ;  /* 0x0000000403037c24 */ /* 0x004fca000f8e02ff */
[----:B------:R0:W-:Y:S04]  /*13f40*/  STL [R1+0x9c8], R3 ;  /* 0x0009c80301007387 */ /* 0x0001e80000100800 */
[----:B0-----:R-:W2:Y:S01]  /*13f50*/  LDL.LU R3, [R1+0xb40] ;  /* 0x000b400001037983 */ /* 0x001ea20000300800 */
[----:B----4-:R-:W-:Y:S02]  /*13f60*/  IMAD R29, R29, UR4, RZ ;  /* 0x000000041d1d7c24 */ /* 0x010fe4000f8e02ff */
[----:B---3--:R-:W-:Y:S02]  /*13f70*/  IMAD R28, R28, UR4, RZ ;  /* 0x000000041c1c7c24 */ /* 0x008fe4000f8e02ff */
[----:B------:R-:W-:Y:S02]  /*13f80*/  IMAD R27, R27, UR4, RZ ;  /* 0x000000041b1b7c24 */ /* 0x000fe4000f8e02ff */
[----:B-----5:R-:W-:-:S02]  /*13f90*/  IMAD R26, R26, UR4, RZ ;  /* 0x000000041a1a7c24 */ /* 0x020fc4000f8e02ff */
[----:B------:R-:W-:Y:S02]  /*13fa0*/  IMAD R19, R19, UR4, RZ ;  /* 0x0000000413137c24 */ /* 0x000fe4000f8e02ff */
[----:B------:R-:W-:Y:S02]  /*13fb0*/  IMAD R9, R9, UR4, RZ ;  /* 0x0000000409097c24 */ /* 0x000fe4000f8e02ff */
[----:B------:R-:W-:Y:S02]  /*13fc0*/  IMAD R20, R20, UR4, RZ ;  /* 0x0000000414147c24 */ /* 0x000fe4000f8e02ff */
[----:B------:R-:W-:Y:S02]  /*13fd0*/  IMAD R21, R21, UR4, RZ ;  /* 0x0000000415157c24 */ /* 0x000fe4000f8e02ff */
[----:B------:R-:W-:Y:S02]  /*13fe0*/  IMAD R22, R22, UR4, RZ ;  /* 0x0000000416167c24 */ /* 0x000fe4000f8e02ff */
[----:B------:R-:W-:-:S02]  /*13ff0*/  IMAD R7, R7, UR4, RZ ;  /* 0x0000000407077c24 */ /* 0x000fc4000f8e02ff */
[----:B------:R-:W-:Y:S02]  /*14000*/  IMAD R6, R6, UR4, RZ ;  /* 0x0000000406067c24 */ /* 0x000fe4000f8e02ff */
[----:B--2---:R-:W-:-:S05]  /*14010*/  IMAD R3, R3, UR6, RZ ;  /* 0x0000000603037c24 */ /* 0x004fca000f8e02ff */
[----:B------:R0:W-:Y:S02]  /*14020*/  STL [R1+0x4], R3 ;  /* 0x0000040301007387 */ /* 0x0001e40000100800 */
[----:B0-----:R-:W-:Y:S02]  /*14030*/  IMAD R3, R0, UR4, RZ ;  /* 0x0000000400037c24 */ /* 0x001fe4000f8e02ff */
[----:B------:R-:W2:Y:S04]  /*14040*/  LDL.LU R0, [R1+0xb3c] ;  /* 0x000b3c0001007983 */ /* 0x000ea80000300800 */
[----:B------:R-:W-:Y:S04]  /*14050*/  STL [R1+0xb0c], R3 ;  /* 0x000b0c0301007387 */ /* 0x000fe80000100800 */
        /* <DEDUP_REMOVED lines=8> */
[----:B------:R0:W-:Y:S04]  /*140e0*/  STL [R1+0xb30], R22 ;  /* 0x000b301601007387 */ /* 0x0001e80000100800 */
[----:B0-----:R-:W3:Y:S04]  /*140f0*/  LDL.LU R22, [R1+0xa8] ;  /* 0x0000a80001167983 */ /* 0x001ee80000300800 */
[----:B------:R0:W-:Y:S04]  /*14100*/  STL [R1+0xb34], R7 ;  /* 0x000b340701007387 */ /* 0x0001e80000100800 */
[----:B0-----:R-:W4:Y:S04]  /*14110*/  LDL.LU R7, [R1+0xa4] ;  /* 0x0000a40001077983 */ /* 0x001f280000300800 */
[----:B------:R0:W-:Y:S04]  /*14120*/  STL [R1+0xb38], R6 ;  /* 0x000b380601007387 */ /* 0x0001e80000100800 */
[----:B0-----:R-:W5:Y:S04]  /*14130*/  LDL.LU R6, [R1+0x8] ;  /* 0x0000080001067983 */ /* 0x001f680000300800 */
[----:B------:R-:W3:Y:S01]  /*14140*/  LDL.LU R21, [R1+0xb0] ;  /* 0x0000b00001157983 */ /* 0x000ee20000300800 */
[----:B--2---:R-:W-:-:S02]  /*14150*/  LEA R9, P1, R23, R0, 0x1 ;  /* 0x0000000017097211 */ /* 0x004fc400078208ff */
[----:B------:R-:W-:-:S03]  /*14160*/  LEA R3, P2, R10, R0, 0x1 ;  /* 0x000000000a037211 */ /* 0x000fc600078408ff */
[----:B------:R0:W-:Y:S04]  /*14170*/  STL [R1+0xa80], R9 ;  /* 0x000a800901007387 */ /* 0x0001e80000100800 */
[----:B------:R1:W-:Y:S04]  /*14180*/  STL [R1+0xa84], R3 ;  /* 0x000a840301007387 */ /* 0x0003e80000100800 */
[----:B------:R-:W2:Y:S01]  /*14190*/  LDL.LU R20, [R1+0xb4] ;  /* 0x0000b40001147983 */ /* 0x000ea20000300800 */
[-C--:B0-----:R-:W-:Y:S02]  /*141a0*/  LEA R9, P3, R11, R0.reuse, 0x1 ;  /* 0x000000000b097211 */ /* 0x081fe400078608ff */
[----:B-1----:R-:W-:-:S03]  /*141b0*/  LEA R3, P4, R12, R0, 0x1 ;  /* 0x000000000c037211 */ /* 0x002fc600078808ff */
[----:B------:R0:W-:Y:S04]  /*141c0*/  STL [R1+0xa88], R9 ;  /* 0x000a880901007387 */ /* 0x0001e80000100800 */
[----:B------:R1:W-:Y:S04]  /*141d0*/  STL [R1+0xa8c], R3 ;  /* 0x000a8c0301007387 */ /* 0x0003e80000100800 */
[----:B0-----:R-:W2:Y:S01]  /*141e0*/  LDL.LU R9, [R1+0xb8] ;  /* 0x0000b80001097983 */ /* 0x001ea20000300800 */
[-C--:B------:R-:W-:Y:S02]  /*141f0*/  LEA R19, P5, R13, R0.reuse, 0x1 ;  /* 0x000000000d137211 */ /* 0x080fe400078a08ff */
[----:B-1----:R-:W-:-:S03]  /*14200*/  LEA R3, P6, R14, R0, 0x1 ;  /* 0x000000000e037211 */ /* 0x002fc600078c08ff */
[----:B------:R0:W-:Y:S04]  /*14210*/  STL [R1+0xa90], R19 ;  /* 0x000a901301007387 */ /* 0x0001e80000100800 */
[----:B------:R1:W-:Y:S04]  /*14220*/  STL [R1+0xa94], R3 ;  /* 0x000a940301007387 */ /* 0x0003e80000100800 */
[----:B0-----:R-:W2:Y:S01]  /*14230*/  LDL.LU R19, [R1+0xbc] ;  /* 0x0000bc0001137983 */ /* 0x001ea20000300800 */
[----:B------:R-:W-:Y:S02]  /*14240*/  LEA R26, P0, R15, R0, 0x1 ;  /* 0x000000000f1a7211 */ /* 0x000fe400078008ff */
[----:B-1----:R-:W-:-:S03]  /*14250*/  LEA.HI.X.SX32 R3, R23, R5, 0x1, P1 ;  /* 0x0000000517037211 */ /* 0x002fc600008f0eff */
[----:B------:R0:W-:Y:S04]  /*14260*/  STL [R1+0xa98], R26 ;  /* 0x000a981a01007387 */ /* 0x0001e80000100800 */
[----:B------:R1:W-:Y:S04]  /*14270*/  STL [R1+0xa78], R3 ;  /* 0x000a780301007387 */ /* 0x0003e80000100800 */
[----:B0-----:R-:W2:Y:S01]  /*14280*/  LDL.LU R26, [R1+0xc0] ;  /* 0x0000c000011a7983 */ /* 0x001ea20000300800 */
[----:B------:R-:W-:Y:S02]  /*14290*/  LEA R23, P1, R16, R0, 0x1 ;  /* 0x0000000010177211 */ /* 0x000fe400078208ff */
[----:B-1----:R-:W-:-:S03]  /*142a0*/  LEA.HI.X.SX32 R3, R10, R5, 0x1, P2 ;  /* 0x000000050a037211 */ /* 0x002fc600010f0eff */
[----:B------:R-:W-:Y:S01]  /*142b0*/  STL [R1+0xa7c], R23 ;  /* 0x000a7c1701007387 */ /* 0x000fe20000100800 */
[----:B------:R-:W-:-:S03]  /*142c0*/  LEA R10, P2, R17, R0, 0x1 ;  /* 0x00000000110a7211 */ /* 0x000fc600078408ff */
[----:B------:R0:W-:Y:S04]  /*142d0*/  STL [R1+0xa70], R3 ;  /* 0x000a700301007387 */ /* 0x0001e80000100800 */
[----:B------:R-:W2:Y:S01]  /*142e0*/  LDL.LU R27, [R1+0xc4] ;  /* 0x0000c400011b7983 */ /* 0x000ea20000300800 */
[----:B0-----:R-:W-:-:S03]  /*142f0*/  LEA.HI.X.SX32 R3, R11, R5, 0x1, P3 ;  /* 0x000000050b037211 */ /* 0x001fc600018f0eff */
[----:B------:R0:W-:Y:S04]  /*14300*/  STL [R1+0xa74], R10 ;  /* 0x000a740a01007387 */ /* 0x0001e80000100800 */
[----:B------:R1:W-:Y:S04]  /*14310*/  STL [R1+0xa68], R3 ;  /* 0x000a680301007387 */ /* 0x0003e80000100800 */
[----:B------:R-:W2:Y:S01]  /*14320*/  LDL.LU R28, [R1+0xc8] ;  /* 0x0000c800011c7983 */ /* 0x000ea20000300800 */
[----:B0-----:R-:W-:Y:S02]  /*14330*/  LEA R10, P3, R18, R0, 0x1 ;  /* 0x00000000120a7211 */ /* 0x001fe400078608ff */
[----:B-1----:R-:W-:-:S03]  /*14340*/  LEA.HI.X.SX32 R3, R12, R5, 0x1, P4 ;  /* 0x000000050c037211 */ /* 0x002fc600020f0eff */
[----:B------:R0:W-:Y:S04]  /*14350*/  STL [R1+0xa6c], R10 ;  /* 0x000a6c0a01007387 */ /* 0x0001e80000100800 */
[----:B------:R1:W-:Y:S04]  /*14360*/  STL [R1+0xa60], R3 ;  /* 0x000a600301007387 */ /* 0x0003e80000100800 */
[----:B------:R-:W2:Y:S01]  /*14370*/  LDL.LU R29, [R1+0xcc] ;  /* 0x0000cc00011d7983 */ /* 0x000ea20000300800 */
[----:B0-----:R-:W-:Y:S02]  /*14380*/  LEA R10, P4, R24, R0, 0x1 ;  /* 0x00000000180a7211 */ /* 0x001fe400078808ff */
[----:B-1----:R-:W-:-:S03]  /*14390*/  LEA.HI.X.SX32 R3, R13, R5, 0x1, P5 ;  /* 0x000000050d037211 */ /* 0x002fc600028f0eff */
[----:B------:R0:W-:Y:S01]  /*143a0*/  STL [R1+0xa64], R10 ;  /* 0x000a640a01007387 */ /* 0x0001e20000100800 */
[----:B-----5:R-:W-:-:S03]  /*143b0*/  LEA R11, P5, R6, R0, 0x1 ;  /* 0x00000000060b7211 */ /* 0x020fc600078a08ff */
[----:B------:R1:W-:Y:S01]  /*143c0*/  STL [R1+0xa58], R3 ;  /* 0x000a580301007387 */ /* 0x0003e20000100800 */
[----:B0-----:R-:W-:-:S03]  /*143d0*/  LEA.HI.X.SX32 R10, R14, R5, 0x1, P6 ;  /* 0x000000050e0a7211 */ /* 0x001fc600030f0eff */
[----:B-1----:R-:W5:Y:S04]  /*143e0*/  LDL.LU R3, [R1+0xd0] ;  /* 0x0000d00001037983 */ /* 0x002f680000300800 */
[----:B------:R4:W-:Y:S04]  /*143f0*/  STL [R1+0xa5c], R11 ;  /* 0x000a5c0b01007387 */ /* 0x0009e80000100800 */
[----:B------:R0:W-:Y:S04]  /*14400*/  STL [R1+0xa50], R10 ;  /* 0x000a500a01007387 */ /* 0x0001e80000100800 */
[----:B------:R-:W5:Y:S01]  /*14410*/  LDL.LU R12, [R1+0xd4] ;  /* 0x0000d400010c7983 */ /* 0x000f620000300800 */
[----:B----4-:R-:W-:-:S02]  /*14420*/  LEA R11, P6, R7, R0, 0x1 ;  /* 0x00000000070b7211 */ /* 0x010fc400078c08ff */
[----:B0-----:R-:W-:-:S03]  /*14430*/  LEA.HI.X.SX32 R10, R15, R5, 0x1, P0 ;  /* 0x000000050f0a7211 */ /* 0x001fc600000f0eff */
[----:B------:R0:W-:Y:S01]  /*14440*/  STL [R1+0xa54], R11 ;  /* 0x000a540b01007387 */ /* 0x0001e20000100800 */
[----:B---3--:R-:W-:-:S03]  /*14450*/  LEA R13, P0, R22, R0, 0x1 ;  /* 0x00000000160d7211 */ /* 0x008fc600078008ff */
[----:B------:R1:W-:Y:S04]  /*14460*/  STL [R1+0xa48], R10 ;  /* 0x000a480a01007387 */ /* 0x0003e80000100800 */
[----:B0-----:R-:W3:Y:S01]  /*14470*/  LDL.LU R11, [R1+0xd8] ;  /* 0x0000d800010b7983 */ /* 0x001ee20000300800 */
[----:B-1----:R-:W-:-:S03]  /*14480*/  LEA.HI.X.SX32 R10, R16, R5, 0x1, P1 ;  /* 0x00000005100a7211 */ /* 0x002fc600008f0eff */
[----:B------:R-:W-:Y:S04]  /*14490*/  STL [R1+0xa4c], R13 ;  /* 0x000a4c0d01007387 */ /* 0x000fe80000100800 */
[----:B------:R0:W-:Y:S04]  /*144a0*/  STL [R1+0xa40], R10 ;  /* 0x000a400a01007387 */ /* 0x0001e80000100800 */
[----:B0-----:R-:W4:Y:S01]  /*144b0*/  LDL.LU R10, [R1+0xdc] ;  /* 0x0000dc00010a7983 */ /* 0x001f220000300800 */
[----:B------:R-:W-:Y:S02]  /*144c0*/  LEA R14, P1, R21, R0, 0x1 ;  /* 0x00000000150e7211 */ /* 0x000fe400078208ff */
[----:B------:R-:W-:-:S03]  /*144d0*/  LEA.HI.X.SX32 R13, R17, R5, 0x1, P2 ;  /* 0x00000005110d7211 */ /* 0x000fc600010f0eff */
[----:B------:R0:W-:Y:S04]  /*144e0*/  STL [R1+0xa44], R14 ;  /* 0x000a440e01007387 */ /* 0x0001e80000100800 */
[----:B------:R1:W-:Y:S01]  /*144f0*/  STL [R1+0xa38], R13 ;  /* 0x000a380d01007387 */ /* 0x0003e20000100800 */
[----:B0-----:R-:W-:-:S03]  /*14500*/  LEA.HI.X.SX32 R14, R18, R5, 0x1, P3 ;  /* 0x00000005120e7211 */ /* 0x001fc600018f0eff */
[----:B-1----:R-:W4:Y:S01]  /*14510*/  LDL.LU R13, [R1+0xe0] ;  /* 0x0000e000010d7983 */ /* 0x002f220000300800 */
[----:B--2---:R-:W-:-:S05]  /*14520*/  LEA R15, P2, R20, R0, 0x1 ;  /* 0x00000000140f7211 */ /* 0x004fca00078408ff */
[----:B------:R0:W-:Y:S04]  /*14530*/  STL [R1+0xa3c], R15 ;  /* 0x000a3c0f01007387 */ /* 0x0001e80000100800 */
[----:B------:R1:W-:Y:S04]  /*14540*/  STL [R1+0xa30], R14 ;  /* 0x000a300e01007387 */ /* 0x0003e80000100800 */
[----:B------:R-:W2:Y:S01]  /*14550*/  LDL.LU R23, [R1+0xe4] ;  /* 0x0000e40001177983 */ /* 0x000ea20000300800 */
[----:B0-----:R-:W-:Y:S02]  /*14560*/  LEA R15, P3, R9, R0, 0x1 ;  /* 0x00000000090f7211 */ /* 0x001fe400078608ff */
[----:B-1----:R-:W-:-:S03]  /*14570*/  LEA.HI.X.SX32 R14, R24, R5, 0x1, P4 ;  /* 0x00000005180e7211 */ /* 0x002fc600020f0eff */
[----:B------:R-:W-:Y:S04]  /*14580*/  STL [R1+0xa34], R15 ;  /* 0x000a340f01007387 */ /* 0x000fe80000100800 */
[----:B------:R0:W-:Y:S02]  /*14590*/  STL [R1+0x2bc], R14 ;  /* 0x0002bc0e01007387 */ /* 0x0001e40000100800 */
[----:B0-----:R-:W-:Y:S02]  /*145a0*/  LEA.HI.X.SX32 R14, R6, R5, 0x1, P5 ;  /* 0x00000005060e7211 */ /* 0x001fe400028f0eff */
[----:B------:R-:W2:Y:S01]  /*145b0*/  LDL.LU R6, [R1+0xe8] ;  /* 0x0000e80001067983 */ /* 0x000ea20000300800 */
[----:B------:R-:W-:-:S05]  /*145c0*/  LEA R15, P4, R19, R0, 0x1 ;  /* 0x00000000130f7211 */ /* 0x000fca00078808ff */
        /* <DEDUP_REMOVED lines=10> */
[----:B------:R0:W-:Y:S04]  /*14670*/  STL [R1+0x2ec], R15 ;  /* 0x0002ec0f01007387 */ /* 0x0001e80000100800 */
[----:B------:R1:W-:Y:S01]  /*14680*/  STL [R1+0x2c8], R14 ;  /* 0x0002c80e01007387 */ /* 0x0003e20000100800 */
[-C--:B0-----:R-:W-:Y:S02]  /*14690*/  LEA R15, P0, R28, R0.reuse, 0x1 ;  /* 0x000000001c0f7211 */ /* 0x081fe400078008ff */
[----:B-1----:R-:W-:Y:S02]  /*146a0*/  LEA.HI.X.SX32 R14, R21, R5, 0x1, P1 ;  /* 0x00000005150e7211 */ /* 0x002fe400008f0eff */
[----:B------:R-:W2:Y:S04]  /*146b0*/  LDL.LU R21, [R1+0xfc] ;  /* 0x0000fc0001157983 */ /* 0x000ea80000300800 */
[----:B------:R0:W-:Y:S04]  /*146c0*/  STL [R1+0x2f4], R15 ;  /* 0x0002f40f01007387 */ /* 0x0001e80000100800 */
[----:B------:R1:W-:Y:S01]  /*146d0*/  STL [R1+0x2cc], R14 ;  /* 0x0002cc0e01007387 */ /* 0x0003e20000100800 */
[----:B0-----:R-:W-:-:S02]  /*146e0*/  LEA R15, P1, R29, R0, 0x1 ;  /* 0x000000001d0f7211 */ /* 0x001fc400078208ff */
[----:B-1----:R-:W-:Y:S02]  /*146f0*/  LEA.HI.X.SX32 R14, R20, R5, 0x1, P2 ;  /* 0x00000005140e7211 */ /* 0x002fe400010f0eff */
[----:B------:R-:W2:Y:S04]  /*14700*/  LDL.LU R20, [R1+0x100] ;  /* 0x0001000001147983 */ /* 0x000ea80000300800 */
[----:B------:R5:W-:Y:S04]  /*14710*/  STL [R1+0x2fc], R15 ;  /* 0x0002fc0f01007387 */ /* 0x000be80000100800 */
[----:B------:R0:W-:Y:S01]  /*14720*/  STL [R1+0x2d0], R14 ;  /* 0x0002d00e01007387 */ /* 0x0001e20000100800 */
[----:B-----5:R-:W-:-:S02]  /*14730*/  LEA R15, P2, R3, R0, 0x1 ;  /* 0x00000000030f7211 */ /* 0x020fc400078408ff */
[----:B0-----:R-:W-:Y:S02]  /*14740*/  LEA.HI.X.SX32 R14, R9, R5, 0x1, P3 ;  /* 0x00000005090e7211 */ /* 0x001fe400018f0eff */
[----:B------:R-:W5:Y:S04]  /*14750*/  LDL.LU R9, [R1+0x104] ;  /* 0x0001040001097983 */ /* 0x000f680000300800 */
[----:B------:R0:W-:Y:S04]  /*14760*/  STL [R1+0x304], R15 ;  /* 0x0003040f01007387 */ /* 0x0001e80000100800 */
[----:B------:R1:W-:Y:S01]  /*14770*/  STL [R1+0x2d4], R14 ;  /* 0x0002d40e01007387 */ /* 0x0003e20000100800 */
[----:B0-----:R-:W-:-:S02]  /*14780*/  LEA R15, P3, R12, R0, 0x1 ;  /* 0x000000000c0f7211 */ /* 0x001fc400078608ff */
[----:B-1----:R-:W-:Y:S02]  /*14790*/  LEA.HI.X.SX32 R14, R19, R5, 0x1, P4 ;  /* 0x00000005130e7211 */ /* 0x002fe400020f0eff */
[----:B------:R-:W5:Y:S04]  /*147a0*/  LDL.LU R19, [R1+0x108] ;  /* 0x0001080001137983 */ /* 0x000f680000300800 */
[----:B------:R3:W-:Y:S04]  /*147b0*/  STL [R1+0x30c], R15 ;  /* 0x00030c0f01007387 */ /* 0x0007e80000100800 */
[----:B------:R0:W-:Y:S01]  /*147c0*/  STL [R1+0x2d8], R14 ;  /* 0x0002d80e01007387 */ /* 0x0001e20000100800 */
[----:B---3--:R-:W-:-:S02]  /*147d0*/  LEA R15, P4, R11, R0, 0x1 ;  /* 0x000000000b0f7211 */ /* 0x008fc400078808ff */
[----:B0-----:R-:W-:Y:S02]  /*147e0*/  LEA.HI.X.SX32 R14, R26, R5, 0x1, P5 ;  /* 0x000000051a0e7211 */ /* 0x001fe400028f0eff */
[----:B------:R-:W3:Y:S04]  /*147f0*/  LDL.LU R26, [R1+0x11c] ;  /* 0x00011c00011a7983 */ /* 0x000ee80000300800 */
[----:B------:R4:W-:Y:S04]  /*14800*/  STL [R1+0x314], R15 ;  /* 0x0003140f01007387 */ /* 0x0009e80000100800 */
[----:B------:R0:W-:Y:S01]  /*14810*/  STL [R1+0x2e0], R14 ;  /* 0x0002e00e01007387 */ /* 0x0001e20000100800 */
[----:B----4-:R-:W-:-:S02]  /*14820*/  LEA R15, P5, R10, R0, 0x1 ;  /* 0x000000000a0f7211 */ /* 0x010fc400078a08ff */
[-C--:B0-----:R-:W-:Y:S02]  /*14830*/  LEA.HI.X.SX32 R14, R27, R5.reuse, 0x1, P6 ;  /* 0x000000051b0e7211 */ /* 0x081fe400030f0eff */
[----:B------:R-:W4:Y:S04]  /*14840*/  LDL.LU R27, [R1+0x12c] ;  /* 0x00012c00011b7983 */ /* 0x000f280000300800 */
[----:B------:R-:W-:Y:S04]  /*14850*/  STL [R1+0x31c], R15 ;  /* 0x00031c0f01007387 */ /* 0x000fe80000100800 */
[----:B------:R0:W-:Y:S02]  /*14860*/  STL [R1+0x2e8], R14 ;  /* 0x0002e80e01007387 */ /* 0x0001e40000100800 */
[----:B0-----:R-:W-:-:S02]  /*14870*/  LEA.HI.X.SX32 R14, R28, R5, 0x1, P0 ;  /* 0x000000051c0e7211 */ /* 0x001fc400000f0eff */
[----:B------:R-:W4:Y:S01]  /*14880*/  LDL.LU R28, [R1+0x13c] ;  /* 0x00013c00011c7983 */ /* 0x000f220000300800 */
[----:B------:R-:W-:-:S05]  /*14890*/  LEA R15, P6, R13, R0, 0x1 ;  /* 0x000000000d0f7211 */ /* 0x000fca00078c08ff */
[----:B------:R-:W-:Y:S04]  /*148a0*/  STL [R1+0x324], R15 ;  /* 0x0003240f01007387 */ /* 0x000fe80000100800 */
[----:B------:R0:W-:Y:S02]  /*148b0*/  STL [R1+0x2f0], R14 ;  /* 0x0002f00e01007387 */ /* 0x0001e40000100800 */
[----:B0-----:R-:W-:Y:S02]  /*148c0*/  LEA.HI.X.SX32 R14, R29, R5, 0x1, P1 ;  /* 0x000000051d0e7211 */ /* 0x001fe400008f0eff */
[----:B------:R-:W4:Y:S01]  /*148d0*/  LDL.LU R29, [R1+0x140] ;  /* 0x00014000011d7983 */ /* 0x000f220000300800 */
[----:B--2---:R-:W-:-:S05]  /*148e0*/  LEA R15, P0, R23, R0, 0x1 ;  /* 0x00000000170f7211 */ /* 0x004fca00078008ff */
        /* <DEDUP_REMOVED lines=43> */
[----:B0-----:R-:W-:Y:S02]  /*14ba0*/  LEA.HI.X.SX32 R14, R22, R5, 0x1, P3 ;  /* 0x00000005160e7211 */ /* 0x001fe400018f0eff */
[----:B------:R-:W4:Y:S04]  /*14bb0*/  LDL.LU R22, [R1+0x164] ;  /* 0x0001640001167983 */ /* 0x000f280000300800 */
[----:B------:R0:W-:Y:S04]  /*14bc0*/  STL [R1+0x374], R15 ;  /* 0x0003740f01007387 */ /* 0x0001e80000100800 */
[----:B------:R1:W-:Y:S01]  /*14bd0*/  STL [R1+0x340], R14 ;  /* 0x0003400e01007387 */ /* 0x0003e20000100800 */
[----:B0-----:R-:W-:-:S02]  /*14be0*/  LEA R15, P3, R28, R0, 0x1 ;  /* 0x000000001c0f7211 */ /* 0x001fc400078608ff */
[----:B-1----:R-:W-:-:S03]  /*14bf0*/  LEA.HI.X.SX32 R14, R21, R5, 0x1, P4 ;  /* 0x00000005150e7211 */ /* 0x002fc600020f0eff */
[----:B------:R-:W-:Y:S04]  /*14c00*/  STL [R1+0x37c], R15 ;  /* 0x00037c0f01007387 */ /* 0x000fe80000100800 */
[----:B------:R-:W4:Y:S04]  /*14c10*/  LDL.LU R21, [R1+0x168] ;  /* 0x0001680001157983 */ /* 0x000f280000300800 */
        /* <DEDUP_REMOVED lines=32> */
[-C--:B-----5:R-:W-:Y:S01]  /*14e20*/  LEA R15, P3, R23, R0.reuse, 0x1 ;  /* 0x00000000170f7211 */ /* 0x0a0fe200078608ff */
        /* <DEDUP_REMOVED lines=55> */
[----:B-----5:R-:W-:-:S05]  /*151a0*/  LEA R15, P0, R29, R0, 0x1 ;  /* 0x000000001d0f7211 */ /* 0x020fca00078008ff */
[----:B------:R-:W-:Y:S04]  /*151b0*/  STL [R1+0x40c], R15 ;  /* 0x00040c0f01007387 */ /* 0x000fe80000100800 */
[----:B------:R0:W-:Y:S02]  /*151c0*/  STL [R1+0x3d8], R14 ;  /* 0x0003d80e01007387 */ /* 0x0001e40000100800 */
[----:B0-----:R-:W-:Y:S02]  /*151d0*/  LEA.HI.X.SX32 R14, R9, R5, 0x1, P2 ;  /* 0x00000005090e7211 */ /* 0x001fe400010f0eff */
[----:B------:R-:W5:Y:S01]  /*151e0*/  LDL.LU R9, [R1+0x1e8] ;  /* 0x0001e80001097983 */ /* 0x000f620000300800 */
[----:B------:R-:W-:-:S05]  /*151f0*/  LEA R15, P1, R3, R0, 0x1 ;  /* 0x00000000030f7211 */ /* 0x000fca00078208ff */
[----:B------:R-:W-:Y:S04]  /*15200*/  STL [R1+0x414], R15 ;  /* 0x0004140f01007387 */ /* 0x000fe80000100800 */
[----:B------:R0:W-:Y:S02]  /*15210*/  STL [R1+0x3e0], R14 ;  /* 0x0003e00e01007387 */ /* 0x0001e40000100800 */
[----:B0-----:R-:W-:Y:S02]  /*15220*/  LEA.HI.X.SX32 R14, R19, R5, 0x1, P3 ;  /* 0x00000005130e7211 */ /* 0x001fe400018f0eff */
[-C--:B---3--:R-:W-:Y:S01]  /*15230*/  LEA R15, P2, R12, R0.reuse, 0x1 ;  /* 0x000000000c0f7211 */ /* 0x088fe200078408ff */
        /* <DEDUP_REMOVED lines=9> */
[----:B-1----:R-:W-:Y:S02]  /*152d0*/  LEA.HI.X.SX32 R14, R27, R5, 0x1, P5 ;  /* 0x000000051b0e7211 */ /* 0x002fe400028f0eff */
[----:B------:R-:W4:Y:S04]  /*152e0*/  LDL.LU R27, [R1+0x1f4] ;  /* 0x0001f400011b7983 */ /* 0x000f280000300800 */
[----:B------:R0:W-:Y:S04]  /*152f0*/  STL [R1+0x42c], R15 ;  /* 0x00042c0f01007387 */ /* 0x0001e80000100800 */
[----:B------:R1:W-:Y:S01]  /*15300*/  STL [R1+0x3f8], R14 ;  /* 0x0003f80e01007387 */ /* 0x0003e20000100800 */
[----:B0-----:R-:W-:-:S02]  /*15310*/  LEA R15, P5, R13, R0, 0x1 ;  /* 0x000000000d0f7211 */ /* 0x001fc400078a08ff */
[-C--:B-1----:R-:W-:Y:S02]  /*15320*/  LEA.HI.X.SX32 R14, R28, R5.reuse, 0x1, P6 ;  /* 0x000000051c0e7211 */ /* 0x082fe400030f0eff */
        /* <DEDUP_REMOVED lines=40> */
[----:B---3--:R-:W-:-:S05]  /*155b0*/  LEA R15, P6, R19, R0, 0x1 ;  /* 0x00000000130f7211 */ /* 0x008fca00078c08ff */
[----:B------:R-:W-:Y:S04]  /*155c0*/  STL [R1+0x474], R15 ;  /* 0x0004740f01007387 */ /* 0x000fe80000100800 */
[----:B------:R0:W-:Y:S02]  /*155d0*/  STL [R1+0x440], R14 ;  /* 0x0004400e01007387 */ /* 0x0001e40000100800 */
[----:B0-----:R-:W-:Y:S02]  /*155e0*/  LEA.HI.X.SX32 R14, R7, R5, 0x1, P1 ;  /* 0x00000005070e7211 */ /* 0x001fe400008f0eff */
[----:B------:R-:W3:Y:S01]  /*155f0*/  LDL.LU R7, [R1+0x22c] ;  /* 0x00022c0001077983 */ /* 0x000ee20000300800 */
[----:B----4-:R-:W-:-:S05]  /*15600*/  LEA R15, P0, R26, R0, 0x1 ;  /* 0x000000001a0f7211 */ /* 0x010fca00078008ff */
[----:B------:R-:W-:Y:S04]  /*15610*/  STL [R1+0x47c], R15 ;  /* 0x00047c0f01007387 */ /* 0x000fe80000100800 */
[----:B------:R0:W-:Y:S02]  /*15620*/  STL [R1+0x448], R14 ;  /* 0x0004480e01007387 */ /* 0x0001e40000100800 */
[-C--:B0-----:R-:W-:Y:S02]  /*15630*/  LEA.HI.X.SX32 R14, R22, R5.reuse, 0x1, P2 ;  /* 0x00000005160e7211 */ /* 0x081fe400010f0eff */
[----:B------:R-:W-:Y:S01]  /*15640*/  LEA R15, P1, R27, R0, 0x1 ;  /* 0x000000001b0f7211 */ /* 0x000fe200078208ff */
[----:B------:R-:W4:Y:S04]  /*15650*/  LDL.LU R22, [R1+0x230] ;  /* 0x0002300001167983 */ /* 0x000f280000300800 */
[----:B------:R-:W-:Y:S04]  /*15660*/  STL [R1+0x484], R15 ;  /* 0x0004840f01007387 */ /* 0x000fe80000100800 */
[----:B------:R0:W-:Y:S02]  /*15670*/  STL [R1+0x450], R14 ;  /* 0x0004500e01007387 */ /* 0x0001e40000100800 */
[----:B0-----:R-:W-:-:S02]  /*15680*/  LEA.HI.X.SX32 R14, R21, R5, 0x1, P3 ;  /* 0x00000005150e7211 */ /* 0x001fc400018f0eff */
        /* <DEDUP_REMOVED lines=478> */
[----:B------:R0:W-:Y:S01]  /*17470*/  STL [R1+0x750], R14 ;  /* 0x0007500e01007387 */ /* 0x0001e20000100800 */
[----:B------:R-:W-:-:S02]  /*17480*/  LEA.HI.X.SX32 R13, R13, R5, 0x1, P2 ;  /* 0x000000050d0d7211 */ /* 0x000fc400010f0eff */
[----:B0-----:R-:W-:Y:S02]  /*17490*/  LEA.HI.X.SX32 R14, R10, R5, 0x1, P1 ;  /* 0x000000050a0e7211 */ /* 0x001fe400008f0eff */
[-C--:B------:R-:W-:Y:S01]  /*174a0*/  LEA R15, P0, R21, R0.reuse, 0x1 ;  /* 0x00000000150f7211 */ /* 0x080fe200078008ff */
[----:B------:R-:W4:Y:S04]  /*174b0*/  LDL.LU R10, [R1+0x204] ;  /* 0x00020400010a7983 */ /* 0x000f280000300800 */
[----:B------:R-:W-:Y:S04]  /*174c0*/  STL [R1+0x78c], R15 ;  /* 0x00078c0f01007387 */ /* 0x000fe80000100800 */
[----:B------:R0:W-:Y:S04]  /*174d0*/  STL [R1+0x758], R14 ;  /* 0x0007580e01007387 */ /* 0x0001e80000100800 */
[----:B0-----:R-:W4:Y:S01]  /*174e0*/  LDL.LU R14, [R1+0x1c4] ;  /* 0x0001c400010e7983 */ /* 0x001f220000300800 */
[----:B------:R-:W-:-:S05]  /*174f0*/  LEA R15, P1, R20, R0, 0x1 ;  /* 0x00000000140f7211 */ /* 0x000fca00078208ff */
[----:B------:R-:W-:Y:S04]  /*17500*/  STL [R1+0x794], R15 ;  /* 0x0007940f01007387 */ /* 0x000fe80000100800 */
[----:B------:R0:W-:Y:S02]  /*17510*/  STL [R1+0x760], R13 ;  /* 0x0007600d01007387 */ /* 0x0001e40000100800 */
[----:B0-----:R-:W-:Y:S02]  /*17520*/  LEA.HI.X.SX32 R13, R23, R5, 0x1, P3 ;  /* 0x00000005170d7211 */ /* 0x001fe400018f0eff */
[----:B------:R-:W4:Y:S01]  /*17530*/  LDL.LU R23, [R1+0x1a8] ;  /* 0x0001a80001177983 */ /* 0x000f220000300800 */
[----:B------:R-:W-:-:S05]  /*17540*/  LEA R15, P2, R9, R0, 0x1 ;  /* 0x00000000090f7211 */ /* 0x000fca00078408ff */
[----:B------:R-:W-:Y:S04]  /*17550*/  STL [R1+0x79c], R15 ;  /* 0x00079c0f01007387 */ /* 0x000fe80000100800 */
[----:B------:R0:W-:Y:S01]  /*17560*/  STL [R1+0x768], R13 ;  /* 0x0007680d01007387 */ /* 0x0001e20000100800 */
[----:B------:R-:W-:-:S03]  /*17570*/  LEA.HI.X.SX32 R6, R6, R5, 0x1, P4 ;  /* 0x0000000506067211 */ /* 0x000fc600020f0eff */
[----:B0-----:R-:W4:Y:S01]  /*17580*/  LDL.LU R13, [R1+0x1a0] ;  /* 0x0001a000010d7983 */ /* 0x001f220000300800 */
[----:B------:R-:W-:Y:S02]  /*17590*/  LEA R15, P3, R19, R0, 0x1 ;  /* 0x00000000130f7211 */ /* 0x000fe400078608ff */
[----:B------:R-:W-:-:S03]  /*175a0*/  LEA.HI.X.SX32 R7, R7, R5, 0x1, P5 ;  /* 0x0000000507077211 */ /* 0x000fc600028f0eff */
[----:B------:R-:W-:Y:S04]  /*175b0*/  STL [R1+0x7a4], R15 ;  /* 0x0007a40f01007387 */ /* 0x000fe80000100800 */
[----:B------:R0:W-:Y:S04]  /*175c0*/  STL [R1+0x770], R6 ;  /* 0x0007700601007387 */ /* 0x0001e80000100800 */
[----:B0-----:R-:W4:Y:S01]  /*175d0*/  LDL.LU R6, [R1+0x19c] ;  /* 0x00019c0001067983 */ /* 0x001f220000300800 */
[----:B------:R-:W-:Y:S02]  /*175e0*/  LEA.HI.X.SX32 R16, R22, R5, 0x1, P6 ;  /* 0x0000000516107211 */ /* 0x000fe400030f0eff */
[----:B--2---:R-:W-:-:S05]  /*175f0*/  LEA R15, P4, R26, R0, 0x1 ;  /* 0x000000001a0f7211 */ /* 0x004fca00078808ff */
[----:B------:R-:W-:Y:S04]  /*17600*/  STL [R1+0x7ac], R15 ;  /* 0x0007ac0f01007387 */ /* 0x000fe80000100800 */
[----:B------:R0:W-:Y:S04]  /*17610*/  STL [R1+0x778], R7 ;  /* 0x0007780701007387 */ /* 0x0001e80000100800 */
[----:B0-----:R-:W2:Y:S01]  /*17620*/  LDL.LU R7, [R1+0x194] ;  /* 0x0001940001077983 */ /* 0x001ea20000300800 */
[----:B------:R-:W-:-:S05]  /*17630*/  LEA R15, P5, R27, R0, 0x1 ;  /* 0x000000001b0f7211 */ /* 0x000fca00078a08ff */
[----:B------:R-:W-:Y:S04]  /*17640*/  STL [R1+0x7b4], R15 ;  /* 0x0007b40f01007387 */ /* 0x000fe80000100800 */
[----:B------:R0:W-:Y:S04]  /*17650*/  STL [R1+0x780], R16 ;  /* 0x0007801001007387 */ /* 0x0001e80000100800 */
[----:B------:R-:W2:Y:S01]  /*17660*/  LDL.LU R22, [R1+0x188] ;  /* 0x0001880001167983 */ /* 0x000ea20000300800 */
[----:B0-----:R-:W-:Y:S02]  /*17670*/  LEA.HI.X.SX32 R16, R21, R5, 0x1, P0 ;  /* 0x0000000515107211 */ /* 0x001fe400000f0eff */
        /* <DEDUP_REMOVED lines=9> */
[-C--:B------:R-:W-:Y:S02]  /*17710*/  LEA.HI.X.SX32 R9, R9, R5.reuse, 0x1, P2 ;  /* 0x0000000509097211 */ /* 0x080fe400010f0eff */
[----:B0-----:R-:W-:-:S02]  /*17720*/  LEA.HI.X.SX32 R16, R19, R5, 0x1, P3 ;  /* 0x0000000513107211 */ /* 0x001fc400018f0eff */
[----:B-----5:R-:W-:-:S05]  /*17730*/  LEA R15, P1, R3, R0, 0x1 ;  /* 0x00000000030f7211 */ /* 0x020fca00078208ff */
[----:B------:R-:W-:Y:S04]  /*17740*/  STL [R1+0x7cc], R15 ;  /* 0x0007cc0f01007387 */ /* 0x000fe80000100800 */
[----:B------:R0:W-:Y:S04]  /*17750*/  STL [R1+0x798], R9 ;  /* 0x0007980901007387 */ /* 0x0001e80000100800 */
[----:B0-----:R-:W5:Y:S01]  /*17760*/  LDL.LU R9, [R1+0x17c] ;  /* 0x00017c0001097983 */ /* 0x001f620000300800 */
[----:B---3--:R-:W-:-:S05]  /*17770*/  LEA R15, P2, R12, R0, 0x1 ;  /* 0x000000000c0f7211 */ /* 0x008fca00078408ff */
[----:B------:R-:W-:Y:S04]  /*17780*/  STL [R1+0x7d4], R15 ;  /* 0x0007d40f01007387 */ /* 0x000fe80000100800 */
[----:B------:R0:W-:Y:S04]  /*17790*/  STL [R1+0x7a0], R16 ;  /* 0x0007a01001007387 */ /* 0x0001e80000100800 */
[----:B------:R-:W3:Y:S01]  /*177a0*/  LDL.LU R19, [R1+0x178] ;  /* 0x0001780001137983 */ /* 0x000ee20000300800 */
[----:B0-----:R-:W-:Y:S02]  /*177b0*/  LEA.HI.X.SX32 R16, R26, R5, 0x1, P4 ;  /* 0x000000051a107211 */ /* 0x001fe400020f0eff */
[----:B----4-:R-:W-:-:S05]  /*177c0*/  LEA R15, P3, R11, R0, 0x1 ;  /* 0x000000000b0f7211 */ /* 0x010fca00078608ff */
[----:B------:R-:W-:Y:S04]  /*177d0*/  STL [R1+0x7dc], R15 ;  /* 0x0007dc0f01007387 */ /* 0x000fe80000100800 */
[----:B------:R0:W-:Y:S04]  /*177e0*/  STL [R1+0x7a8], R16 ;  /* 0x0007a81001007387 */ /* 0x0001e80000100800 */
[----:B------:R-:W4:Y:S01]  /*177f0*/  LDL.LU R26, [R1+0x174] ;  /* 0x00017400011a7983 */ /* 0x000f220000300800 */
[----:B0-----:R-:W-:Y:S02]  /*17800*/  LEA.HI.X.SX32 R16, R27, R5, 0x1, P5 ;  /* 0x000000051b107211 */ /* 0x001fe400028f0eff */
[----:B------:R-:W-:-:S05]  /*17810*/  LEA R15, P4, R10, R0, 0x1 ;  /* 0x000000000a0f7211 */ /* 0x000fca00078808ff */
[----:B------:R0:W-:Y:S04]  /*17820*/  STL [R1+0x7e4], R15 ;  /* 0x0007e40f01007387 */ /* 0x0001e80000100800 */
[----:B------:R1:W-:Y:S04]  /*17830*/  STL [R1+0x7b0], R16 ;  /* 0x0007b01001007387 */ /* 0x0003e80000100800 */
[----:B------:R-:W4:Y:S01]  /*17840*/  LDL.LU R27, [R1+0x170] ;  /* 0x00017000011b7983 */ /* 0x000f220000300800 */
[----:B0-----:R-:W-:Y:S02]  /*17850*/  LEA R15, P5, R14, R0, 0x1 ;  /* 0x000000000e0f7211 */ /* 0x001fe400078a08ff */
[----:B-1----:R-:W-:-:S03]  /*17860*/  LEA.HI.X.SX32 R16, R28, R5, 0x1, P6 ;  /* 0x000000051c107211 */ /* 0x002fc600030f0eff */
        /* <DEDUP_REMOVED lines=10> */
[----:B------:R0:W-:Y:S04]  /*17910*/  STL [R1+0x7fc], R15 ;  /* 0x0007fc0f01007387 */ /* 0x0001e80000100800 */
[----:B------:R-:W4:Y:S04]  /*17920*/  LDL.LU R3, [R1+0x120] ;  /* 0x0001200001037983 */ /* 0x000f280000300800 */
[----:B------:R1:W-:Y:S01]  /*17930*/  STL [R1+0x7c8], R16 ;  /* 0x0007c81001007387 */ /* 0x0003e20000100800 */
[----:B0-----:R-:W-:Y:S02]  /*17940*/  LEA R15, P1, R6, R0, 0x1 ;  /* 0x00000000060f7211 */ /* 0x001fe400078208ff */
[----:B-1----:R-:W-:-:S03]  /*17950*/  LEA.HI.X.SX32 R16, R12, R5, 0x1, P2 ;  /* 0x000000050c107211 */ /* 0x002fc600010f0eff */
[----:B------:R-:W-:Y:S04]  /*17960*/  STL [R1+0x804], R15 ;  /* 0x0008040f01007387 */ /* 0x000fe80000100800 */
[----:B------:R-:W4:Y:S04]  /*17970*/  LDL.LU R12, [R1+0x118] ;  /* 0x00011800010c7983 */ /* 0x000f280000300800 */
[----:B------:R0:W-:Y:S02]  /*17980*/  STL [R1+0x7d0], R16 ;  /* 0x0007d01001007387 */ /* 0x0001e40000100800 */
[----:B0-----:R-:W-:-:S02]  /*17990*/  LEA.HI.X.SX32 R16, R11, R5, 0x1, P3 ;  /* 0x000000050b107211 */ /* 0x001fc400018f0eff */
[----:B--2---:R-:W-:-:S05]  /*179a0*/  LEA R15, P2, R7, R0, 0x1 ;  /* 0x00000000070f7211 */ /* 0x004fca00078408ff */
[----:B------:R0:W-:Y:S04]  /*179b0*/  STL [R1+0x80c], R15 ;  /* 0x00080c0f01007387 */ /* 0x0001e80000100800 */
[----:B------:R-:W2:Y:S04]  /*179c0*/  LDL.LU R11, [R1+0x114] ;  /* 0x00011400010b7983 */ /* 0x000ea80000300800 */
[----:B------:R1:W-:Y:S01]  /*179d0*/  STL [R1+0x7d8], R16 ;  /* 0x0007d81001007387 */ /* 0x0003e20000100800 */
[----:B0-----:R-:W-:Y:S02]  /*179e0*/  LEA R15, P3, R22, R0, 0x1 ;  /* 0x00000000160f7211 */ /* 0x001fe400078608ff */
[----:B-1----:R-:W-:-:S03]  /*179f0*/  LEA.HI.X.SX32 R16, R10, R5, 0x1, P4 ;  /* 0x000000050a107211 */ /* 0x002fc600020f0eff */
[----:B------:R0:W-:Y:S04]  /*17a00*/  STL [R1+0x814], R15 ;  /* 0x0008140f01007387 */ /* 0x0001e80000100800 */
[----:B------:R-:W2:Y:S04]  /*17a10*/  LDL.LU R10, [R1+0x110] ;  /* 0x00011000010a7983 */ /* 0x000ea80000300800 */
[----:B------:R1:W-:Y:S01]  /*17a20*/  STL [R1+0x7e0], R16 ;  /* 0x0007e01001007387 */ /* 0x0003e20000100800 */
[----:B0-----:R-:W-:Y:S02]  /*17a30*/  LEA R15, P4, R21, R0, 0x1 ;  /* 0x00000000150f7211 */ /* 0x001fe400078808ff */
[----:B-1----:R-:W-:-:S03]  /*17a40*/  LEA.HI.X.SX32 R16, R14, R5, 0x1, P5 ;  /* 0x000000050e107211 */ /* 0x002fc600028f0eff */
[----:B------:R0:W-:Y:S04]  /*17a50*/  STL [R1+0x81c], R15 ;  /* 0x00081c0f01007387 */ /* 0x0001e80000100800 */
[----:B------:R-:W-:Y:S01]  /*17a60*/  STL [R1+0x7e8], R16 ;  /* 0x0007e81001007387 */ /* 0x000fe20000100800 */
[----:B0-----:R-:W-:-:S03]  /*17a70*/  LEA.HI.X.SX32 R15, R23, R5, 0x1, P6 ;  /* 0x00000005170f7211 */ /* 0x001fc600030f0eff */
[----:B------:R-:W2:Y:S01]  /*17a80*/  LDL.LU R23, [R1+0x10c] ;  /* 0x00010c0001177983 */ /* 0x000ea20000300800 */
[----:B------:R-:W-:-:S05]  /*17a90*/  LEA R14, P5, R20, R0, 0x1 ;  /* 0x00000000140e7211 */ /* 0x000fca00078a08ff */
[----:B------:R-:W-:Y:S04]  /*17aa0*/  STL [R1+0x824], R14 ;  /* 0x0008240e01007387 */ /* 0x000fe80000100800 */
[----:B------:R0:W-:Y:S04]  /*17ab0*/  STL [R1+0x7f0], R15 ;  /* 0x0007f00f01007387 */ /* 0x0001e80000100800 */
[----:B0-----:R-:W2:Y:S01]  /*17ac0*/  LDL.LU R15, [R1+0xf8] ;  /* 0x0000f800010f7983 */ /* 0x001ea20000300800 */
[----:B------:R-:W-:Y:S02]  /*17ad0*/  LEA.HI.X.SX32 R13, R13, R5, 0x1, P0 ;  /* 0x000000050d0d7211 */ /* 0x000fe400000f0eff */
[----:B-----5:R-:W-:-:S05]  /*17ae0*/  LEA R14, P6, R9, R0, 0x1 ;  /* 0x00000000090e7211 */ /* 0x020fca00078c08ff */
[----:B------:R3:W-:Y:S04]  /*17af0*/  STL [R1+0x82c], R14 ;  /* 0x00082c0e01007387 */ /* 0x0007e80000100800 */
[----:B------:R0:W-:Y:S01]  /*17b00*/  STL [R1+0x7f8], R13 ;  /* 0x0007f80d01007387 */ /* 0x0001e20000100800 */
[----:B---3--:R-:W-:Y:S02]  /*17b10*/  LEA R14, P0, R19, R0, 0x1 ;  /* 0x00000000130e7211 */ /* 0x008fe400078008ff */
[-C--:B0-----:R-:W-:Y:S02]  /*17b20*/  LEA.HI.X.SX32 R13, R6, R5.reuse, 0x1, P1 ;  /* 0x00000005060d7211 */ /* 0x081fe400008f0eff */
[----:B------:R-:W3:Y:S04]  /*17b30*/  LDL.LU R6, [R1+0xf0] ;  /* 0x0000f00001067983 */ /* 0x000ee80000300800 */
[----:B------:R-:W-:Y:S04]  /*17b40*/  STL [R1+0x834], R14 ;  /* 0x0008340e01007387 */ /* 0x000fe80000100800 */
[----:B------:R0:W-:Y:S02]  /*17b50*/  STL [R1+0x800], R13 ;  /* 0x0008000d01007387 */ /* 0x0001e40000100800 */
[----:B0-----:R-:W-:-:S02]  /*17b60*/  LEA.HI.X.SX32 R13, R7, R5, 0x1, P2 ;  /* 0x00000005070d7211 */ /* 0x001fc400010f0eff */
[----:B------:R-:W5:Y:S01]  /*17b70*/  LDL.LU R7, [R1+0xac] ;  /* 0x0000ac0001077983 */ /* 0x000f620000300800 */
[----:B----4-:R-:W-:-:S05]  /*17b80*/  LEA R14, P1, R26, R0, 0x1 ;  /* 0x000000001a0e7211 */ /* 0x010fca00078208ff */
[----:B------:R0:W-:Y:S04]  /*17b90*/  STL [R1+0x83c], R14 ;  /* 0x00083c0e01007387 */ /* 0x0001e80000100800 */
[----:B------:R1:W-:Y:S04]  /*17ba0*/  STL [R1+0x808], R13 ;  /* 0x0008080d01007387 */ /* 0x0003e80000100800 */
[----:B0-----:R-:W4:Y:S01]  /*17bb0*/  LDL.LU R14, [R1+0xa0] ;  /* 0x0000a000010e7983 */ /* 0x001f220000300800 */
[----:B-1----:R-:W-:Y:S02]  /*17bc0*/  LEA.HI.X.SX32 R13, R22, R5, 0x1, P3 ;  /* 0x00000005160d7211 */ /* 0x002fe400018f0eff */
[----:B------:R-:W-:-:S05]  /*17bd0*/  LEA R16, P2, R27, R0, 0x1 ;  /* 0x000000001b107211 */ /* 0x000fca00078408ff */
[----:B------:R-:W-:Y:S04]  /*17be0*/  STL [R1+0x844], R16 ;  /* 0x0008441001007387 */ /* 0x000fe80000100800 */
[----:B------:R0:W-:Y:S01]  /*17bf0*/  STL [R1+0x810], R13 ;  /* 0x0008100d01007387 */ /* 0x0001e20000100800 */
[----:B------:R-:W-:Y:S02]  /*17c00*/  LEA R17, P3, R28, R0, 0x1 ;  /* 0x000000001c117211 */ /* 0x000fe400078608ff */
[----:B0-----:R-:W-:-:S03]  /*17c10*/  LEA.HI.X.SX32 R13, R21, R5, 0x1, P4 ;  /* 0x00000005150d7211 */ /* 0x001fc600020f0eff */
[----:B------:R-:W-:Y:S04]  /*17c20*/  STL [R1+0x84c], R17 ;  /* 0x00084c1101007387 */ /* 0x000fe80000100800 */
[----:B------:R-:W4:Y:S04]  /*17c30*/  LDL.LU R22, [R1+0x9c] ;  /* 0x00009c0001167983 */ /* 0x000f280000300800 */
[----:B------:R0:W-:Y:S01]  /*17c40*/  STL [R1+0x818], R13 ;  /* 0x0008180d01007387 */ /* 0x0001e20000100800 */
[----:B------:R-:W-:-:S05]  /*17c50*/  LEA R16, P4, R29, R0, 0x1 ;  /* 0x000000001d107211 */ /* 0x000fca00078808ff */
[----:B------:R1:W-:Y:S04]  /*17c60*/  STL [R1+0x854], R16 ;  /* 0x0008541001007387 */ /* 0x0003e80000100800 */
[----:B------:R-:W4:Y:S01]  /*17c70*/  LDL.LU R21, [R1+0x98] ;  /* 0x0000980001157983 */ /* 0x000f220000300800 */
[----:B0-----:R-:W-:Y:S02]  /*17c80*/  LEA.HI.X.SX32 R13, R20, R5, 0x1, P5 ;  /* 0x00000005140d7211 */ /* 0x001fe400028f0eff */
[----:B-1----:R-:W-:-:S03]  /*17c90*/  LEA R16, P5, R3, R0, 0x1 ;  /* 0x0000000003107211 */ /* 0x002fc600078a08ff */
[----:B------:R0:W-:Y:S04]  /*17ca0*/  STL [R1+0x820], R13 ;  /* 0x0008200d01007387 */ /* 0x0001e80000100800 */
[----:B------:R1:W-:Y:S04]  /*17cb0*/  STL [R1+0x85c], R16 ;  /* 0x00085c1001007387 */ /* 0x0003e80000100800 */
[----:B------:R-:W4:Y:S01]  /*17cc0*/  LDL.LU R20, [R1+0x94] ;  /* 0x0000940001147983 */ /* 0x000f220000300800 */
[-C--:B0-----:R-:W-:Y:S02]  /*17cd0*/  LEA.HI.X.SX32 R13, R9, R5.reuse, 0x1, P6 ;  /* 0x00000005090d7211 */ /* 0x081fe400030f0eff */
[----:B-1----:R-:W-:-:S03]  /*17ce0*/  LEA.HI.X.SX32 R16, R19, R5, 0x1, P0 ;  /* 0x0000000513107211 */ /* 0x002fc600000f0eff */
[----:B------:R-:W-:Y:S01]  /*17cf0*/  STL [R1+0x828], R13 ;  /* 0x0008280d01007387 */ /* 0x000fe20000100800 */
[----:B------:R-:W-:-:S05]  /*17d00*/  LEA R9, P6, R12, R0, 0x1 ;  /* 0x000000000c097211 */ /* 0x000fca00078c08ff */
[----:B------:R0:W-:Y:S04]  /*17d10*/  STL [R1+0x864], R9 ;  /* 0x0008640901007387 */ /* 0x0001e80000100800 */
[----:B0-----:R-:W4:Y:S04]  /*17d20*/  LDL.LU R9, [R1+0x90] ;  /* 0x0000900001097983 */ /* 0x001f280000300800 */
[----:B------:R0:W-:Y:S02]  /*17d30*/  STL [R1+0x830], R16 ;  /* 0x0008301001007387 */ /* 0x0001e40000100800 */
[----:B0-----:R-:W-:-:S02]  /*17d40*/  LEA.HI.X.SX32 R16, R26, R5, 0x1, P1 ;  /* 0x000000051a107211 */ /* 0x001fc400008f0eff */
[----:B--2---:R-:W-:-:S05]  /*17d50*/  LEA R13, P0, R11, R0, 0x1 ;  /* 0x000000000b0d7211 */ /* 0x004fca00078008ff */
[----:B------:R0:W-:Y:S04]  /*17d60*/  STL [R1+0x86c], R13 ;  /* 0x00086c0d01007387 */ /* 0x0001e80000100800 */
[----:B------:R-:W2:Y:S04]  /*17d70*/  LDL.LU R19, [R1+0x8c] ;  /* 0x00008c0001137983 */ /* 0x000ea80000300800 */
[----:B------:R1:W-:Y:S01]  /*17d80*/  STL [R1+0x838], R16 ;  /* 0x0008381001007387 */ /* 0x0003e20000100800 */
[----:B0-----:R-:W-:-:S05]  /*17d90*/  LEA R13, P1, R10, R0, 0x1 ;  /* 0x000000000a0d7211 */ /* 0x001fca00078208ff */
[----:B------:R-:W-:Y:S04]  /*17da0*/  STL [R1+0x874], R13 ;  /* 0x0008740d01007387 */ /* 0x000fe80000100800 */
[----:B------:R-:W2:Y:S01]  /*17db0*/  LDL.LU R26, [R1+0x88] ;  /* 0x00008800011a7983 */ /* 0x000ea20000300800 */
[----:B-1----:R-:W-:-:S05]  /*17dc0*/  LEA.HI.X.SX32 R16, R27, R5, 0x1, P2 ;  /* 0x000000051b107211 */ /* 0x002fca00010f0eff */
        /* <DEDUP_REMOVED lines=13> */
[----:B---3--:R-:W-:-:S05]  /*17ea0*/  LEA R13, P4, R6, R0, 0x1 ;  /* 0x00000000060d7211 */ /* 0x008fca00078808ff */
[----:B------:R5:W-:Y:S04]  /*17eb0*/  STL [R1+0x88c], R13 ;  /* 0x00088c0d01007387 */ /* 0x000be80000100800 */
[----:B------:R-:W3:Y:S04]  /*17ec0*/  LDL.LU R3, [R1+0x78] ;  /* 0x0000780001037983 */ /* 0x000ee80000300800 */
[----:B------:R0:W-:Y:S01]  /*17ed0*/  STL [R1+0x858], R16 ;  /* 0x0008581001007387 */ /* 0x0001e20000100800 */
[----:B-----5:R-:W-:Y:S02]  /*17ee0*/  LEA R13, P5, R7, R0, 0x1 ;  /* 0x00000000070d7211 */ /* 0x020fe400078a08ff */
[----:B0-----:R-:W-:-:S03]  /*17ef0*/  LEA.HI.X.SX32 R16, R12, R5, 0x1, P6 ;  /* 0x000000050c107211 */ /* 0x001fc600030f0eff */
[----:B------:R0:W-:Y:S01]  /*17f00*/  STL [R1+0x894], R13 ;  /* 0x0008940d01007387 */ /* 0x0001e20000100800 */
[----:B------:R-:W-:-:S03]  /*17f10*/  LEA.HI.X.SX32 R11, R11, R5, 0x1, P0 ;  /* 0x000000050b0b7211 */ /* 0x000fc600000f0eff */
[----:B0-----:R-:W5:Y:S01]  /*17f20*/  LDL.LU R13, [R1+0x74] ;  /* 0x00007400010d7983 */ /* 0x001f620000300800 */
[----:B----4-:R-:W-:-:S03]  /*17f30*/  LEA R12, P6, R14, R0, 0x1 ;  /* 0x000000000e0c7211 */ /* 0x010fc600078c08ff */
[----:B------:R-:W-:Y:S04]  /*17f40*/  STL [R1+0x860], R16 ;  /* 0x0008601001007387 */ /* 0x000fe80000100800 */
[----:B------:R0:W-:Y:S01]  /*17f50*/  STL [R1+0x89c], R12 ;  /* 0x00089c0c01007387 */ /* 0x0001e20000100800 */
[----:B------:R-:W-:-:S03]  /*17f60*/  LEA.HI.X.SX32 R10, R10, R5, 0x1, P1 ;  /* 0x000000050a0a7211 */ /* 0x000fc600008f0eff */
[----:B0-----:R-:W4:Y:S04]  /*17f70*/  LDL.LU R12, [R1+0x70] ;  /* 0x00007000010c7983 */ /* 0x001f280000300800 */
[----:B------:R0:W-:Y:S01]  /*17f80*/  STL [R1+0x868], R11 ;  /* 0x0008680b01007387 */ /* 0x0001e20000100800 */
[----:B------:R-:W-:-:S03]  /*17f90*/  LEA.HI.X.SX32 R17, R23, R5, 0x1, P2 ;  /* 0x0000000517117211 */ /* 0x000fc600010f0eff */
[----:B0-----:R-:W4:Y:S01]  /*17fa0*/  LDL.LU R11, [R1+0x6c] ;  /* 0x00006c00010b7983 */ /* 0x001f220000300800 */
[----:B------:R-:W-:-:S05]  /*17fb0*/  LEA R16, P0, R22, R0, 0x1 ;  /* 0x0000000016107211 */ /* 0x000fca00078008ff */
[----:B------:R-:W-:Y:S04]  /*17fc0*/  STL [R1+0x8a4], R16 ;  /* 0x0008a41001007387 */ /* 0x000fe80000100800 */
[----:B------:R0:W-:Y:S04]  /*17fd0*/  STL [R1+0x870], R10 ;  /* 0x0008700a01007387 */ /* 0x0001e80000100800 */
[----:B0-----:R-:W4:Y:S01]  /*17fe0*/  LDL.LU R10, [R1+0x68] ;  /* 0x00006800010a7983 */ /* 0x001f220000300800 */
[----:B------:R-:W-:-:S05]  /*17ff0*/  LEA R16, P1, R21, R0, 0x1 ;  /* 0x0000000015107211 */ /* 0x000fca00078208ff */
[----:B------:R0:W-:Y:S04]  /*18000*/  STL [R1+0x8ac], R16 ;  /* 0x0008ac1001007387 */ /* 0x0001e80000100800 */
[----:B------:R1:W-:Y:S04]  /*18010*/  STL [R1+0x878], R17 ;  /* 0x0008781101007387 */ /* 0x0003e80000100800 */
[----:B------:R-:W4:Y:S01]  /*18020*/  LDL.LU R23, [R1+0x64] ;  /* 0x0000640001177983 */ /* 0x000f220000300800 */
[----:B0-----:R-:W-:Y:S02]  /*18030*/  LEA R16, P2, R20, R0, 0x1 ;  /* 0x0000000014107211 */ /* 0x001fe400078408ff */
[----:B-1----:R-:W-:-:S03]  /*18040*/  LEA.HI.X.SX32 R17, R15, R5, 0x1, P3 ;  /* 0x000000050f117211 */ /* 0x002fc600018f0eff */
[----:B------:R0:W-:Y:S01]  /*18050*/  STL [R1+0x8b4], R16 ;  /* 0x0008b41001007387 */ /* 0x0001e20000100800 */
[----:B------:R-:W-:-:S03]  /*18060*/  LEA.HI.X.SX32 R15, R6, R5, 0x1, P4 ;  /* 0x00000005060f7211 */ /* 0x000fc600020f0eff */
[----:B------:R-:W-:Y:S04]  /*18070*/  STL [R1+0x880], R17 ;  /* 0x0008801101007387 */ /* 0x000fe80000100800 */
[----:B------:R-:W4:Y:S01]  /*18080*/  LDL.LU R6, [R1+0x60] ;  /* 0x0000600001067983 */ /* 0x000f220000300800 */
[----:B0-----:R-:W-:-:S05]  /*18090*/  LEA R16, P3, R9, R0, 0x1 ;  /* 0x0000000009107211 */ /* 0x001fca00078608ff */
[----:B------:R0:W-:Y:S04]  /*180a0*/  STL [R1+0x8bc], R16 ;  /* 0x0008bc1001007387 */ /* 0x0001e80000100800 */
[----:B------:R1:W-:Y:S01]  /*180b0*/  STL [R1+0x888], R15 ;  /* 0x0008880f01007387 */ /* 0x0003e20000100800 */
[----:B0-----:R-:W-:Y:S02]  /*180c0*/  LEA.HI.X.SX32 R16, R7, R5, 0x1, P5 ;  /* 0x0000000507107211 */ /* 0x001fe400028f0eff */
[----:B--2---:R-:W-:-:S05]  /*180d0*/  LEA R17, P4, R19, R0, 0x1 ;  /* 0x0000000013117211 */ /* 0x004fca00078808ff */
[----:B------:R-:W-:Y:S04]  /*180e0*/  STL [R1+0x8c4], R17 ;  /* 0x0008c41101007387 */ /* 0x000fe80000100800 */
[----:B------:R-:W2:Y:S04]  /*180f0*/  LDL.LU R7, [R1+0x5c] ;  /* 0x00005c0001077983 */ /* 0x000ea80000300800 */
[----:B------:R0:W-:Y:S01]  /*18100*/  STL [R1+0x890], R16 ;  /* 0x0008901001007387 */ /* 0x0001e20000100800 */
[----:B-1----:R-:W-:Y:S02]  /*18110*/  LEA R15, P5, R26, R0, 0x1 ;  /* 0x000000001a0f7211 */ /* 0x002fe400078a08ff */
[----:B0-----:R-:W-:-:S03]  /*18120*/  LEA.HI.X.SX32 R16, R14, R5, 0x1, P6 ;  /* 0x000000050e107211 */ /* 0x001fc600030f0eff */
[----:B------:R0:W-:Y:S01]  /*18130*/  STL [R1+0x8cc], R15 ;  /* 0x0008cc0f01007387 */ /* 0x0001e20000100800 */
[----:B------:R-:W-:-:S03]  /*18140*/  LEA.HI.X.SX32 R14, R22, R5, 0x1, P0 ;  /* 0x00000005160e7211 */ /* 0x000fc600000f0eff */
[----:B------:R1:W-:Y:S04]  /*18150*/  STL [R1+0x898], R16 ;  /* 0x0008981001007387 */ /* 0x0003e80000100800 */
[----:B------:R-:W2:Y:S01]  /*18160*/  LDL.LU R22, [R1+0x58] ;  /* 0x0000580001167983 */ /* 0x000ea20000300800 */
[----:B0-----:R-:W-:-:S05]  /*18170*/  LEA R15, P6, R27, R0, 0x1 ;  /* 0x000000001b0f7211 */ /* 0x001fca00078c08ff */
[----:B------:R0:W-:Y:S04]  /*18180*/  STL [R1+0x8d4], R15 ;  /* 0x0008d40f01007387 */ /* 0x0001e80000100800 */
[----:B------:R-:W-:Y:S01]  /*18190*/  STL [R1+0x8a0], R14 ;  /* 0x0008a00e01007387 */ /* 0x000fe20000100800 */
[----:B-1----:R-:W-:Y:S02]  /*181a0*/  LEA R16, P0, R28, R0, 0x1 ;  /* 0x000000001c107211 */ /* 0x002fe400078008ff */
[----:B0-----:R-:W-:-:S03]  /*181b0*/  LEA.HI.X.SX32 R15, R21, R5, 0x1, P1 ;  /* 0x00000005150f7211 */ /* 0x001fc600008f0eff */
[----:B------:R0:W-:Y:S04]  /*181c0*/  STL [R1+0x8dc], R16 ;  /* 0x0008dc1001007387 */ /* 0x0001e80000100800 */
[----:B------:R-:W2:Y:S01]  /*181d0*/  LDL.LU R21, [R1+0x54] ;  /* 0x0000540001157983 */ /* 0x000ea20000300800 */
[----:B0-----:R-:W-:-:S03]  /*181e0*/  LEA.HI.X.SX32 R16, R20, R5, 0x1, P2 ;  /* 0x0000000514107211 */ /* 0x001fc600010f0eff */
[----:B------:R-:W-:Y:S01]  /*181f0*/  STL [R1+0x8a8], R15 ;  /* 0x0008a80f01007387 */ /* 0x000fe20000100800 */
[----:B------:R-:W-:-:S05]  /*18200*/  LEA R14, P1, R29, R0, 0x1 ;  /* 0x000000001d0e7211 */ /* 0x000fca00078208ff */
[----:B------:R0:W-:Y:S04]  /*18210*/  STL [R1+0x8e4], R14 ;  /* 0x0008e40e01007387 */ /* 0x0001e80000100800 */
[----:B------:R1:W-:Y:S04]  /*18220*/  STL [R1+0x8b0], R16 ;  /* 0x0008b01001007387 */ /* 0x0003e80000100800 */
[----:B------:R-:W2:Y:S01]  /*18230*/  LDL.LU R20, [R1+0x50] ;  /* 0x0000500001147983 */ /* 0x000ea20000300800 */
[-C--:B0-----:R-:W-:Y:S02]  /*18240*/  LEA.HI.X.SX32 R14, R9, R5.reuse, 0x1, P3 ;  /* 0x00000005090e7211 */ /* 0x081fe400018f0eff */
[----:B-1----:R-:W-:-:S02]  /*18250*/  LEA.HI.X.SX32 R16, R26, R5, 0x1, P5 ;  /* 0x000000051a107211 */ /* 0x002fc400028f0eff */
[----:B---3--:R-:W-:-:S05]  /*18260*/  LEA R15, P2, R3, R0, 0x1 ;  /* 0x00000000030f7211 */ /* 0x008fca00078408ff */
[----:B------:R0:W-:Y:S04]  /*18270*/  STL [R1+0x8ec], R15 ;  /* 0x0008ec0f01007387 */ /* 0x0001e80000100800 */
[----:B------:R-:W-:Y:S01]  /*18280*/  STL [R1+0x8b8], R14 ;  /* 0x0008b80e01007387 */ /* 0x000fe20000100800 */
[----:B0-----:R-:W-:Y:S02]  /*18290*/  LEA.HI.X.SX32 R15, R19, R5, 0x1, P4 ;  /* 0x00000005130f7211 */ /* 0x001fe400020f0eff */
[----:B-----5:R-:W-:-:S05]  /*182a0*/  LEA R9, P3, R13, R0, 0x1 ;  /* 0x000000000d097211 */ /* 0x020fca00078608ff */
[----:B------:R0:W-:Y:S04]  /*182b0*/  STL [R1+0x8f4], R9 ;  /* 0x0008f40901007387 */ /* 0x0001e80000100800 */
[----:B0-----:R-:W3:Y:S01]  /*182c0*/  LDL.LU R9, [R1+0x4c] ;  /* 0x00004c0001097983 */ /* 0x001ee20000300800 */
[----:B----4-:R-:W-:-:S03]  /*182d0*/  LEA R14, P4, R12, R0, 0x1 ;  /* 0x000000000c0e7211 */ /* 0x010fc600078808ff */
[----:B------:R0:W-:Y:S04]  /*182e0*/  STL [R1+0x8c0], R15 ;  /* 0x0008c00f01007387 */ /* 0x0001e80000100800 */
[----:B------:R1:W-:Y:S04]  /*182f0*/  STL [R1+0x8fc], R14 ;  /* 0x0008fc0e01007387 */ /* 0x0003e80000100800 */
[----:B------:R-:W-:Y:S04]  /*18300*/  STL [R1+0x8c8], R16 ;  /* 0x0008c81001007387 */ /* 0x000fe80000100800 */
[----:B------:R-:W4:Y:S01]  /*18310*/  LDL.LU R19, [R1+0x48] ;  /* 0x0000480001137983 */ /* 0x000f220000300800 */
[----:B0-----:R-:W-:-:S02]  /*18320*/  LEA R15, P5, R11, R0, 0x1 ;  /* 0x000000000b0f7211 */ /* 0x001fc400078a08ff */
[----:B-1----:R-:W-:-:S03]  /*18330*/  LEA.HI.X.SX32 R14, R27, R5, 0x1, P6 ;  /* 0x000000051b0e7211 */ /* 0x002fc600030f0eff */
[----:B------:R0:W-:Y:S04]  /*18340*/  STL [R1+0x904], R15 ;  /* 0x0009040f01007387 */ /* 0x0001e80000100800 */
[----:B------:R1:W-:Y:S01]  /*18350*/  STL [R1+0x8d0], R14 ;  /* 0x0008d00e01007387 */ /* 0x0003e20000100800 */
[----:B0-----:R-:W-:Y:S02]  /*18360*/  LEA.HI.X.SX32 R15, R28, R5, 0x1, P0 ;  /* 0x000000051c0f7211 */ /* 0x001fe400000f0eff */
[----:B------:R-:W-:-:S05]  /*18370*/  LEA R16, P6, R10, R0, 0x1 ;  /* 0x000000000a107211 */ /* 0x000fca00078c08ff */
[----:B------:R-:W-:Y:S04]  /*18380*/  STL [R1+0x90c], R16 ;  /* 0x00090c1001007387 */ /* 0x000fe80000100800 */
[----:B------:R-:W5:Y:S01]  /*18390*/  LDL.LU R26, [R1+0x44] ;  /* 0x00004400011a7983 */ /* 0x000f620000300800 */
[----:B-1----:R-:W-:-:S03]  /*183a0*/  LEA R14, P0, R23, R0, 0x1 ;  /* 0x00000000170e7211 */ /* 0x002fc600078008ff */
[----:B------:R0:W-:Y:S04]  /*183b0*/  STL [R1+0x8d8], R15 ;  /* 0x0008d80f01007387 */ /* 0x0001e80000100800 */
[----:B------:R1:W-:Y:S04]  /*183c0*/  STL [R1+0x914], R14 ;  /* 0x0009140e01007387 */ /* 0x0003e80000100800 */
[----:B------:R-:W5:Y:S01]  /*183d0*/  LDL.LU R27, [R1+0x40] ;  /* 0x00004000011b7983 */ /* 0x000f620000300800 */
[----:B0-----:R-:W-:-:S05]  /*183e0*/  LEA.HI.X.SX32 R15, R29, R5, 0x1, P1 ;  /* 0x000000051d0f7211 */ /* 0x001fca00008f0eff */
[----:B------:R-:W-:Y:S01]  /*183f0*/  STL [R1+0x8e0], R15 ;  /* 0x0008e00f01007387 */ /* 0x000fe20000100800 */
[----:B-1----:R-:W-:-:S03]  /*18400*/  LEA R14, P1, R6, R0, 0x1 ;  /* 0x00000000060e7211 */ /* 0x002fc600078208ff */
[----:B------:R-:W5:Y:S01]  /*18410*/  LDL.LU R28, [R1+0x3c] ;  /* 0x00003c00011c7983 */ /* 0x000f620000300800 */
[----:B------:R-:W-:-:S03]  /*18420*/  LEA.HI.X.SX32 R3, R3, R5, 0x1, P2 ;  /* 0x0000000503037211 */ /* 0x000fc600010f0eff */
[----:B------:R-:W-:Y:S04]  /*18430*/  STL [R1+0x91c], R14 ;  /* 0x00091c0e01007387 */ /* 0x000fe80000100800 */
[----:B------:R-:W5:Y:S04]  /*18440*/  LDL.LU R29, [R1+0x38] ;  /* 0x00003800011d7983 */ /* 0x000f680000300800 */
[----:B------:R0:W-:Y:S04]  /*18450*/  STL [R1+0x8e8], R3 ;  /* 0x0008e80301007387 */ /* 0x0001e80000100800 */
[----:B0-----:R-:W5:Y:S01]  /*18460*/  LDL.LU R3, [R1+0x34] ;  /* 0x0000340001037983 */ /* 0x001f620000300800 */
[----:B------:R-:W-:-:S02]  /*18470*/  LEA.HI.X.SX32 R13, R13, R5, 0x1, P3 ;  /* 0x000000050d0d7211 */ /* 0x000fc400018f0eff */
[----:B------:R-:W-:Y:S02]  /*18480*/  LEA.HI.X.SX32 R11, R11, R5, 0x1, P5 ;  /* 0x000000050b0b7211 */ /* 0x000fe400028f0eff */
[----:B--2---:R-:W-:-:S05]  /*18490*/  LEA R14, P2, R7, R0, 0x1 ;  /* 0x00000000070e7211 */ /* 0x004fca00078408ff */
[----:B------:R0:W-:Y:S04]  /*184a0*/  STL [R1+0x924], R14 ;  /* 0x0009240e01007387 */ /* 0x0001e80000100800 */
[----:B------:R-:W2:Y:S04]  /*184b0*/  LDL.LU R24, [R1+0x30] ;  /* 0x0000300001187983 */ /* 0x000ea80000300800 */
[----:B------:R1:W-:Y:S04]  /*184c0*/  STL [R1+0x8f0], R13 ;  /* 0x0008f00d01007387 */ /* 0x0003e80000100800 */
[----:B------:R-:W2:Y:S01]  /*184d0*/  LDL.LU R18, [R1+0x2c] ;  /* 0x00002c0001127983 */ /* 0x000ea20000300800 */
[----:B0-----:R-:W-:-:S02]  /*184e0*/  LEA R14, P3, R22, R0, 0x1 ;  /* 0x00000000160e7211 */ /* 0x001fc400078608ff */
[----:B-1----:R-:W-:-:S03]  /*184f0*/  LEA.HI.X.SX32 R13, R12, R5, 0x1, P4 ;  /* 0x000000050c0d7211 */ /* 0x002fc600020f0eff */
[----:B------:R0:W-:Y:S04]  /*18500*/  STL [R1+0x92c], R14 ;  /* 0x00092c0e01007387 */ /* 0x0001e80000100800 */
[----:B------:R-:W2:Y:S04]  /*18510*/  LDL.LU R17, [R1+0x28] ;  /* 0x0000280001117983 */ /* 0x000ea80000300800 */
[----:B------:R-:W-:Y:S04]  /*18520*/  STL [R1+0x8f8], R13 ;  /* 0x0008f80d01007387 */ /* 0x000fe80000100800 */
[----:B------:R-:W2:Y:S01]  /*18530*/  LDL.LU R16, [R1+0x24] ;  /* 0x0000240001107983 */ /* 0x000ea20000300800 */
[----:B------:R-:W-:-:S05]  /*18540*/  LEA R12, P4, R21, R0, 0x1 ;  /* 0x00000000150c7211 */ /* 0x000fca00078808ff */
[----:B------:R1:W-:Y:S04]  /*18550*/  STL [R1+0x934], R12 ;  /* 0x0009340c01007387 */ /* 0x0003e80000100800 */
[----:B------:R-:W2:Y:S04]  /*18560*/  LDL.LU R15, [R1+0x20] ;  /* 0x00002000010f7983 */ /* 0x000ea80000300800 */
[----:B------:R1:W-:Y:S04]  /*18570*/  STL [R1+0x900], R11 ;  /* 0x0009000b01007387 */ /* 0x0003e80000100800 */
[----:B0-----:R-:W2:Y:S01]  /*18580*/  LDL.LU R14, [R1+0x1c] ;  /* 0x00001c00010e7983 */ /* 0x001ea20000300800 */
[----:B-1----:R-:W-:-:S05]  /*18590*/  LEA R12, P5, R20, R0, 0x1 ;  /* 0x00000000140c7211 */ /* 0x002fca00078a08ff */
[----:B------:R0:W-:Y:S04]  /*185a0*/  STL [R1+0x93c], R12 ;  /* 0x00093c0c01007387 */ /* 0x0001e80000100800 */
[----:B------:R-:W2:Y:S01]  /*185b0*/  LDL.LU R13, [R1+0x18] ;  /* 0x00001800010d7983 */ /* 0x000ea20000300800 */
[----:B------:R-:W-:-:S05]  /*185c0*/  LEA.HI.X.SX32 R11, R10, R5, 0x1, P6 ;  /* 0x000000050a0b7211 */ /* 0x000fca00030f0eff */
[----:B------:R1:W-:Y:S04]  /*185d0*/  STL [R1+0x908], R11 ;  /* 0x0009080b01007387 */ /* 0x0003e80000100800 */
[----:B0-----:R-:W2:Y:S01]  /*185e0*/  LDL.LU R12, [R1+0x14] ;  /* 0x00001400010c7983 */ /* 0x001ea20000300800 */
[-C--:B------:R-:W-:Y:S02]  /*185f0*/  LEA.HI.X.SX32 R6, R6, R5.reuse, 0x1, P1 ;  /* 0x0000000506067211 */ /* 0x080fe400008f0eff */
[-C--:B-1----:R-:W-:Y:S02]  /*18600*/  LEA.HI.X.SX32 R11, R23, R5.reuse, 0x1, P0 ;  /* 0x00000005170b7211 */ /* 0x082fe400000f0eff */
[-C--:B------:R-:W-:Y:S02]  /*18610*/  LEA.HI.X.SX32 R7, R7, R5.reuse, 0x1, P2 ;  /* 0x0000000507077211 */ /* 0x080fe400010f0eff */
[----:B------:R-:W-:-:S02]  /*18620*/  LEA.HI.X.SX32 R22, R22, R5, 0x1, P3 ;  /* 0x0000000516167211 */ /* 0x000fc400018f0eff */
[----:B---3--:R-:W-:-:S05]  /*18630*/  LEA R10, P6, R9, R0, 0x1 ;  /* 0x00000000090a7211 */ /* 0x008fca00078c08ff */
[----:B------:R4:W-:Y:S04]  /*18640*/  STL [R1+0x944], R10 ;  /* 0x0009440a01007387 */ /* 0x0009e80000100800 */
[----:B------:R-:W3:Y:S04]  /*18650*/  LDL.LU R23, [R1+0x10] ;  /* 0x0000100001177983 */ /* 0x000ee80000300800 */
[----:B------:R0:W-:Y:S01]  /*18660*/  STL [R1+0x910], R11 ;  /* 0x0009100b01007387 */ /* 0x0001e20000100800 */
[----:B----4-:R-:W-:-:S03]  /*18670*/  LEA R10, P0, R19, R0, 0x1 ;  /* 0x00000000130a7211 */ /* 0x010fc600078008ff */
[----:B0-----:R-:W4:Y:S04]  /*18680*/  LDL.LU R11, [R1+0xc] ;  /* 0x00000c00010b7983 */ /* 0x001f280000300800 */
[----:B------:R0:W-:Y:S04]  /*18690*/  STL [R1+0x94c], R10 ;  /* 0x00094c0a01007387 */ /* 0x0001e80000100800 */
[----:B0-----:R-:W4:Y:S04]  /*186a0*/  LDL.LU R10, [R1+0x9c8] ;  /* 0x0009c800010a7983 */ /* 0x001f280000300800 */
[----:B------:R5:W-:Y:S02]  /*186b0*/  STL [R1+0x918], R6 ;  /* 0x0009180601007387 */ /* 0x000be40000100800 */
[----:B-----5:R-:W-:-:S05]  /*186c0*/  LEA R6, P1, R26, R0, 0x1 ;  /* 0x000000001a067211 */ /* 0x020fca00078208ff */
[----:B------:R0:W-:Y:S04]  /*186d0*/  STL [R1+0x954], R6 ;  /* 0x0009540601007387 */ /* 0x0001e80000100800 */
[----:B0-----:R-:W5:Y:S04]  /*186e0*/  LDL.LU R6, [R1+0xb38] ;  /* 0x000b380001067983 */ /* 0x001f680000300800 */
[----:B------:R0:W-:Y:S02]  /*186f0*/  STL [R1+0x920], R7 ;  /* 0x0009200701007387 */ /* 0x0001e40000100800 */
[----:B0-----:R-:W-:-:S05]  /*18700*/  LEA R7, P2, R27, R0, 0x1 ;  /* 0x000000001b077211 */ /* 0x001fca00078408ff */
[----:B------:R0:W-:Y:S01]  /*18710*/  STL [R1+0x95c], R7 ;  /* 0x00095c0701007387 */ /* 0x0001e20000100800 */
[----:B------:R-:W-:-:S03]  /*18720*/  LEA.HI.X.SX32 R21, R21, R5, 0x1, P4 ;  /* 0x0000000515157211 */ /* 0x000fc600020f0eff */
        /* <DEDUP_REMOVED lines=17> */
[----:B--2---:R-:W-:-:S05]  /*18840*/  LEA R9, P6, R24, R0, 0x1 ;  /* 0x0000000018097211 */ /* 0x004fca00078c08ff */
[----:B------:R0:W-:Y:S01]  /*18850*/  STL [R1+0x97c], R9 ;  /* 0x00097c0901007387 */ /* 0x0001e20000100800 */
[----:B------:R-:W-:-:S03]  /*18860*/  LEA.HI.X.SX32 R26, R26, R5, 0x1, P1 ;  /* 0x000000051a1a7211 */ /* 0x000fc600008f0eff */
[----:B0-----:R-:W2:Y:S04]  /*18870*/  LDL.LU R9, [R1+0xb24] ;  /* 0x000b240001097983 */ /* 0x001ea80000300800 */
        /* <DEDUP_REMOVED lines=22> */
[----:B------:R0:W-:Y:S04]  /*189e0*/  STL [R1+0x9a4], R29 ;  /* 0x0009a41d01007387 */ /* 0x0001e80000100800 */
[----:B0-----:R-:W5:Y:S04]  /*189f0*/  LDL.LU R29, [R1+0xb10] ;  /* 0x000b1000011d7983 */ /* 0x001f680000300800 */
[----:B------:R0:W-:Y:S02]  /*18a00*/  STL [R1+0x970], R3 ;  /* 0x0009700301007387 */ /* 0x0001e40000100800 */
[----:B0-----:R-:W-:-:S05]  /*18a10*/  LEA R3, P5, R13, R0, 0x1 ;  /* 0x000000000d037211 */ /* 0x001fca00078a08ff */
[----:B------:R0:W-:Y:S04]  /*18a20*/  STL [R1+0x9ac], R3 ;  /* 0x0009ac0301007387 */ /* 0x0001e80000100800 */
[----:B0-----:R-:W2:Y:S01]  /*18a30*/  LDL.LU R3, [R1+0xb0c] ;  /* 0x000b0c0001037983 */ /* 0x001ea20000300800 */
[----:B------:R-:W-:-:S05]  /*18a40*/  LEA.HI.X.SX32 R24, R24, R5, 0x1, P6 ;  /* 0x0000000518187211 */ /* 0x000fca00030f0eff */
[----:B------:R0:W-:Y:S02]  /*18a50*/  STL [R1+0x978], R24 ;  /* 0x0009781801007387 */ /* 0x0001e40000100800 */
[----:B0-----:R-:W-:-:S05]  /*18a60*/  LEA R24, P6, R12, R0, 0x1 ;  /* 0x000000000c187211 */ /* 0x001fca00078c08ff */
[----:B------:R0:W-:Y:S01]  /*18a70*/  STL [R1+0x9b4], R24 ;  /* 0x0009b41801007387 */ /* 0x0001e20000100800 */
[----:B------:R-:W-:Y:S01]  /*18a80*/  IMAD R2, R2, UR4, RZ ;  /* 0x0000000402027c24 */ /* 0x000fe2000f8e02ff */
[----:B0-----:R-:W-:Y:S02]  /*18a90*/  LEA.HI.X.SX32 R24, R18, R5, 0x1, P0 ;  /* 0x0000000512187211 */ /* 0x001fe400000f0eff */
[----:B---3--:R-:W-:-:S03]  /*18aa0*/  LEA R18, P0, R23, R0, 0x1 ;  /* 0x0000000017127211 */ /* 0x008fc600078008ff */
[----:B------:R0:W-:Y:S04]  /*18ab0*/  STL [R1+0x980], R24 ;  /* 0x0009801801007387 */ /* 0x0001e80000100800 */
[----:B------:R4:W-:Y:S01]  /*18ac0*/  STL [R1+0x9bc], R18 ;  /* 0x0009bc1201007387 */ /* 0x0009e20000100800 */
[-C--:B------:R-:W-:Y:S02]  /*18ad0*/  LEA.HI.X.SX32 R15, R15, R5.reuse, 0x1, P3 ;  /* 0x000000050f0f7211 */ /* 0x080fe400018f0eff */
[-C--:B0-----:R-:W-:Y:S02]  /*18ae0*/  LEA.HI.X.SX32 R24, R17, R5.reuse, 0x1, P1 ;  /* 0x0000000511187211 */ /* 0x081fe400008f0eff */
[----:B------:R-:W-:Y:S02]  /*18af0*/  LEA.HI.X.SX32 R17, R16, R5, 0x1, P2 ;  /* 0x0000000510117211 */ /* 0x000fe400010f0eff */
[----:B----4-:R-:W-:-:S02]  /*18b00*/  LEA R18, P1, R11, R0, 0x1 ;  /* 0x000000000b127211 */ /* 0x010fc400078208ff */
[-C--:B------:R-:W-:Y:S01]  /*18b10*/  LEA R16, P2, R10, R0.reuse, 0x1 ;  /* 0x000000000a107211 */ /* 0x080fe200078408ff */
[----:B------:R-:W-:Y:S04]  /*18b20*/  STL [R1+0x988], R24 ;  /* 0x0009881801007387 */ /* 0x000fe80000100800 */
[----:B------:R-:W-:Y:S04]  /*18b30*/  STL [R1+0x9c4], R18 ;  /* 0x0009c41201007387 */ /* 0x000fe80000100800 */
[----:B------:R0:W-:Y:S04]  /*18b40*/  STL [R1+0x990], R17 ;  /* 0x0009901101007387 */ /* 0x0001e80000100800 */
[----:B------:R1:W-:Y:S04]  /*18b50*/  STL [R1+0xa2c], R16 ;  /* 0x000a2c1001007387 */ /* 0x0003e80000100800 */
[----:B------:R2:W-:Y:S01]  /*18b60*/  STL [R1+0x998], R15 ;  /* 0x0009980f01007387 */ /* 0x0005e20000100800 */
[----:B0-----:R-:W-:-:S02]  /*18b70*/  LEA R17, P3, R2, R0, 0x1 ;  /* 0x0000000002117211 */ /* 0x001fc400078608ff */
[-C--:B-1----:R-:W-:Y:S02]  /*18b80*/  LEA.HI.X.SX32 R16, R14, R5.reuse, 0x1, P4 ;  /* 0x000000050e107211 */ /* 0x082fe400020f0eff */
[-C--:B------:R-:W-:Y:S01]  /*18b90*/  LEA.HI.X.SX32 R14, R13, R5.reuse, 0x1, P5 ;  /* 0x000000050d0e7211 */ /* 0x080fe200028f0eff */
[----:B------:R-:W-:Y:S01]  /*18ba0*/  STL [R1+0x9cc], R17 ;  /* 0x0009cc1101007387 */ /* 0x000fe20000100800 */
[----:B------:R-:W-:-:S03]  /*18bb0*/  LEA.HI.X.SX32 R12, R12, R5, 0x1, P6 ;  /* 0x000000050c0c7211 */ /* 0x000fc600030f0eff */
[----:B------:R-:W-:Y:S01]  /*18bc0*/  STL [R1+0x9a0], R16 ;  /* 0x0009a01001007387 */ /* 0x000fe20000100800 */
[-C--:B------:R-:W-:Y:S02]  /*18bd0*/  LEA.HI.X.SX32 R11, R11, R5.reuse, 0x1, P1 ;  /* 0x000000050b0b7211 */ /* 0x080fe400008f0eff */
[-C--:B------:R-:W-:Y:S02]  /*18be0*/  LEA.HI.X.SX32 R10, R10, R5.reuse, 0x1, P2 ;  /* 0x000000050a0a7211 */ /* 0x080fe400010f0eff */
[----:B------:R-:W-:Y:S01]  /*18bf0*/  LEA.HI.X.SX32 R2, R2, R5, 0x1, P3 ;  /* 0x0000000502027211 */ /* 0x000fe200018f0eff */
[----:B------:R-:W-:Y:S02]  /*18c00*/  IMAD R4, R4, UR4, RZ ;  /* 0x0000000404047c24 */ /* 0x000fe4000f8e02ff */
[----:B------:R-:W-:Y:S02]  /*18c10*/  IMAD R8, R8, UR4, RZ ;  /* 0x0000000408087c24 */ /* 0x000fe4000f8e02ff */
[----:B------:R-:W-:Y:S01]  /*18c20*/  IMAD R25, R25, UR4, RZ ;  /* 0x0000000419197c24 */ /* 0x000fe2000f8e02ff */
[----:B-----5:R-:W-:-:S02]  /*18c30*/  LEA R13, P5, R29, R0, 0x1 ;  /* 0x000000001d0d7211 */ /* 0x020fc400078a08ff */
[----:B--2---:R-:W-:-:S05]  /*18c40*/  LEA R15, P4, R3, R0, 0x1 ;  /* 0x00000000030f7211 */ /* 0x004fca00078808ff */
[----:B------:R-:W-:Y:S04]  /*18c50*/  STL [R1+0x9d4], R15 ;  /* 0x0009d40f01007387 */ /* 0x000fe80000100800 */
[----:B------:R0:W-:Y:S04]  /*18c60*/  STL [R1+0x9a8], R14 ;  /* 0x0009a80e01007387 */ /* 0x0001e80000100800 */
[----:B------:R1:W-:Y:S04]  /*18c70*/  STL [R1+0x9dc], R13 ;  /* 0x0009dc0d01007387 */ /* 0x0003e80000100800 */
[----:B------:R2:W-:Y:S01]  /*18c80*/  STL [R1+0x9b0], R12 ;  /* 0x0009b00c01007387 */ /* 0x0005e20000100800 */
[----:B0-----:R-:W-:-:S02]  /*18c90*/  LEA R14, P6, R28, R0, 0x1 ;  /* 0x000000001c0e7211 */ /* 0x001fc400078c08ff */
[----:B-1----:R-:W-:-:S03]  /*18ca0*/  LEA.HI.X.SX32 R13, R23, R5, 0x1, P0 ;  /* 0x00000005170d7211 */ /* 0x002fc600000f0eff */
[----:B------:R-:W-:Y:S01]  /*18cb0*/  STL [R1+0x9e4], R14 ;  /* 0x0009e40e01007387 */ /* 0x000fe20000100800 */
[----:B--2---:R-:W-:-:S03]  /*18cc0*/  LEA R12, P0, R27, R0, 0x1 ;  /* 0x000000001b0c7211 */ /* 0x004fc600078008ff */
[----:B------:R-:W2:Y:S04]  /*18cd0*/  LDL.LU R23, [R1+0xaa0] ;  /* 0x000aa00001177983 */ /* 0x000ea80000300800 */
[----:B------:R-:W-:Y:S04]  /*18ce0*/  STL [R1+0x9b8], R13 ;  /* 0x0009b80d01007387 */ /* 0x000fe80000100800 */
[----:B------:R0:W-:Y:S04]  /*18cf0*/  STL [R1+0x9ec], R12 ;  /* 0x0009ec0c01007387 */ /* 0x0001e80000100800 */
[----:B------:R1:W-:Y:S01]  /*18d00*/  STL [R1+0x9c0], R11 ;  /* 0x0009c00b01007387 */ /* 0x0003e20000100800 */
[----:B0-----:R-:W-:-:S02]  /*18d10*/  LEA R12, P1, R26, R0, 0x1 ;  /* 0x000000001a0c7211 */ /* 0x001fc400078208ff */
[----:B-1----:R-:W-:-:S03]  /*18d20*/  LEA R11, P2, R19, R0, 0x1 ;  /* 0x00000000130b7211 */ /* 0x002fc600078408ff */
[----:B------:R-:W-:Y:S01]  /*18d30*/  STL [R1+0x9f4], R12 ;  /* 0x0009f40c01007387 */ /* 0x000fe20000100800 */
[----:B------:R-:W-:-:S03]  /*18d40*/  LEA.HI.X.SX32 R3, R3, R5, 0x1, P4 ;  /* 0x0000000503037211 */ /* 0x000fc600020f0eff */
[----:B------:R0:W-:Y:S04]  /*18d50*/  STL [R1+0xa28], R10 ;  /* 0x000a280a01007387 */ /* 0x0001e80000100800 */
[----:B------:R-:W-:Y:S01]  /*18d60*/  STL [R1+0x9fc], R11 ;  /* 0x0009fc0b01007387 */ /* 0x000fe20000100800 */
[----:B0-----:R-:W-:-:S03]  /*18d70*/  LEA R10, P3, R9, R0, 0x1 ;  /* 0x00000000090a7211 */ /* 0x001fc600078608ff */
[----:B------:R0:W-:Y:S04]  /*18d80*/  STL [R1+0x9c8], R2 ;  /* 0x0009c80201007387 */ /* 0x0001e80000100800 */
[----:B------:R1:W-:Y:S01]  /*18d90*/  STL [R1+0xa04], R10 ;  /* 0x000a040a01007387 */ /* 0x0003e20000100800 */
[----:B0-----:R-:W-:-:S03]  /*18da0*/  LEA R2, P4, R20, R0, 0x1 ;  /* 0x0000000014027211 */ /* 0x001fc600078808ff */
[----:B------:R0:W-:Y:S01]  /*18db0*/  STL [R1+0x9d0], R3 ;  /* 0x0009d00301007387 */ /* 0x0001e20000100800 */
[----:B-1----:R-:W-:-:S03]  /*18dc0*/  LEA.HI.X.SX32 R10, R29, R5, 0x1, P5 ;  /* 0x000000051d0a7211 */ /* 0x002fc600028f0eff */
[----:B------:R1:W-:Y:S01]  /*18dd0*/  STL [R1+0xa0c], R2 ;  /* 0x000a0c0201007387 */ /* 0x0003e20000100800 */
[----:B0-----:R-:W-:-:S03]  /*18de0*/  LEA R3, P5, R21, R0, 0x1 ;  /* 0x0000000015037211 */ /* 0x001fc600078a08ff */
[----:B------:R-:W-:Y:S01]  /*18df0*/  STL [R1+0x9d8], R10 ;  /* 0x0009d80a01007387 */ /* 0x000fe20000100800 */
[----:B-1----:R-:W-:-:S03]  /*18e00*/  LEA.HI.X.SX32 R2, R28, R5, 0x1, P6 ;  /* 0x000000051c027211 */ /* 0x002fc600030f0eff */
[----:B------:R-:W3:Y:S04]  /*18e10*/  LDL.LU R28, [R1+0x4] ;  /* 0x00000400011c7983 */ /* 0x000ee80000300800 */
[----:B------:R0:W-:Y:S04]  /*18e20*/  STL [R1+0xa10], R3 ;  /* 0x000a100301007387 */ /* 0x0001e80000100800 */
[----:B------:R1:W-:Y:S01]  /*18e30*/  STL [R1+0x9e0], R2 ;  /* 0x0009e00201007387 */ /* 0x0003e20000100800 */
[----:B0-----:R-:W-:Y:S02]  /*18e40*/  LEA R3, P6, R22, R0, 0x1 ;  /* 0x0000000016037211 */ /* 0x001fe400078c08ff */
[----:B-1----:R-:W-:-:S02]  /*18e50*/  LEA.HI.X.SX32 R2, R27, R5, 0x1, P0 ;  /* 0x000000051b027211 */ /* 0x002fc400000f0eff */
[----:B------:R-:W-:Y:S01]  /*18e60*/  LEA R10, P0, R7, R0, 0x1 ;  /* 0x00000000070a7211 */ /* 0x000fe200078008ff */
[----:B------:R0:W-:Y:S04]  /*18e70*/  STL [R1+0xa14], R3 ;  /* 0x000a140301007387 */ /* 0x0001e80000100800 */
[----:B------:R1:W-:Y:S04]  /*18e80*/  STL [R1+0x9e8], R2 ;  /* 0x0009e80201007387 */ /* 0x0003e80000100800 */
[----:B------:R4:W-:Y:S01]  /*18e90*/  STL [R1+0xa18], R10 ;  /* 0x000a180a01007387 */ /* 0x0009e20000100800 */
[----:B0-----:R-:W-:-:S02]  /*18ea0*/  LEA.HI.X.SX32 R3, R26, R5, 0x1, P1 ;  /* 0x000000051a037211 */ /* 0x001fc400008f0eff */
[----:B-1----:R-:W-:-:S03]  /*18eb0*/  LEA R2, P1, R6, R0, 0x1 ;  /* 0x0000000006027211 */ /* 0x002fc600078208ff */
[----:B------:R0:W-:Y:S01]  /*18ec0*/  STL [R1+0x9f0], R3 ;  /* 0x0009f00301007387 */ /* 0x0001e20000100800 */
[----:B----4-:R-:W-:-:S03]  /*18ed0*/  LEA.HI.X.SX32 R10, R19, R5, 0x1, P2 ;  /* 0x00000005130a7211 */ /* 0x010fc600010f0eff */
[----:B------:R1:W-:Y:S04]  /*18ee0*/  STL [R1+0xa1c], R2 ;  /* 0x000a1c0201007387 */ /* 0x0003e80000100800 */
[----:B------:R-:W-:Y:S01]  /*18ef0*/  STL [R1+0x9f8], R10 ;  /* 0x0009f80a01007387 */ /* 0x000fe20000100800 */
[----:B0-----:R-:W-:-:S03]  /*18f00*/  LEA R3, P2, R4, R0, 0x1 ;  /* 0x0000000004037211 */ /* 0x001fc600078408ff */
[----:B------:R-:W4:Y:S01]  /*18f10*/  LDL.LU R17, [R1+0xab8] ;  /* 0x000ab80001117983 */ /* 0x000f220000300800 */
[----:B-1----:R-:W-:-:S03]  /*18f20*/  LEA.HI.X.SX32 R2, R9, R5, 0x1, P3 ;  /* 0x0000000509027211 */ /* 0x002fc600018f0eff */
[----:B------:R0:W-:Y:S04]  /*18f30*/  STL [R1+0xa20], R3 ;  /* 0x000a200301007387 */ /* 0x0001e80000100800 */
[----:B------:R-:W5:Y:S04]  /*18f40*/  LDL.LU R16, [R1+0xae8] ;  /* 0x000ae80001107983 */ /* 0x000f680000300800 */
[----:B------:R1:W-:Y:S04]  /*18f50*/  STL [R1+0xa00], R2 ;  /* 0x000a000201007387 */ /* 0x0003e80000100800 */
[----:B------:R-:W5:Y:S01]  /*18f60*/  LDL.LU R15, [R1+0xab0] ;  /* 0x000ab000010f7983 */ /* 0x000f620000300800 */
[----:B0-----:R-:W-:-:S03]  /*18f70*/  LEA.HI.X.SX32 R3, R20, R5, 0x1, P4 ;  /* 0x0000000514037211 */ /* 0x001fc600020f0eff */
[----:B------:R-:W5:Y:S01]  /*18f80*/  LDL.LU R14, [R1+0xaa8] ;  /* 0x000aa800010e7983 */ /* 0x000f620000300800 */
[----:B-1----:R-:W-:-:S05]  /*18f90*/  LEA R2, P3, R8, R0, 0x1 ;  /* 0x0000000008027211 */ /* 0x002fca00078608ff */
[----:B------:R0:W-:Y:S04]  /*18fa0*/  STL [R1+0xa24], R2 ;  /* 0x000a240201007387 */ /* 0x0001e80000100800 */
[----:B------:R-:W5:Y:S04]  /*18fb0*/  LDL.LU R13, [R1+0xaa4] ;  /* 0x000aa400010d7983 */ /* 0x000f680000300800 */
[----:B------:R1:W-:Y:S01]  /*18fc0*/  STL [R1+0xa08], R3 ;  /* 0x000a080301007387 */ /* 0x0003e20000100800 */
[----:B0-----:R-:W-:-:S03]  /*18fd0*/  LEA R2, P4, R25, R0, 0x1 ;  /* 0x0000000019027211 */ /* 0x001fc600078808ff */
[----:B------:R-:W5:Y:S04]  /*18fe0*/  LDL.LU R12, [R1+0xaac] ;  /* 0x000aac00010c7983 */ /* 0x000f680000300800 */
[----:B------:R-:W-:Y:S04]  /*18ff0*/  STL [R1+0x2b8], R2 ;  /* 0x0002b80201007387 */ /* 0x000fe80000100800 */
[----:B------:R-:W5:Y:S04]  /*19000*/  LDL.LU R11, [R1+0xab4] ;  /* 0x000ab400010b7983 */ /* 0x000f680000300800 */
[----:B------:R-:W5:Y:S01]  /*19010*/  LDL.LU R10, [R1+0xa9c] ;  /* 0x000a9c00010a7983 */ /* 0x000f620000300800 */
[----:B------:R-:W0:Y:S01]  /*19020*/  S2R R18, SR_TID.X ;  /* 0x0000000000127919 */ /* 0x000e220000002100 */
[----:B------:R-:W-:-:S02]  /*19030*/  LEA.HI.X.SX32 R0, R21, R5, 0x1, P5 ;  /* 0x0000000515007211 */ /* 0x000fc400028f0eff */
[-C--:B-1----:R-:W-:Y:S02]  /*19040*/  LEA.HI.X.SX32 R3, R6, R5.reuse, 0x1, P1 ;  /* 0x0000000506037211 */ /* 0x082fe400008f0eff */
[-C--:B------:R-:W-:Y:S01]  /*19050*/  LEA.HI.X.SX32 R9, R22, R5.reuse, 0x1, P6 ;  /* 0x0000000516097211 */ /* 0x080fe200030f0eff */
[----:B------:R1:W-:Y:S04]  /*19060*/  STL [R1+0x2a0], R0 ;  /* 0x0002a00001007387 */ /* 0x0003e80000100800 */
[----:B------:R-:W-:Y:S01]  /*19070*/  STL [R1+0x2a4], R9 ;  /* 0x0002a40901007387 */ /* 0x000fe20000100800 */
[----:B-1----:R-:W-:Y:S02]  /*19080*/  LEA.HI.X.SX32 R0, R7, R5, 0x1, P0 ;  /* 0x0000000507007211 */ /* 0x002fe400000f0eff */
[----:B0-----:R-:W-:-:S05]  /*19090*/  SHF.R.U32.HI R29, RZ, 0x4, R18 ;  /* 0x00000004ff1d7819 */ /* 0x001fca0000011612 */
[----:B------:R-:W-:-:S04]  /*190a0*/  VIADD R29, R29, 0x78 ;  /* 0x000000781d1d7836 */ /* 0x000fc80000000000 */
[----:B------:R-:W-:Y:S01]  /*190b0*/  IMAD R6, R29, UR12, RZ ;  /* 0x0000000c1d067c24 */ /* 0x000fe2000f8e02ff */
[--C-:B------:R-:W-:Y:S02]  /*190c0*/  SHF.R.U32.HI R29, RZ, 0x4, R18.reuse ;  /* 0x00000004ff1d7819 */ /* 0x100fe40000011612 */
[----:B------:R-:W-:Y:S01]  /*190d0*/  SHF.R.U32.HI R18, RZ, 0x4, R18 ;  /* 0x00000004ff127819 */ /* 0x000fe20000011612 */
[----:B------:R0:W-:Y:S03]  /*190e0*/  STL [R1+0x2a8], R0 ;  /* 0x0002a80001007387 */ /* 0x0001e60000100800 */
[----:B------:R-:W-:Y:S01]  /*190f0*/  SGXT.U32 R18, R18, 0x3 ;  /* 0x000000031212781a */ /* 0x000fe20000000000 */
[----:B------:R-:W-:Y:S01]  /*19100*/  VIADD R29, R29, 0x38 ;  /* 0x000000381d1d7836 */ /* 0x000fe20000000000 */
[----:B------:R-:W-:Y:S01]  /*19110*/  STL [R1+0x2ac], R3 ;  /* 0x0002ac0301007387 */ /* 0x000fe20000100800 */
[----:B0-----:R-:W-:-:S02]  /*19120*/  LEA.HI.X.SX32 R0, R4, R5, 0x1, P2 ;  /* 0x0000000504007211 */ /* 0x001fc400010f0eff */
[----:B------:R-:W-:Y:S01]  /*19130*/  LEA.HI.X.SX32 R4, R8, R5, 0x1, P3 ;  /* 0x0000000508047211 */ /* 0x000fe200018f0eff */
[C---:B------:R-:W-:Y:S01]  /*19140*/  IMAD R8, R18.reuse, UR12, RZ ;  /* 0x0000000c12087c24 */ /* 0x040fe2000f8e02ff */
[----:B------:R-:W-:Y:S01]  /*19150*/  LOP3.LUT R18, R18, 0x70, RZ, 0xfc, !PT ;  /* 0x0000007012127812 */ /* 0x000fe200078efcff */
[----:B------:R0:W-:Y:S01]  /*19160*/  STL [R1+0x2b0], R0 ;  /* 0x0002b00001007387 */ /* 0x0001e20000100800 */
[----:B------:R-:W-:-:S03]  /*19170*/  IMAD R7, R29, UR12, RZ ;  /* 0x0000000c1d077c24 */ /* 0x000fc6000f8e02ff */
[----:B------:R-:W-:Y:S01]  /*19180*/  IMAD R18, R18, UR13, RZ ;  /* 0x0000000d12127c24 */ /* 0x000fe2000f8e02ff */
[----:B------:R1:W-:Y:S01]  /*19190*/  STL [R1+0x2b4], R4 ;  /* 0x0002b40401007387 */ /* 0x0003e20000100800 */
[----:B0-----:R-:W-:-:S05]  /*191a0*/  LEA.HI.X.SX32 R0, R25, R5, 0x1, P4 ;  /* 0x0000000519007211 */ /* 0x001fca00020f0eff */
[----:B------:R0:W-:Y:S01]  /*191b0*/  STL [R1+0x19c], R0 ;  /* 0x00019c0001007387 */ /* 0x0001e20000100800 */
[----:B------:R-:W-:Y:S01]  /*191c0*/  IMAD R24, RZ, RZ, -UR12 ;  /* 0x8000000cff187e24 */ /* 0x000fe2000f8e02ff */
[----:B------:R-:W-:-:S03]  /*191d0*/  USHF.L.U32 UR6, UR12, 0x7, URZ ;  /* 0x000000070c067899 */ /* 0x000fc6000800063f */
[----:B--2---:R-:W-:-:S04]  /*191e0*/  IMAD R3, R24, 0x8, R23 ;  /* 0x0000000818037824 */ /* 0x004fc800078e0217 */
[----:B-1----:R-:W-:-:S04]  /*191f0*/  IMAD R4, R24, 0x8, R3 ;  /* 0x0000000818047824 */ /* 0x002fc800078e0203 */
[----:B------:R-:W-:Y:S01]  /*19200*/  IMAD R5, R24, 0x8, R4 ;  /* 0x0000000818057824 */ /* 0x000fe200078e0204 */
[----:B---3--:R-:W-:-:S04]  /*19210*/  LEA R2, P5, R28, UR8, 0x1 ;  /* 0x000000081c027c11 */ /* 0x008fc8000f8a08ff */
[-C--:B------:R-:W-:Y:S02]  /*19220*/  LEA R9, P2, R6, R2.reuse, 0x1 ;  /* 0x0000000206097211 */ /* 0x080fe400078408ff */
[-C--:B------:R-:W-:Y:S02]  /*19230*/  LEA R20, P6, R7, R2.reuse, 0x1 ;  /* 0x0000000207147211 */ /* 0x080fe400078c08ff */
[----:B------:R-:W-:Y:S01]  /*19240*/  LEA R19, P1, R18, R2, 0x1 ;  /* 0x0000000212137211 */ /* 0x000fe200078208ff */
[----:B------:R4:W-:Y:S01]  /*19250*/  STL [R1+0x224], R9 ;  /* 0x0002240901007387 */ /* 0x0009e20000100800 */
[----:B0-----:R-:W-:-:S03]  /*19260*/  LEA.HI.X.SX32 R0, R28, UR9, 0x1, P5 ;  /* 0x000000091c007c11 */ /* 0x001fc6000a8f0eff */
[----:B------:R5:W-:Y:S04]  /*19270*/  STL [R1+0x264], R20 ;  /* 0x0002641401007387 */ /* 0x000be80000100800 */
[----:B------:R-:W-:Y:S01]  /*19280*/  STL [R1+0x22c], R19 ;  /* 0x00022c1301007387 */ /* 0x000fe20000100800 */
[----:B------:R-:W-:Y:S02]  /*19290*/  LEA.HI.X.SX32 R7, R7, R0, 0x1, P6 ;  /* 0x0000000007077211 */ /* 0x000fe400030f0eff */
[----:B----4-:R-:W-:-:S05]  /*192a0*/  LEA R9, P0, R17, R2, 0x1 ;  /* 0x0000000211097211 */ /* 0x010fca00078008ff */
[----:B------:R0:W-:Y:S01]  /*192b0*/  STL [R1+0x234], R9 ;  /* 0x0002340901007387 */ /* 0x0001e20000100800 */
[----:B-----5:R-:W-:Y:S02]  /*192c0*/  LEA R20, P5, R16, R2, 0x1 ;  /* 0x0000000210147211 */ /* 0x020fe400078a08ff */
[----:B0-----:R-:W-:Y:S02]  /*192d0*/  LEA.HI.X.SX32 R9, R6, R0, 0x1, P2 ;  /* 0x0000000006097211 */ /* 0x001fe400010f0eff */
[-C--:B------:R-:W-:Y:S01]  /*192e0*/  LEA R19, P4, R15, R2.reuse, 0x1 ;  /* 0x000000020f137211 */ /* 0x080fe200078808ff */
[----:B------:R-:W-:Y:S01]  /*192f0*/  STL [R1+0x23c], R20 ;  /* 0x00023c1401007387 */ /* 0x000fe20000100800 */
[----:B------:R-:W-:-:S03]  /*19300*/  LEA R6, P3, R14, R2, 0x1 ;  /* 0x000000020e067211 */ /* 0x000fc600078608ff */
[----:B------:R-:W-:Y:S04]  /*19310*/  STL [R1+0x244], R19 ;  /* 0x0002441301007387 */ /* 0x000fe80000100800 */
[----:B------:R0:W-:Y:S04]  /*19320*/  STL [R1+0x220], R9 ;  /* 0x0002200901007387 */ /* 0x0001e80000100800 */
[----:B------:R1:W-:Y:S04]  /*19330*/  STL [R1+0x24c], R6 ;  /* 0x00024c0601007387 */ /* 0x0003e80000100800 */
[----:B------:R2:W-:Y:S01]  /*19340*/  STL [R1+0x260], R7 ;  /* 0x0002600701007387 */ /* 0x0005e20000100800 */
[----:B0-----:R-:W-:-:S02]  /*19350*/  LEA R9, P2, R13, R2, 0x1 ;  /* 0x000000020d097211 */ /* 0x001fc400078408ff */
[----:B-1----:R-:W-:-:S03]  /*19360*/  LEA.HI.X.SX32 R6, R18, R0, 0x1, P1 ;  /* 0x0000000012067211 */ /* 0x002fc600008f0eff */
[----:B------:R0:W-:Y:S01]  /*19370*/  STL [R1+0x254], R9 ;  /* 0x0002540901007387 */ /* 0x0001e20000100800 */
[----:B--2---:R-:W-:-:S03]  /*19380*/  LEA R7, P1, R12, R2, 0x1 ;  /* 0x000000020c077211 */ /* 0x004fc600078208ff */
[----:B------:R1:W-:Y:S04]  /*19390*/  STL [R1+0x228], R6 ;  /* 0x0002280601007387 */ /* 0x0003e80000100800 */
[----:B------:R2:W-:Y:S01]  /*193a0*/  STL [R1+0x25c], R7 ;  /* 0x00025c0701007387 */ /* 0x0005e20000100800 */
[----:B0-----:R-:W-:Y:S02]  /*193b0*/  LEA.HI.X.SX32 R9, R17, R0, 0x1, P0 ;  /* 0x0000000011097211 */ /* 0x001fe400000f0eff */
[----:B-1----:R-:W-:-:S03]  /*193c0*/  LEA R6, P0, R11, R2, 0x1 ;  /* 0x000000020b067211 */ /* 0x002fc600078008ff */
[----:B------:R0:W-:Y:S01]  /*193d0*/  STL [R1+0x230], R9 ;  /* 0x0002300901007387 */ /* 0x0001e20000100800 */
[----:B--2---:R-:W-:-:S03]  /*193e0*/  LEA.HI.X.SX32 R7, R16, R0, 0x1, P5 ;  /* 0x0000000010077211 */ /* 0x004fc600028f0eff */
[----:B------:R1:W-:Y:S04]  /*193f0*/  STL [R1+0x26c], R6 ;  /* 0x00026c0601007387 */ /* 0x0003e80000100800 */
[----:B------:R2:W-:Y:S01]  /*19400*/  STL [R1+0x238], R7 ;  /* 0x0002380701007387 */ /* 0x0005e20000100800 */
[----:B0-----:R-:W-:Y:S02]  /*19410*/  LEA R9, P5, R10, R2, 0x1 ;  /* 0x000000020a097211 */ /* 0x001fe400078a08ff */
        /* <DEDUP_REMOVED lines=18> */
[----:B-1----:R-:W-:Y:S02]  /*19540*/  LEA R6, P0, R8, R2, 0x1 ;  /* 0x0000000208067211 */ /* 0x002fe400078008ff */
[-C--:B------:R-:W-:Y:S02]  /*19550*/  LEA.HI.X.SX32 R2, R23, R0.reuse, 0x1, P4 ;  /* 0x0000000017027211 */ /* 0x080fe400020f0eff */
[-C--:B--2---:R-:W-:Y:S01]  /*19560*/  LEA.HI.X.SX32 R7, R10, R0.reuse, 0x1, P5 ;  /* 0x000000000a077211 */ /* 0x084fe200028f0eff */
[----:B------:R-:W-:Y:S04]  /*19570*/  STL [R1+0x268], R9 ;  /* 0x0002680901007387 */ /* 0x000fe80000100800 */
[----:B------:R0:W-:Y:S04]  /*19580*/  STL [R1+0x28c], R6 ;  /* 0x00028c0601007387 */ /* 0x0001e80000100800 */
[----:B------:R-:W-:Y:S04]  /*19590*/  STL [R1+0x270], R7 ;  /* 0x0002700701007387 */ /* 0x000fe80000100800 */
[----:B------:R1:W-:Y:S01]  /*195a0*/  STL [R1+0x278], R2 ;  /* 0x0002780201007387 */ /* 0x0003e20000100800 */
[----:B0-----:R-:W-:-:S02]  /*195b0*/  LEA.HI.X.SX32 R6, R3, R0, 0x1, P3 ;  /* 0x0000000003067211 */ /* 0x001fc400018f0eff */
[----:B------:R-:W-:-:S03]  /*195c0*/  LEA.HI.X.SX32 R3, R4, R0, 0x1, P2 ;  /* 0x0000000004037211 */ /* 0x000fc600010f0eff */
[----:B------:R-:W-:Y:S01]  /*195d0*/  STL [R1+0x280], R6 ;  /* 0x0002800601007387 */ /* 0x000fe20000100800 */
[-C--:B-1----:R-:W-:Y:S02]  /*195e0*/  LEA.HI.X.SX32 R2, R5, R0.reuse, 0x1, P1 ;  /* 0x0000000005027211 */ /* 0x082fe400008f0eff */
[----:B------:R-:W-:Y:S01]  /*195f0*/  LEA.HI.X.SX32 R0, R8, R0, 0x1, P0 ;  /* 0x0000000008007211 */ /* 0x000fe200000f0eff */
[----:B------:R-:W-:Y:S04]  /*19600*/  STL [R1+0x284], R3 ;  /* 0x0002840301007387 */ /* 0x000fe80000100800 */
[----:B------:R-:W-:Y:S04]  /*19610*/  STL [R1+0x288], R2 ;  /* 0x0002880201007387 */ /* 0x000fe80000100800 */
[----:B------:R0:W-:Y:S04]  /*19620*/  STL [R1+0x27c], R0 ;  /* 0x00027c0001007387 */ /* 0x0001e80000100800 */
[----:B------:R1:W-:Y:S04]  /*19630*/  STL [R1+0x210], RZ ;  /* 0x000210ff01007387 */ /* 0x0003e80000100800 */
[----:B------:R1:W-:Y:S04]  /*19640*/  STL [R1+0x214], RZ ;  /* 0x000214ff01007387 */ /* 0x0003e80000100800 */
[----:B------:R1:W-:Y:S04]  /*19650*/  STL [R1+0x218], RZ ;  /* 0x000218ff01007387 */ /* 0x0003e80000100800 */
[----:B------:R1:W-:Y:S01]  /*19660*/  STL [R1+0x21c], RZ ;  /* 0x00021cff01007387 */ /* 0x0003e20000100800 */
[----:B------:R-:W-:Y:S01]  /*19670*/  USHF.L.U32 UR7, UR7, 0x7, URZ ;  /* 0x0000000707077899 */ /* 0x000fe2000800063f */
[----:B------:R-:W-:Y:S01]  /*19680*/  UMOV UR4, URZ ;  /* 0x0000003f00047c82 */ /* 0x000fe20008000000 */
[----:B------:R-:W-:-:S02]  /*19690*/  USHF.R.S32.HI UR8, URZ, 0x1f, UR6 ;  /* 0x0000001f3f087899 */ /* 0x000fc40008011406 */
[----:B------:R-:W-:Y:S02]  /*196a0*/  USHF.R.S32.HI UR9, URZ, 0x1f, UR7 ;  /* 0x0000001f3f097899 */ /* 0x000fe40008011407 */
[----:B------:R-:W-:Y:S02]  /*196b0*/  USHF.L.U32 UR13, UR6, 0x1, URZ ;  /* 0x00000001060d7899 */ /* 0x000fe4000800063f */
[----:B------:R-:W-:Y:S01]  /*196c0*/  USHF.L.U32 UR12, UR7, 0x1, URZ ;  /* 0x00000001070c7899 */ /* 0x000fe2000800063f */
[----:B------:R-:W2:Y:S01]  /*196d0*/  LDC R10, c[0x0][0x230] ;  /* 0x00008c00ff0a7b82 */ /* 0x000ea20000000800 */
[----:B------:R1:W-:Y:S01]  /*196e0*/  STL [R1+0x200], RZ ;  /* 0x000200ff01007387 */ /* 0x0003e20000100800 */
[----:B------:R-:W-:Y:S02]  /*196f0*/  USHF.L.U64.HI UR9, UR7, 0x1, UR9 ;  /* 0x0000000107097899 */ /* 0x000fe40008010209 */
[----:B------:R-:W-:Y:S01]  /*19700*/  USHF.L.U64.HI UR8, UR6, 0x1, UR8 ;  /* 0x0000000106087899 */ /* 0x000fe20008010208 */
[----:B------:R1:W-:Y:S01]  /*19710*/  STL [R1+0x204], RZ ;  /* 0x000204ff01007387 */ /* 0x0003e20000100800 */
[----:B------:R-:W-:-:S03]  /*19720*/  ULDC UR7, c[0x0][0x230] ;  /* 0x00008c0000077ab9 */ /* 0x000fc60000000800 */
[----:B------:R1:W-:Y:S04]  /*19730*/  STL [R1+0x208], RZ ;  /* 0x000208ff01007387 */ /* 0x0003e80000100800 */
[----:B------:R1:W-:Y:S01]  /*19740*/  STL [R1+0x20c], RZ ;  /* 0x00020cff01007387 */ /* 0x0003e20000100800 */
[----:B--2---:R-:W-:-:S05]  /*19750*/  VIADD R10, R10, 0x7f ;  /* 0x0000007f0a0a7836 */ /* 0x004fca0000000000 */
[----:B------:R-:W-:-:S04]  /*19760*/  SHF.R.S32.HI R23, RZ, 0x1f, R10 ;  /* 0x0000001fff177819 */ /* 0x000fc8000001140a */
[----:B------:R-:W-:-:S04]  /*19770*/  LEA.HI R23, R23, R10, RZ, 0x7 ;  /* 0x0000000a17177211 */ /* 0x000fc800078f38ff */
[----:B0-----:R-:W-:Y:S02]  /*19780*/  SHF.R.S32.HI R0, RZ, 0x7, R23 ;  /* 0x00000007ff007819 */ /* 0x001fe40000011417 */
[----:B------:R-:W2:Y:S01]  /*19790*/  LDL R23, [R1+0x130] ;  /* 0x0001300001177983 */ /* 0x000ea20000100800 */
[----:B------:R-:W0:Y:S03]  /*197a0*/  S2R R10, SR_TID.X ;  /* 0x00000000000a7919 */ /* 0x000e260000002100 */
[----:B------:R1:W-:Y:S04]  /*197b0*/  STL [R1+0x1f0], RZ ;  /* 0x0001f0ff01007387 */ /* 0x0003e80000100800 */
[----:B------:R1:W-:Y:S04]  /*197c0*/  STL [R1+0x1f4], RZ ;  /* 0x0001f4ff01007387 */ /* 0x0003e80000100800 */
[----:B------:R1:W-:Y:S04]  /*197d0*/  STL [R1+0x1f8], RZ ;  /* 0x0001f8ff01007387 */ /* 0x0003e80000100800 */
[----:B------:R1:W-:Y:S04]  /*197e0*/  STL [R1+0x1fc], RZ ;  /* 0x0001fcff01007387 */ /* 0x0003e80000100800 */
[----:B------:R1:W-:Y:S04]  /*197f0*/  STL [R1+0x1e0], RZ ;  /* 0x0001e0ff01007387 */ /* 0x0003e80000100800 */
[----:B------:R1:W-:Y:S04]  /*19800*/  STL [R1+0x1e4], RZ ;  /* 0x0001e4ff01007387 */ /* 0x0003e80000100800 */
[----:B------:R1:W-:Y:S04]  /*19810*/  STL [R1+0x1e8], RZ ;  /* 0x0001e8ff01007387 */ /* 0x0003e80000100800 */
[----:B------:R1:W-:Y:S01]  /*19820*/  STL [R1+0x1ec], RZ ;  /* 0x0001ecff01007387 */ /* 0x0003e20000100800 */
[----:B0-----:R-:W-:-:S03]  /*19830*/  LOP3.LUT R10, R10, 0x7f, RZ, 0xc0, !PT ;  /* 0x0000007f0a0a7812 */ /* 0x001fc600078ec0ff */
[----:B------:R1:W-:Y:S02]  /*19840*/  STL [R1+0x1d0], RZ ;  /* 0x0001d0ff01007387 */ /* 0x0003e40000100800 */
[----:B------:R-:W-:Y:S02]  /*19850*/  IMAD.SHL.U32 R28, R10, 0x2, RZ ;  /* 0x000000020a1c7824 */ /* 0x000fe400078e00ff */
[----:B------:R1:W-:Y:S03]  /*19860*/  STL [R1+0x1d4], RZ ;  /* 0x0001d4ff01007387 */ /* 0x0003e60000100800 */
[C---:B------:R-:W-:Y:S01]  /*19870*/  LOP3.LUT R0, R28.reuse, 0x20, RZ, 0x3c, !PT ;  /* 0x000000201c007812 */ /* 0x040fe200078e3cff */
[----:B------:R1:W-:Y:S01]  /*19880*/  STL [R1+0x1d8], RZ ;  /* 0x0001d8ff01007387 */ /* 0x0003e20000100800 */
[C---:B------:R-:W-:Y:S02]  /*19890*/  LOP3.LUT R0, R28.reuse, 0x50, RZ, 0x3c, !PT ;  /* 0x000000501c007812 */ /* 0x040fe400078e3cff */
[C---:B------:R-:W-:Y:S01]  /*198a0*/  LOP3.LUT R2, R28.reuse, 0x10, RZ, 0x3c, !PT ;  /* 0x000000101c027812 */ /* 0x040fe200078e3cff */
[----:B------:R1:W-:Y:S01]  /*198b0*/  STL [R1+0x1dc], RZ ;  /* 0x0001dcff01007387 */ /* 0x0003e20000100800 */
[----:B------:R-:W-:-:S02]  /*198c0*/  LOP3.LUT R3, R28, 0x30, RZ, 0x3c, !PT ;  /* 0x000000301c037812 */ /* 0x000fc400078e3cff */
[C---:B------:R-:W-:Y:S01]  /*198d0*/  LOP3.LUT R2, R28.reuse, 0x40, RZ, 0x3c, !PT ;  /* 0x000000401c027812 */ /* 0x040fe200078e3cff */
[----:B------:R1:W-:Y:S01]  /*198e0*/  STL [R1+0x1c0], RZ ;  /* 0x0001c0ff01007387 */ /* 0x0003e20000100800 */
[C---:B------:R-:W-:Y:S02]  /*198f0*/  LOP3.LUT R3, R28.reuse, 0x60, RZ, 0x3c, !PT ;  /* 0x000000601c037812 */ /* 0x040fe400078e3cff */
[----:B------:R-:W-:Y:S01]  /*19900*/  LOP3.LUT R2, R28, 0x70, RZ, 0x3c, !PT ;  /* 0x000000701c027812 */ /* 0x000fe200078e3cff */
[----:B------:R1:W-:Y:S04]  /*19910*/  STL [R1+0x1c4], RZ ;  /* 0x0001c4ff01007387 */ /* 0x0003e80000100800 */
        /* <DEDUP_REMOVED lines=10> */
[----:B--2---:R-:W-:-:S05]  /*199c0*/  LOP3.LUT R0, R23, 0x40, RZ, 0x3c, !PT ;  /* 0x0000004017007812 */ /* 0x004fca00078e3cff */
[----:B------:R1:W-:Y:S02]  /*199d0*/  STL [R1+0xae8], R0 ;  /* 0x000ae80001007387 */ /* 0x0003e40000100800 */
.L_x_2:
[----:B------:R-:W2:Y:S04]  /*199e0*/  LDL R5, [R1+0x288] ;  /* 0x0002880001057983 */ /* 0x000ea80000100800 */
[----:B-----5:R-:W2:Y:S01]  /*199f0*/  LDL R4, [R1+0x29c] ;  /* 0x00029c0001047983 */ /* 0x020ea20000100800 */
[----:B------:R-:W-:Y:S01]  /*19a00*/  UIMAD UR6, UR4, -0x80, UR7 ;  /* 0xffffff80040678a4 */ /* 0x000fe2000f8e0207 */
[----:B------:R-:W-:Y:S02]  /*19a10*/  PRMT R16, RZ, 0x7610, R16 ;  /* 0x00007610ff107816 */ /* 0x000fe40000000010 */
[----:B------:R0:W-:Y:S01]  /*19a20*/  STL [R1+0x1304], R21 ;  /* 0x0013041501007387 */ /* 0x0001e20000100800 */
[----:B------:R-:W-:-:S03]  /*19a30*/  PRMT R2, RZ, 0x7610, R2 ;  /* 0x00007610ff027816 */ /* 0x000fc60000000002 */
[----:B------:R-:W-:Y:S04]  /*19a40*/  STL [R1+0x1300], R0 ;  /* 0x0013000001007387 */ /* 0x000fe80000100800 */
[----:B------:R3:W-:Y:S01]  /*19a50*/  STL [R1+0x12fc], R22 ;  /* 0x0012fc1601007387 */ /* 0x0007e20000100800 */
[----:B0-----:R-:W3:Y:S03]  /*19a60*/  S2R R21, SR_TID.X ;  /* 0x0000000000157919 */ /* 0x001ee60000002100 */
[----:B------:R-:W-:Y:S04]  /*19a70*/  STL [R1+0x12ec], R28 ;  /* 0x0012ec1c01007387 */ /* 0x000fe80000100800 */
[----:B------:R-:W-:Y:S04]  /*19a80*/  STL [R1+0x12e8], R13 ;  /* 0x0012e80d01007387 */ /* 0x000fe80000100800 */
[----:B------:R-:W-:Y:S04]  /*19a90*/  STL [R1+0x12f4], R13 ;  /* 0x0012f40d01007387 */ /* 0x000fe80000100800 */
[----:B------:R-:W-:Y:S04]  /*19aa0*/  STL [R1+0x12dc], R7 ;  /* 0x0012dc0701007387 */ /* 0x000fe80000100800 */
[----:B------:R-:W-:Y:S04]  /*19ab0*/  STL [R1+0x12e4], R7 ;  /* 0x0012e40701007387 */ /* 0x000fe80000100800 */
[----:B------:R-:W-:Y:S04]  /*19ac0*/  STL [R1+0x12f0], R7 ;  /* 0x0012f00701007387 */ /* 0x000fe80000100800 */
[----:B------:R0:W-:Y:S01]  /*19ad0*/  STL [R1+0x12f8], R7 ;  /* 0x0012f80701007387 */ /* 0x0001e20000100800 */
[----:B---3--:R-:W-:-:S03]  /*19ae0*/  SHF.R.U32.HI R22, RZ, 0x4, R21 ;  /* 0x00000004ff167819 */ /* 0x008fc60000011615 */
[----:B------:R-:W-:Y:S01]  /*19af0*/  STL [R1+0x12d8], R15 ;  /* 0x0012d80f01007387 */ /* 0x000fe20000100800 */
[----:B------:R-:W-:Y:S02]  /*19b00*/  SHF.R.U32.HI R21, RZ, 0x4, R21 ;  /* 0x00000004ff157819 */ /* 0x000fe40000011615 */
[----:B------:R-:W-:Y:S01]  /*19b10*/  SGXT.U32 R22, R22, 0x3 ;  /* 0x000000031616781a */ /* 0x000fe20000000000 */
[----:B------:R-:W-:Y:S01]  /*19b20*/  STL [R1+0x12d4], R11 ;  /* 0x0012d40b01007387 */ /* 0x000fe20000100800 */
[----:B------:R-:W-:Y:S02]  /*19b30*/  SGXT.U32 R21, R21, 0x3 ;  /* 0x000000031515781a */ /* 0x000fe40000000000 */
[C---:B-1----:R-:W-:Y:S01]  /*19b40*/  LOP3.LUT R0, R22.reuse, 0x8, RZ, 0xfc, !PT ;  /* 0x0000000816007812 */ /* 0x042fe200078efcff */
[----:B------:R-:W-:Y:S01]  /*19b50*/  STL [R1+0x12e0], R11 ;  /* 0x0012e00b01007387 */ /* 0x000fe20000100800 */
[----:B------:R-:W-:Y:S02]  /*19b60*/  LOP3.LUT R22, R22, 0x10, RZ, 0xfc, !PT ;  /* 0x0000001016167812 */ /* 0x000fe400078efcff */
[----:B------:R-:W-:Y:S01]  /*19b70*/  ISETP.GE.AND P0, PT, R0, UR6, PT ;  /* 0x0000000600007c0c */ /* 0x000fe2000bf06270 */
[----:B------:R-:W-:Y:S01]  /*19b80*/  STL [R1+0x12d0], R6 ;  /* 0x0012d00601007387 */ /* 0x000fe20000100800 */
[----:B------:R-:W-:-:S02]  /*19b90*/  ISETP.GE.AND P1, PT, R22, UR6, PT ;  /* 0x0000000616007c0c */ /* 0x000fc4000bf26270 */
[C---:B------:R-:W-:Y:S01]  /*19ba0*/  LOP3.LUT R0, R21.reuse, 0x18, RZ, 0xfc, !PT ;  /* 0x0000001815007812 */ /* 0x040fe200078efcff */
[----:B------:R-:W-:Y:S01]  /*19bb0*/  STL [R1+0x12cc], R9 ;  /* 0x0012cc0901007387 */ /* 0x000fe20000100800 */
[----:B------:R-:W-:Y:S02]  /*19bc0*/  LOP3.LUT R21, R21, 0x20, RZ, 0xfc, !PT ;  /* 0x0000002015157812 */ /* 0x000fe400078efcff */
[----:B------:R-:W-:Y:S01]  /*19bd0*/  ISETP.GE.AND P2, PT, R0, UR6, PT ;  /* 0x0000000600007c0c */ /* 0x000fe2000bf46270 */
[----:B------:R-:W-:Y:S01]  /*19be0*/  STL [R1+0x12c8], R10 ;  /* 0x0012c80a01007387 */ /* 0x000fe20000100800 */
[----:B------:R-:W-:-:S03]  /*19bf0*/  ISETP.GE.AND P3, PT, R21, UR6, PT ;  /* 0x0000000615007c0c */ /* 0x000fc6000bf66270 */
        /* <DEDUP_REMOVED lines=9> */
[----:B------:R-:W3:Y:S04]  /*19c90*/  LDL R22, [R1+0x284] ;  /* 0x0002840001167983 */ /* 0x000ee80000100800 */
[----:B0-----:R-:W4:Y:S04]  /*19ca0*/  LDL R7, [R1+0x298] ;  /* 0x0002980001077983 */ /* 0x001f280000100800 */
[----:B------:R-:W4:Y:S04]  /*19cb0*/  LDL R13, [R1+0x278] ;  /* 0x00027800010d7983 */ /* 0x000f280000100800 */
[----:B------:R-:W4:Y:S04]  /*19cc0*/  LDL R0, [R1+0x290] ;  /* 0x0002900001007983 */ /* 0x000f280000100800 */
[----:B--2---:R3:W2:Y:S01]  /*19cd0*/  @!P0 LDG.E.U16 R16, desc[UR10][R4.64] ;  /* 0x0000000a04108981 */ /* 0x0046a2000c1e1500 */
[----:B------:R-:W0:Y:S01]  /*19ce0*/  S2R R21, SR_TID.X ;  /* 0x0000000000157919 */ /* 0x000e220000002100 */
[----:B---3--:R-:W-:-:S02]  /*19cf0*/  @!P1 IMAD.MOV.U32 R5, RZ, RZ, R22 ;  /* 0x000000ffff059224 */ /* 0x008fc400078e0016 */
[----:B----4-:R-:W-:-:S05]  /*19d00*/  @!P1 IMAD.MOV.U32 R4, RZ, RZ, R7 ;  /* 0x000000ffff049224 */ /* 0x010fca00078e0007 */
[----:B------:R-:W3:Y:S04]  /*19d10*/  @!P1 LDG.E.U16 R2, desc[UR10][R4.64] ;  /* 0x0000000a04029981 */ /* 0x000ee8000c1e1500 */
[----:B--2---:R-:W-:Y:S04]  /*19d20*/  STL [R1+0x124c], R16 ;  /* 0x00124c1001007387 */ /* 0x004fe80000100800 */
        /* <DEDUP_REMOVED lines=21> */
[----:B------:R-:W2:Y:S04]  /*19e80*/  LDL R4, [R1+0x280] ;  /* 0x0002800001047983 */ /* 0x000ea80000100800 */
[----:B------:R-:W2:Y:S01]  /*19e90*/  LDL R5, [R1+0x294] ;  /* 0x0002940001057983 */ /* 0x000ea20000100800 */
[----:B0-----:R-:W-:-:S04]  /*19ea0*/  SHF.R.U32.HI R22, RZ, 0x4, R21 ;  /* 0x00000004ff167819 */ /* 0x001fc80000011615 */
[----:B------:R-:W-:-:S04]  /*19eb0*/  SGXT.U32 R22, R22, 0x3 ;  /* 0x000000031616781a */ /* 0x000fc80000000000 */
[----:B------:R-:W-:Y:S02]  /*19ec0*/  LOP3.LUT R7, R22, 0x28, RZ, 0xfc, !PT ;  /* 0x0000002816077812 */ /* 0x000fe400078efcff */
[----:B------:R-:W-:Y:S02]  /*19ed0*/  PRMT R17, RZ, 0x7610, R17 ;  /* 0x00007610ff117816 */ /* 0x000fe40000000011 */
[----:B------:R-:W-:Y:S01]  /*19ee0*/  ISETP.GE.AND P0, PT, R7, UR6, PT ;  /* 0x0000000607007c0c */ /* 0x000fe2000bf06270 */
[----:B---3--:R-:W-:Y:S04]  /*19ef0*/  STL [R1+0x1248], R2 ;  /* 0x0012480201007387 */ /* 0x008fe80000100800 */
[----:B------:R-:W3:Y:S04]  /*19f00*/  LDL R22, [R1+0x270] ;  /* 0x0002700001167983 */ /* 0x000ee80000100800 */
[----:B------:R-:W4:Y:S01]  /*19f10*/  LDL R7, [R1+0x274] ;  /* 0x0002740001077983 */ /* 0x000f220000100800 */
[----:B------:R-:W-:-:S02]  /*19f20*/  PRMT R18, RZ, 0x7610, R18 ;  /* 0x00007610ff127816 */ /* 0x000fc40000000012 */
[----:B--2---:R-:W-:-:S04]  /*19f30*/  @!P2 LOP3.LUT R5, R5, R4, RZ, 0x3c, !PT ;  /* 0x000000040505a212 */ /* 0x004fc800078e3cff */
[----:B------:R-:W-:-:S04]  /*19f40*/  @!P2 LOP3.LUT R4, R5, R4, RZ, 0x3c, !PT ;  /* 0x000000040504a212 */ /* 0x000fc800078e3cff */
[----:B------:R-:W-:-:S05]  /*19f50*/  @!P2 LOP3.LUT R5, R5, R4, RZ, 0x3c, !PT ;  /* 0x000000040505a212 */ /* 0x000fca00078e3cff */
[----:B------:R0:W2:Y:S02]  /*19f60*/  @!P2 LDG.E.U16 R17, desc[UR10][R4.64] ;  /* 0x0000000a0411a981 */ /* 0x0000a4000c1e1500 */
[----:B0-----:R-:W0:Y:S01]  /*19f70*/  S2R R5, SR_TID.X ;  /* 0x0000000000057919 */ /* 0x001e220000002100 */
[----:B------:R-:W-:Y:S01]  /*19f80*/  @!P3 IMAD.MOV.U32 R4, RZ, RZ, R0 ;  /* 0x000000ffff04b224 */ /* 0x000fe200078e0000 */
[----:B0-----:R-:W-:-:S05]  /*19f90*/  SHF.R.U32.HI R5, RZ, 0x4, R5 ;  /* 0x00000004ff057819 */ /* 0x001fca0000011605 */
[----:B------:R-:W-:-:S05]  /*19fa0*/  VIADD R5, R5, 0x38 ;  /* 0x0000003805057836 */ /* 0x000fca0000000000 */
[----:B------:R-:W-:Y:S01]  /*19fb0*/  ISETP.GE.AND P2, PT, R5, UR6, PT ;  /* 0x0000000605007c0c */ /* 0x000fe2000bf46270 */
[----:B------:R-:W-:-:S05]  /*19fc0*/  @!P3 IMAD.MOV.U32 R5, RZ, RZ, R13 ;  /* 0x000000ffff05b224 */ /* 0x000fca00078e000d */
[----:B------:R0:W2:Y:S02]  /*19fd0*/  @!P3 LDG.E.U16 R18, desc[UR10][R4.64] ;  /* 0x0000000a0412b981 */ /* 0x0000a4000c1e1500 */
[----:B0-----:R-:W0:Y:S01]  /*19fe0*/  S2R R5, SR_TID.X ;  /* 0x0000000000057919 */ /* 0x001e220000002100 */
[----:B------:R-:W-:-:S04]  /*19ff0*/  SHF.R.U32.HI R21, RZ, 0x4, R21 ;  /* 0x00000004ff157819 */ /* 0x000fc80000011615 */
[----:B------:R-:W-:Y:S01]  /*1a000*/  SGXT.U32 R21, R21, 0x3 ;  /* 0x000000031515781a */ /* 0x000fe20000000000 */
[----:B----4-:R-:W-:Y:S01]  /*1a010*/  @!P0 IMAD.MOV.U32 R4, RZ, RZ, R7 ;  /* 0x000000ffff048224 */ /* 0x010fe200078e0007 */
[----:B------:R-:W-:Y:S02]  /*1a020*/  PRMT R19, RZ, 0x7610, R19 ;  /* 0x00007610ff137816 */ /* 0x000fe40000000013 */
[----:B------:R-:W-:-:S04]  /*1a030*/  LOP3.LUT R21, R21, 0x30, RZ, 0xfc, !PT ;  /* 0x0000003015157812 */ /* 0x000fc800078efcff */
[----:B------:R-:W-:Y:S02]  /*1a040*/  ISETP.GE.AND P1, PT, R21, UR6, PT ;  /* 0x0000000615007c0c */ /* 0x000fe4000bf26270 */
[----:B------:R-:W4:Y:S01]  /*1a050*/  LDL.LU R21, [R1+0x1304] ;  /* 0x0013040001157983 */ /* 0x000f220000300800 */
[----:B0-----:R-:W-:-:S04]  /*1a060*/  SHF.R.U32.HI R5, RZ, 0x4, R5 ;  /* 0x00000004ff057819 */ /* 0x001fc80000011605 */
[----:B------:R-:W-:-:S04]  /*1a070*/  SGXT.U32 R5, R5, 0x3 ;  /* 0x000000030505781a */ /* 0x000fc80000000000 */
[----:B------:R-:W-:-:S04]  /*1a080*/  LOP3.LUT R5, R5, 0x40, RZ, 0xfc, !PT ;  /* 0x0000004005057812 */ /* 0x000fc800078efcff */
[----:B------:R-:W-:Y:S01]  /*1a090*/  ISETP.GE.AND P3, PT, R5, UR6, PT ;  /* 0x0000000605007c0c */ /* 0x000fe2000bf66270 */
[----:B---3--:R-:W-:-:S05]  /*1a0a0*/  @!P0 IMAD.MOV.U32 R5, RZ, RZ, R22 ;  /* 0x000000ffff058224 */ /* 0x008fca00078e0016 */
[----:B------:R0:W3:Y:S04]  /*1a0b0*/  @!P0 LDG.E.U16 R19, desc[UR10][R4.64] ;  /* 0x0000000a04138981 */ /* 0x0000e8000c1e1500 */
[----:B--2---:R-:W-:Y:S04]  /*1a0c0*/  STL [R1+0x1244], R17 ;  /* 0x0012441101007387 */ /* 0x004fe80000100800 */
[----:B------:R-:W0:Y:S04]  /*1a0d0*/  LDL R4, [R1+0x268] ;  /* 0x0002680001047983 */ /* 0x000e280000100800 */
[----:B------:R-:W0:Y:S01]  /*1a0e0*/  LDL R5, [R1+0x26c] ;  /* 0x00026c0001057983 */ /* 0x000e220000100800 */
[----:B------:R-:W1:Y:S01]  /*1a0f0*/  S2R R0, SR_TID.X ;  /* 0x0000000000007919 */ /* 0x000e620000002100 */
[----:B------:R-:W-:-:S02]  /*1a100*/  PRMT R20, RZ, 0x7610, R20 ;  /* 0x00007610ff147816 */ /* 0x000fc40000000014 */
[----:B------:R-:W2:Y:S04]  /*1a110*/  LDL R13, [R1+0x25c] ;  /* 0x00025c00010d7983 */ /* 0x000ea80000100800 */
[----:B------:R-:W3:Y:S01]  /*1a120*/  LDL R7, [R1+0x254] ;  /* 0x0002540001077983 */ /* 0x000ee20000100800 */
[----:B-1----:R-:W-:-:S04]  /*1a130*/  SHF.R.U32.HI R0, RZ, 0x4, R0 ;  /* 0x00000004ff007819 */ /* 0x002fc80000011600 */
[----:B------:R-:W-:-:S04]  /*1a140*/  SGXT.U32 R0, R0, 0x3 ;  /* 0x000000030000781a */ /* 0x000fc80000000000 */
[----:B------:R-:W-:-:S04]  /*1a150*/  LOP3.LUT R0, R0, 0x48, RZ, 0xfc, !PT ;  /* 0x0000004800007812 */ /* 0x000fc800078efcff */
[----:B------:R-:W-:Y:S02]  /*1a160*/  ISETP.GE.AND P0, PT, R0, UR6, PT ;  /* 0x0000000600007c0c */ /* 0x000fe4000bf06270 */
[----:B------:R-:W2:Y:S01]  /*1a170*/  LDL.LU R0, [R1+0x1300] ;  /* 0x0013000001007983 */ /* 0x000ea20000300800 */
[----:B0-----:R-:W-:-:S04]  /*1a180*/  @!P1 LOP3.LUT R5, R5, R4, RZ, 0x3c, !PT ;  /* 0x0000000405059212 */ /* 0x001fc800078e3cff */
[----:B------:R-:W-:-:S04]  /*1a190*/  @!P1 LOP3.LUT R4, R5, R4, RZ, 0x3c, !PT ;  /* 0x0000000405049212 */ /* 0x000fc800078e3cff */
[----:B------:R-:W-:-:S05]  /*1a1a0*/  @!P1 LOP3.LUT R5, R5, R4, RZ, 0x3c, !PT ;  /* 0x0000000405059212 */ /* 0x000fca00078e3cff */
[----:B------:R0:W3:Y:S04]  /*1a1b0*/  @!P1 LDG.E.U16 R20, desc[UR10][R4.64] ;  /* 0x0000000a04149981 */ /* 0x0000e8000c1e1500 */
[----:B------:R-:W0:Y:S04]  /*1a1c0*/  LDL R4, [R1+0x260] ;  /* 0x0002600001047983 */ /* 0x000e280000100800 */
[----:B------:R-:W0:Y:S01]  /*1a1d0*/  LDL R5, [R1+0x264] ;  /* 0x0002640001057983 */ /* 0x000e220000100800 */
[----:B----4-:R-:W-:Y:S01]  /*1a1e0*/  PRMT R21, RZ, 0x7610, R21 ;  /* 0x00007610ff157816 */ /* 0x010fe20000000015 */
[----:B------:R-:W1:Y:S02]  /*1a1f0*/  S2R R22, SR_TID.X ;  /* 0x0000000000167919 */ /* 0x000e640000002100 */
[----:B-1----:R-:W-:-:S04]  /*1a200*/  SHF.R.U32.HI R22, RZ, 0x4, R22 ;  /* 0x00000004ff167819 */ /* 0x002fc80000011616 */
[----:B------:R-:W-:-:S04]  /*1a210*/  SGXT.U32 R22, R22, 0x3 ;  /* 0x000000031616781a */ /* 0x000fc80000000000 */
[----:B------:R-:W-:-:S04]  /*1a220*/  LOP3.LUT R22, R22, 0x50, RZ, 0xfc, !PT ;  /* 0x0000005016167812 */ /* 0x000fc800078efcff */
[----:B------:R-:W-:Y:S02]  /*1a230*/  ISETP.GE.AND P1, PT, R22, UR6, PT ;  /* 0x0000000616007c0c */ /* 0x000fe4000bf26270 */
[----:B0-----:R-:W-:-:S04]  /*1a240*/  @!P2 LOP3.LUT R5, R5, R4, RZ, 0x3c, !PT ;  /* 0x000000040505a212 */ /* 0x001fc800078e3cff */
[----:B------:R-:W-:-:S04]  /*1a250*/  @!P2 LOP3.LUT R4, R5, R4, RZ, 0x3c, !PT ;  /* 0x000000040504a212 */ /* 0x000fc800078e3cff */
[----:B------:R-:W-:-:S05]  /*1a260*/  @!P2 LOP3.LUT R5, R5, R4, RZ, 0x3c, !PT ;  /* 0x000000040505a212 */ /* 0x000fca00078e3cff */
[----:B------:R0:W4:Y:S02]  /*1a270*/  @!P2 LDG.E.U16 R21, desc[UR10][R4.64] ;  /* 0x0000000a0415a981 */ /* 0x000124000c1e1500 */
[----:B0-----:R-:W0:Y:S02]  /*1a280*/  S2R R5, SR_TID.X ;  /* 0x0000000000057919 */ /* 0x001e240000002100 */
[----:B---3--:R-:W-:Y:S04]  /*1a290*/  STL [R1+0x1240], R20 ;  /* 0x0012401401007387 */ /* 0x008fe80000100800 */
[----:B------:R-:W3:Y:S01]  /*1a2a0*/  LDL.LU R22, [R1+0x12fc] ;  /* 0x0012fc0001167983 */ /* 0x000ee20000300800 */
[----:B0-----:R-:W-:-:S04]  /*1a2b0*/  SHF.R.U32.HI R5, RZ, 0x4, R5 ;  /* 0x00000004ff057819 */ /* 0x001fc80000011605 */
[----:B------:R-:W-:-:S04]  /*1a2c0*/  SGXT.U32 R5, R5, 0x3 ;  /* 0x000000030505781a */ /* 0x000fc80000000000 */
[----:B------:R-:W-:Y:S02]  /*1a2d0*/  LOP3.LUT R4, R5, 0x58, RZ, 0xfc, !PT ;  /* 0x0000005805047812 */ /* 0x000fe400078efcff */
[----:B------:R-:W4:Y:S01]  /*1a2e0*/  LDL R5, [R1+0x258] ;  /* 0x0002580001057983 */ /* 0x000f220000100800 */
[----:B--2---:R-:W-:Y:S02]  /*1a2f0*/  PRMT R0, RZ, 0x7610, R0 ;  /* 0x00007610ff007816 */ /* 0x004fe40000000000 */
[----:B------:R-:W-:Y:S01]  /*1a300*/  ISETP.GE.AND P2, PT, R4, UR6, PT ;  /* 0x0000000604007c0c */ /* 0x000fe2000bf46270 */
[----:B------:R-:W-:-:S05]  /*1a310*/  @!P3 IMAD.MOV.U32 R4, RZ, RZ, R13 ;  /* 0x000000ffff04b224 */ /* 0x000fca00078e000d */
[----:B----4-:R0:W2:Y:S04]  /*1a320*/  @!P3 LDG.E.U16 R0, desc[UR10][R4.64] ;  /* 0x0000000a0400b981 */ /* 0x0100a8000c1e1500 */
[----:B------:R-:W4:Y:S01]  /*1a330*/  LDL R5, [R1+0x250] ;  /* 0x0002500001057983 */ /* 0x000f220000100800 */
[----:B---3--:R-:W-:Y:S01]  /*1a340*/  PRMT R22, RZ, 0x7610, R22 ;  /* 0x00007610ff167816 */ /* 0x008fe20000000016 */
[----:B0-----:R-:W-:Y:S01]  /*1a350*/  @!P0 IMAD.MOV.U32 R4, RZ, RZ, R7 ;  /* 0x000000ffff048224 */ /* 0x001fe200078e0007 */
[----:B------:R-:W0:Y:S04]  /*1a360*/  S2R R13, SR_TID.X ;  /* 0x00000000000d7919 */ /* 0x000e280000002100 */
[----:B----4-:R1:W3:Y:S04]  /*1a370*/  @!P0 LDG.E.U16 R22, desc[UR10][R4.64] ;  /* 0x0000000a04168981 */ /* 0x0102e8000c1e1500 */
[----:B------:R-:W1:Y:S04]  /*1a380*/  LDL R4, [R1+0x248] ;  /* 0x0002480001047983 */ /* 0x000e680000100800 */
[----:B------:R-:W1:Y:S01]  /*1a390*/  LDL R5, [R1+0x24c] ;  /* 0x00024c0001057983 */ /* 0x000e620000100800 */
[----:B0-----:R-:W-:-:S04]  /*1a3a0*/  SHF.R.U32.HI R13, RZ, 0x4, R13 ;  /* 0x00000004ff0d7819 */ /* 0x001fc8000001160d */
[----:B------:R-:W-:Y:S02]  /*1a3b0*/  SGXT.U32 R13, R13, 0x3 ;  /* 0x000000030d0d781a */ /* 0x000fe40000000000 */
[----:B------:R-:W-:Y:S02]  /*1a3c0*/  PRMT R3, RZ, 0x7610, R3 ;  /* 0x00007610ff037816 */ /* 0x000fe40000000003 */
[----:B------:R-:W-:-:S04]  /*1a3d0*/  LOP3.LUT R7, R13, 0x60, RZ, 0xfc, !PT ;  /* 0x000000600d077812 */ /* 0x000fc800078efcff */
[----:B------:R-:W-:Y:S02]  /*1a3e0*/  ISETP.GE.AND P3, PT, R7, UR6, PT ;  /* 0x0000000607007c0c */ /* 0x000fe4000bf66270 */
[----:B------:R-:W4:Y:S01]  /*1a3f0*/  LDL.LU R7, [R1+0x12f8] ;  /* 0x0012f80001077983 */ /* 0x000f220000300800 */
[----:B-1----:R-:W-:-:S04]  /*1a400*/  @!P1 LOP3.LUT R5, R5, R4, RZ, 0x3c, !PT ;  /* 0x0000000405059212 */ /* 0x002fc800078e3cff */
[----:B------:R-:W-:-:S04]  /*1a410*/  @!P1 LOP3.LUT R4, R5, R4, RZ, 0x3c, !PT ;  /* 0x0000000405049212 */ /* 0x000fc800078e3cff */
[----:B------:R-:W-:-:S05]  /*1a420*/  @!P1 LOP3.LUT R5, R5, R4, RZ, 0x3c, !PT ;  /* 0x0000000405059212 */ /* 0x000fca00078e3cff */
[----:B------:R0:W2:Y:S04]  /*1a430*/  @!P1 LDG.E.U16 R3, desc[UR10][R4.64] ;  /* 0x0000000a04039981 */ /* 0x0000a8000c1e1500 */
[----:B------:R-:W0:Y:S04]  /*1a440*/  LDL R4, [R1+0x240] ;  /* 0x0002400001047983 */ /* 0x000e280000100800 */
[----:B------:R-:W0:Y:S01]  /*1a450*/  LDL R5, [R1+0x244] ;  /* 0x0002440001057983 */ /* 0x000e220000100800 */
[----:B------:R-:W-:Y:S01]  /*1a460*/  PRMT R28, RZ, 0x7610, R28 ;  /* 0x00007610ff1c7816 */ /* 0x000fe2000000001c */
[----:B------:R-:W1:Y:S01]  /*1a470*/  S2R R13, SR_TID.X ;  /* 0x00000000000d7919 */ /* 0x000e620000002100 */
[----:B0-----:R-:W-:-:S04]  /*1a480*/  @!P2 LOP3.LUT R5, R5, R4, RZ, 0x3c, !PT ;  /* 0x000000040505a212 */ /* 0x001fc800078e3cff */
[----:B------:R-:W-:-:S04]  /*1a490*/  @!P2 LOP3.LUT R4, R5, R4, RZ, 0x3c, !PT ;  /* 0x000000040504a212 */ /* 0x000fc800078e3cff */
[----:B------:R-:W-:-:S05]  /*1a4a0*/  @!P2 LOP3.LUT R5, R5, R4, RZ, 0x3c, !PT ;  /* 0x000000040505a212 */ /* 0x000fca00078e3cff */
[----:B------:R-:W3:Y:S01]  /*1a4b0*/  @!P2 LDG.E.U16 R28, desc[UR10][R4.64] ;  /* 0x0000000a041ca981 */ /* 0x000ee2000c1e1500 */
[----:B-1----:R-:W-:-:S04]  /*1a4c0*/  SHF.R.U32.HI R13, RZ, 0x4, R13 ;  /* 0x00000004ff0d7819 */ /* 0x002fc8000001160d */
[----:B------:R-:W-:-:S04]  /*1a4d0*/  SGXT.U32 R13, R13, 0x3 ;  /* 0x000000030d0d781a */ /* 0x000fc80000000000 */
[----:B------:R-:W-:Y:S01]  /*1a4e0*/  LOP3.LUT R13, R13, 0x68, RZ, 0xfc, !PT ;  /* 0x000000680d0d7812 */ /* 0x000fe200078efcff */
[----:B--2---:R-:W-:Y:S03]  /*1a4f0*/  STL [R1+0x74], R3 ;  /* 0x0000740301007387 */ /* 0x004fe60000100800 */
[----:B------:R-:W-:Y:S02]  /*1a500*/  ISETP.GE.AND P1, PT, R13, UR6, PT ;  /* 0x000000060d007c0c */ /* 0x000fe4000bf26270 */
[----:B------:R-:W2:Y:S04]  /*1a510*/  LDL.LU R13, [R1+0x12f4] ;  /* 0x0012f400010d7983 */ /* 0x000ea80000300800 */
[----:B---3--:R-:W-:Y:S04]  /*1a520*/  STL [R1+0x70], R28 ;  /* 0x0000701c01007387 */ /* 0x008fe80000100800 */
[----:B------:R-:W3:Y:S04]  /*1a530*/  LDL R4, [R1+0x238] ;  /* 0x0002380001047983 */ /* 0x000ee80000100800 */
[----:B------:R-:W3:Y:S01]  /*1a540*/  LDL R5, [R1+0x23c] ;  /* 0x00023c0001057983 */ /* 0x000ee20000100800 */
[----:B----4-:R-:W-:-:S02]  /*1a550*/  PRMT R7, RZ, 0x7610, R7 ;  /* 0x00007610ff077816 */ /* 0x010fc40000000007 */
[----:B---3--:R-:W-:-:S04]  /*1a560*/  @!P3 LOP3.LUT R5, R5, R4, RZ, 0x3c, !PT ;  /* 0x000000040505b212 */ /* 0x008fc800078e3cff */
[----:B------:R-:W-:-:S04]  /*1a570*/  @!P3 LOP3.LUT R4, R5, R4, RZ, 0x3c, !PT ;  /* 0x000000040504b212 */ /* 0x000fc800078e3cff */
[----:B------:R-:W-:-:S05]  /*1a580*/  @!P3 LOP3.LUT R5, R5, R4, RZ, 0x3c, !PT ;  /* 0x000000040505b212 */ /* 0x000fca00078e3cff */
[----:B------:R-:W3:Y:S04]  /*1a590*/  @!P3 LDG.E.U16 R7, desc[UR10][R4.64] ;  /* 0x0000000a0407b981 */ /* 0x000ee8000c1e1500 */
[----:B---3--:R0:W-:Y:S04]  /*1a5a0*/  STL [R1+0x5c], R7 ;  /* 0x00005c0701007387 */ /* 0x0081e80000100800 */
[----:B0-----:R-:W3:Y:S04]  /*1a5b0*/  LDL.LU R7, [R1+0x12f0] ;  /* 0x0012f00001077983 */ /* 0x001ee80000300800 */
[----:B------:R-:W4:Y:S04]  /*1a5c0*/  LDL R4, [R1+0x230] ;  /* 0x0002300001047983 */ /* 0x000f280000100800 */
[----:B------:R-:W4:Y:S01]  /*1a5d0*/  LDL R5, [R1+0x234] ;  /* 0x0002340001057983 */ /* 0x000f220000100800 */
[----:B--2---:R-:W-:Y:S01]  /*1a5e0*/  PRMT R13, RZ, 0x7610, R13 ;  /* 0x00007610ff0d7816 */ /* 0x004fe2000000000d */
[----:B------:R-:W0:Y:S02]  /*1a5f0*/  S2R R28, SR_TID.X ;  /* 0x00000000001c7919 */ /* 0x000e240000002100 */
[----:B0-----:R-:W-:-:S02]  /*1a600*/  SHF.R.U32.HI R28, RZ, 0x4, R28 ;  /* 0x00000004ff1c7819 */ /* 0x001fc4000001161c */
[----:B----4-:R-:W-:-:S04]  /*1a610*/  @!P1 LOP3.LUT R5, R5, R4, RZ, 0x3c, !PT ;  /* 0x0000000405059212 */ /* 0x010fc800078e3cff */
[----:B------:R-:W-:-:S04]  /*1a620*/  @!P1 LOP3.LUT R4, R5, R4, RZ, 0x3c, !PT ;  /* 0x0000000405049212 */ /* 0x000fc800078e3cff */
[----:B------:R-:W-:-:S05]  /*1a630*/  @!P1 LOP3.LUT R5, R5, R4, RZ, 0x3c, !PT ;  /* 0x0000000405059212 */ /* 0x000fca00078e3cff */
[----:B------:R-:W2:Y:S01]  /*1a640*/  @!P1 LDG.E.U16 R13, desc[UR10][R4.64] ;  /* 0x0000000a040d9981 */ /* 0x000ea2000c1e1500 */
[----:B------:R-:W-:-:S05]  /*1a650*/  VIADD R28, R28, 0x78 ;  /* 0x000000781c1c7836 */ /* 0x000fca0000000000 */
[----:B------:R-:W-:Y:S02]  /*1a660*/  ISETP.GE.AND P4, PT, R28, UR6, PT ;  /* 0x000000061c007c0c */ /* 0x000fe4000bf86270 */
[----:B------:R-:W0:Y:S02]  /*1a670*/  S2R R28, SR_TID.X ;  /* 0x00000000001c7919 */ /* 0x000e240000002100 */
[----:B0-----:R-:W-:-:S04]  /*1a680*/  LOP3.LUT R28, R28, 0x7f, RZ, 0xc0, !PT ;  /* 0x0000007f1c1c7812 */ /* 0x001fc800078ec0ff */
[----:B------:R-:W-:Y:S02]  /*1a690*/  ISETP.GE.AND P3, PT, R28, UR6, PT ;  /* 0x000000061c007c0c */ /* 0x000fe4000bf66270 */
[----:B------:R-:W4:Y:S01]  /*1a6a0*/  LDL.LU R28, [R1+0x12ec] ;  /* 0x0012ec00011c7983 */ /* 0x000f220000300800 */
[----:B------:R-:W0:Y:S03]  /*1a6b0*/  S2R R3, SR_TID.X ;  /* 0x0000000000037919 */ /* 0x000e260000002100 */
[----:B--2---:R1:W-:Y:S04]  /*1a6c0*/  STL [R1+0x6c], R13 ;  /* 0x00006c0d01007387 */ /* 0x0043e80000100800 */
[----:B-1----:R-:W2:Y:S04]  /*1a6d0*/  LDL.LU R13, [R1+0x12e8] ;  /* 0x0012e800010d7983 */ /* 0x002ea80000300800 */
[----:B------:R-:W4:Y:S04]  /*1a6e0*/  LDL R4, [R1+0x228] ;  /* 0x0002280001047983 */ /* 0x000f280000100800 */
[----:B------:R-:W4:Y:S01]  /*1a6f0*/  LDL R5, [R1+0x22c] ;  /* 0x00022c0001057983 */ /* 0x000f220000100800 */
[----:B0-----:R-:W-:-:S04]  /*1a700*/  SHF.R.U32.HI R3, RZ, 0x4, R3 ;  /* 0x00000004ff037819 */ /* 0x001fc80000011603 */
[----:B------:R-:W-:-:S04]  /*1a710*/  SGXT.U32 R3, R3, 0x3 ;  /* 0x000000030303781a */ /* 0x000fc80000000000 */
[----:B------:R-:W-:-:S04]  /*1a720*/  LOP3.LUT R3, R3, 0x70, RZ, 0xfc, !PT ;  /* 0x0000007003037812 */ /* 0x000fc800078efcff */
[----:B------:R-:W-:Y:S02]  /*1a730*/  ISETP.GE.AND P2, PT, R3, UR6, PT ;  /* 0x0000000603007c0c */ /* 0x000fe4000bf46270 */
[----:B---3--:R-:W-:-:S11]  /*1a740*/  PRMT R7, RZ, 0x7610, R7 ;  /* 0x00007610ff077816 */ /* 0x008fd60000000007 */
[----:B----4-:R-:W-:-:S04]  /*1a750*/  @!P2 LOP3.LUT R5, R5, R4, RZ, 0x3c, !PT ;  /* 0x000000040505a212 */ /* 0x010fc800078e3cff */
[----:B------:R-:W-:-:S04]  /*1a760*/  @!P2 LOP3.LUT R4, R5, R4, RZ, 0x3c, !PT ;  /* 0x000000040504a212 */ /* 0x000fc800078e3cff */
[----:B------:R-:W-:-:S05]  /*1a770*/  @!P2 LOP3.LUT R5, R5, R4, RZ, 0x3c, !PT ;  /* 0x000000040505a212 */ /* 0x000fca00078e3cff */
[----:B------:R-:W3:Y:S04]  /*1a780*/  @!P2 LDG.E.U16 R7, desc[UR10][R4.64] ;  /* 0x0000000a0407a981 */ /* 0x000ee8000c1e1500 */
[----:B---3--:R0:W-:Y:S04]  /*1a790*/  STL [R1+0x68], R7 ;  /* 0x0000680701007387 */ /* 0x0081e80000100800 */
[----:B0-----:R-:W3:Y:S04]  /*1a7a0*/  LDL.LU R7, [R1+0x12e4] ;  /* 0x0012e40001077983 */ /* 0x001ee80000300800 */
[----:B------:R-:W4:Y:S04]  /*1a7b0*/  LDL R4, [R1+0x220] ;  /* 0x0002200001047983 */ /* 0x000f280000100800 */
[----:B------:R-:W4:Y:S01]  /*1a7c0*/  LDL R5, [R1+0x224] ;  /* 0x0002240001057983 */ /* 0x000f220000100800 */
[----:B------:R-:W-:Y:S01]  /*1a7d0*/  PRMT R28, RZ, 0x7610, R28 ;  /* 0x00007610ff1c7816 */ /* 0x000fe2000000001c */
[----:B------:R-:W0:Y:S01]  /*1a7e0*/  S2R R3, SR_TID.X ;  /* 0x0000000000037919 */ /* 0x000e220000002100 */
[----:B----4-:R-:W-:-:S04]  /*1a7f0*/  @!P4 LOP3.LUT R5, R5, R4, RZ, 0x3c, !PT ;  /* 0x000000040505c212 */ /* 0x010fc800078e3cff */
[----:B------:R-:W-:-:S04]  /*1a800*/  @!P4 LOP3.LUT R4, R5, R4, RZ, 0x3c, !PT ;  /* 0x000000040504c212 */ /* 0x000fc800078e3cff */
[----:B------:R-:W-:-:S05]  /*1a810*/  @!P4 LOP3.LUT R5, R5, R4, RZ, 0x3c, !PT ;  /* 0x000000040505c212 */ /* 0x000fca00078e3cff */
[----:B------:R-:W4:Y:S04]  /*1a820*/  @!P4 LDG.E.U16 R28, desc[UR10][R4.64] ;  /* 0x0000000a041cc981 */ /* 0x000f28000c1e1500 */
[----:B------:R-:W3:Y:S04]  /*1a830*/  LDL R4, [R1+0x27c] ;  /* 0x00027c0001047983 */ /* 0x000ee80000100800 */
[----:B------:R-:W3:Y:S01]  /*1a840*/  LDL R5, [R1+0x28c] ;  /* 0x00028c0001057983 */ /* 0x000ee20000100800 */
[----:B0-----:R-:W-:-:S04]  /*1a850*/  SHF.R.U32.HI R3, RZ, 0x4, R3 ;  /* 0x00000004ff037819 */ /* 0x001fc80000011603 */
[----:B------:R-:W-:-:S04]  /*1a860*/  SGXT.U32 R3, R3, 0x3 ;  /* 0x000000030303781a */ /* 0x000fc80000000000 */
[----:B------:R-:W-:Y:S02]  /*1a870*/  ISETP.GE.AND P0, PT, R3, UR6, PT ;  /* 0x0000000603007c0c */ /* 0x000fe4000bf06270 */
[----:B--2---:R-:W-:Y:S01]  /*1a880*/  PRMT R13, RZ, 0x7610, R13 ;  /* 0x00007610ff0d7816 */ /* 0x004fe2000000000d */
[----:B----4-:R-:W-:Y:S10]  /*1a890*/  STL [R1+0x1234], R28 ;  /* 0x0012341c01007387 */ /* 0x010ff40000100800 */
[----:B---3--:R-:W-:-:S04]  /*1a8a0*/  @!P0 LOP3.LUT R5, R5, R4, RZ, 0x3c, !PT ;  /* 0x0000000405058212 */ /* 0x008fc800078e3cff */
[----:B------:R-:W-:-:S04]  /*1a8b0*/  @!P0 LOP3.LUT R4, R5, R4, RZ, 0x3c, !PT ;  /* 0x0000000405048212 */ /* 0x000fc800078e3cff */
[----:B------:R-:W-:Y:S01]  /*1a8c0*/  @!P0 LOP3.LUT R5, R5, R4, RZ, 0x3c, !PT ;  /* 0x0000000405058212 */ /* 0x000fe200078e3cff */
[----:B------:R-:W-:Y:S04]  /*1a8d0*/  STL [R1+0x1238], R28 ;  /* 0x0012381c01007387 */ /* 0x000fe80000100800 */
[----:B------:R0:W2:Y:S04]  /*1a8e0*/  @!P0 LDG.E.U16 R13, desc[UR10][R4.64] ;  /* 0x0000000a040d8981 */ /* 0x0000a8000c1e1500 */
[----:B------:R-:W0:Y:S04]  /*1a8f0*/  LDL R4, [R1+0xa28] ;  /* 0x000a280001047983 */ /* 0x000e280000100800 */
[----:B------:R-:W0:Y:S01]  /*1a900*/  LDL R5, [R1+0xa2c] ;  /* 0x000a2c0001057983 */ /* 0x000e220000100800 */
[----:B------:R-:W-:Y:S01]  /*1a910*/  PRMT R11, RZ, 0x7610, R11 ;  /* 0x00007610ff0b7816 */ /* 0x000fe2000000000b */
[----:B------:R-:W-:Y:S01]  /*1a920*/  BAR.SYNC.DEFER_BLOCKING 0x0 ;  /* 0x0000000000007b1d */ /* 0x000fe20000010000 */
[----:B0-----:R-:W-:-:S04]  /*1a930*/  @!P3 LOP3.LUT R5, R5, R4, RZ, 0x3c, !PT ;  /* 0x000000040505b212 */ /* 0x001fc800078e3cff */
[----:B------:R-:W-:-:S04]  /*1a940*/  @!P3 LOP3.LUT R4, R5, R4, RZ, 0x3c, !PT ;  /* 0x000000040504b212 */ /* 0x000fc800078e3cff */
[----:B------:R-:W-:-:S05]  /*1a950*/  @!P3 LOP3.LUT R5, R5, R4, RZ, 0x3c, !PT ;  /* 0x000000040505b212 */ /* 0x000fca00078e3cff */
[----:B------:R-:W3:Y:S04]  /*1a960*/  @!P3 LDG.E.U16 R11, desc[UR10][R4.64] ;  /* 0x0000000a040bb981 */ /* 0x000ee8000c1e1500 */
[----:B---3--:R0:W-:Y:S04]  /*1a970*/  STL [R1+0x8], R11 ;  /* 0x0000080b01007387 */ /* 0x0081e80000100800 */
[----:B0-----:R-:W3:Y:S04]  /*1a980*/  LDL.LU R11, [R1+0x12e0] ;  /* 0x0012e000010b7983 */ /* 0x001ee80000300800 */
[----:B------:R-:W4:Y:S04]  /*1a990*/  LDL R4, [R1+0xa08] ;  /* 0x000a080001047983 */ /* 0x000f280000100800 */
[----:B------:R-:W4:Y:S01]  /*1a9a0*/  LDL R5, [R1+0xa0c] ;  /* 0x000a0c0001057983 */ /* 0x000f220000100800 */
[----:B------:R-:W-:-:S02]  /*1a9b0*/  PRMT R7, RZ, 0x7610, R7 ;  /* 0x00007610ff077816 */ /* 0x000fc40000000007 */
[----:B----4-:R-:W-:-:S04]  /*1a9c0*/  @!P3 LOP3.LUT R5, R5, R4, RZ, 0x3c, !PT ;  /* 0x000000040505b212 */ /* 0x010fc800078e3cff */
[----:B------:R-:W-:-:S04]  /*1a9d0*/  @!P3 LOP3.LUT R4, R5, R4, RZ, 0x3c, !PT ;  /* 0x000000040504b212 */ /* 0x000fc800078e3cff */
[----:B------:R-:W-:-:S05]  /*1a9e0*/  @!P3 LOP3.LUT R5, R5, R4, RZ, 0x3c, !PT ;  /* 0x000000040505b212 */ /* 0x000fca00078e3cff */
[----:B------:R-:W4:Y:S04]  /*1a9f0*/  @!P3 LDG.E.U16 R7, desc[UR10][R4.64] ;  /* 0x0000000a0407b981 */ /* 0x000f28000c1e1500 */
[----:B----4-:R0:W-:Y:S04]  /*1aa00*/  STL [R1+0x58], R7 ;  /* 0x0000580701007387 */ /* 0x0101e80000100800 */
[----:B0-----:R-:W4:Y:S04]  /*1aa10*/  LDL.LU R7, [R1+0x12dc] ;  /* 0x0012dc0001077983 */ /* 0x001f280000300800 */
[----:B------:R-:W2:Y:S04]  /*1aa20*/  LDL R4, [R1+0x9c8] ;  /* 0x0009c80001047983 */ /* 0x000ea80000100800 */
[----:B------:R-:W2:Y:S01]  /*1aa30*/  LDL R5, [R1+0x9cc] ;  /* 0x0009cc0001057983 */ /* 0x000ea20000100800 */
[----:B------:R-:W-:-:S02]  /*1aa40*/  PRMT R15, RZ, 0x7610, R15 ;  /* 0x00007610ff0f7816 */ /* 0x000fc4000000000f */
[----:B--2---:R-:W-:-:S04]  /*1aa50*/  @!P3 LOP3.LUT R5, R5, R4, RZ, 0x3c, !PT ;  /* 0x000000040505b212 */ /* 0x004fc800078e3cff */
[----:B------:R-:W-:-:S04]  /*1aa60*/  @!P3 LOP3.LUT R4, R5, R4, RZ, 0x3c, !PT ;  /* 0x000000040504b212 */ /* 0x000fc800078e3cff */
[----:B------:R-:W-:-:S05]  /*1aa70*/  @!P3 LOP3.LUT R5, R5, R4, RZ, 0x3c, !PT ;  /* 0x000000040505b212 */ /* 0x000fca00078e3cff */
[----:B------:R-:W2:Y:S04]  /*1aa80*/  @!P3 LDG.E.U16 R15, desc[UR10][R4.64] ;  /* 0x0000000a040fb981 */ /* 0x000ea8000c1e1500 */
[----:B--2---:R0:W-:Y:S04]  /*1aa90*/  STL [R1+0x60], R15 ;  /* 0x0000600f01007387 */ /* 0x0041e80000100800 */
[----:B0-----:R-:W2:Y:S04]  /*1aaa0*/  LDL.LU R15, [R1+0x12d8] ;  /* 0x0012d800010f7983 */ /* 0x001ea80000300800 */
[----:B------:R-:W4:Y:S04]  /*1aab0*/  LDL R4, [R1+0x988] ;  /* 0x0009880001047983 */ /* 0x000f280000100800 */
[----:B------:R-:W4:Y:S01]  /*1aac0*/  LDL R5, [R1+0x98c] ;  /* 0x00098c0001057983 */ /* 0x000f220000100800 */
[----:B---3--:R-:W-:-:S02]  /*1aad0*/  PRMT R11, RZ, 0x7610, R11 ;  /* 0x00007610ff0b7816 */ /* 0x008fc4000000000b */
        /* <DEDUP_REMOVED lines=21> */
[----:B------:R0:W2:Y:S04]  /*1ac30*/  @!P3 LDG.E.U16 R7, desc[UR10][R4.64] ;  /* 0x0000000a0407b981 */ /* 0x0000a8000c1e1500 */
[----:B------:R-:W0:Y:S04]  /*1ac40*/  LDL R4, [R1+0x8c8] ;  /* 0x0008c80001047983 */ /* 0x000e280000100800 */
[----:B------:R-:W0:Y:S01]  /*1ac50*/  LDL R5, [R1+0x8cc] ;  /* 0x0008cc0001057983 */ /* 0x000e220000100800 */
[----:B------:R-:W-:Y:S02]  /*1ac60*/  PRMT R9, RZ, 0x7610, R9 ;  /* 0x00007610ff097816 */ /* 0x000fe40000000009 */
[----:B0-----:R-:W-:-:S04]  /*1ac70*/  @!P3 LOP3.LUT R5, R5, R4, RZ, 0x3c, !PT ;  /* 0x000000040505b212 */ /* 0x001fc800078e3cff */
[----:B------:R-:W-:-:S04]  /*1ac80*/  @!P3 LOP3.LUT R4, R5, R4, RZ, 0x3c, !PT ;  /* 0x000000040504b212 */ /* 0x000fc800078e3cff */
[----:B------:R-:W-:-:S05]  /*1ac90*/  @!P3 LOP3.LUT R5, R5, R4, RZ, 0x3c, !PT ;  /* 0x000000040505b212 */ /* 0x000fca00078e3cff */
[----:B------:R-:W3:Y:S04]  /*1aca0*/  @!P3 LDG.E.U16 R9, desc[UR10][R4.64] ;  /* 0x0000000a0409b981 */ /* 0x000ee8000c1e1500 */
[----:B--2---:R0:W-:Y:S04]  /*1acb0*/  STL [R1+0x4c], R7 ;  /* 0x00004c0701007387 */ /* 0x0041e80000100800 */
[----:B0-----:R-:W2:Y:S04]  /*1acc0*/  LDL R7, [R1+0x78c] ;  /* 0x00078c0001077983 */ /* 0x001ea80000100800 */
        /* <DEDUP_REMOVED lines=35> */
[----:B------:R-:W4:Y:S01]  /*1af00*/  @!P3 LDG.E.U16 R14, desc[UR10][R4.64] ;  /* 0x0000000a040eb981 */ /* 0x000f22000c1e1500 */
[----:B------:R-:W-:-:S03]  /*1af10*/  PRMT R29, RZ, 0x7610, R29 ;  /* 0x00007610ff1d7816 */ /* 0x000fc6000000001d */
[----:B----4-:R0:W-:Y:S04]  /*1af20*/  STL [R1+0x38], R14 ;  /* 0x0000380e01007387 */ /* 0x0101e80000100800 */
[----:B0-----:R-:W4:Y:S04]  /*1af30*/  LDL.LU R14, [R1+0x12c0] ;  /* 0x0012c000010e7983 */ /* 0x001f280000300800 */
[----:B------:R-:W2:Y:S01]  /*1af40*/  LDL R5, [R1+0x788] ;  /* 0x0007880001057983 */ /* 0x000ea20000100800 */
[----:B------:R-:W-:-:S03]  /*1af50*/  @!P3 IMAD.MOV.U32 R4, RZ, RZ, R7 ;  /* 0x000000ffff04b224 */ /* 0x000fc600078e0007 */
[----:B------:R-:W3:Y:S04]  /*1af60*/  LDL R7, [R1+0x64c] ;  /* 0x00064c0001077983 */ /* 0x000ee80000100800 */
[----:B--2---:R-:W2:Y:S04]  /*1af70*/  @!P3 LDG.E.U16 R29, desc[UR10][R4.64] ;  /* 0x0000000a041db981 */ /* 0x004ea8000c1e1500 */
[----:B--2---:R0:W-:Y:S04]  /*1af80*/  STL [R1+0x34], R29 ;  /* 0x0000341d01007387 */ /* 0x0041e80000100800 */
[----:B0-----:R-:W2:Y:S04]  /*1af90*/  LDL.LU R29, [R1+0x12bc] ;  /* 0x0012bc00011d7983 */ /* 0x001ea80000300800 */
        /* <DEDUP_REMOVED lines=9> */
[----:B------:R-:W3:Y:S04]  /*1b030*/  LDL R4, [R1+0x708] ;  /* 0x0007080001047983 */ /* 0x000ee80000100800 */
[----:B------:R-:W3:Y:S01]  /*1b040*/  LDL R5, [R1+0x70c] ;  /* 0x00070c0001057983 */ /* 0x000ee20000100800 */
[----:B------:R-:W-:-:S02]  /*1b050*/  PRMT R26, RZ, 0x7610, R26 ;  /* 0x00007610ff1a7816 */ /* 0x000fc4000000001a */
[----:B---3--:R-:W-:-:S04]  /*1b060*/  @!P3 LOP3.LUT R5, R5, R4, RZ, 0x3c, !PT ;  /* 0x000000040505b212 */ /* 0x008fc800078e3cff */
[----:B------:R-:W-:-:S04]  /*1b070*/  @!P3 LOP3.LUT R4, R5, R4, RZ, 0x3c, !PT ;  /* 0x000000040504b212 */ /* 0x000fc800078e3cff */
[----:B------:R-:W-:-:S05]  /*1b080*/  @!P3 LOP3.LUT R5, R5, R4, RZ, 0x3c, !PT ;  /* 0x000000040505b212 */ /* 0x000fca00078e3cff */
[----:B------:R-:W3:Y:S01]  /*1b090*/  @!P3 LDG.E.U16 R26, desc[UR10][R4.64] ;  /* 0x0000000a041ab981 */ /* 0x000ee2000c1e1500 */
[----:B------:R-:W-:-:S03]  /*1b0a0*/  PRMT R11, RZ, 0x7610, R11 ;  /* 0x00007610ff0b7816 */ /* 0x000fc6000000000b */
[----:B---3--:R0:W-:Y:S04]  /*1b0b0*/  STL [R1+0x2c], R26 ;  /* 0x00002c1a01007387 */ /* 0x0081e80000100800 */
[----:B0-----:R-:W3:Y:S04]  /*1b0c0*/  LDL.LU R26, [R1+0x12b4] ;  /* 0x0012b400011a7983 */ /* 0x001ee80000300800 */
[----:B------:R-:W2:Y:S01]  /*1b0d0*/  LDL R5, [R1+0x6c8] ;  /* 0x0006c80001057983 */ /* 0x000ea20000100800 */
[----:B------:R-:W-:Y:S01]  /*1b0e0*/  @!P3 IMAD.MOV.U32 R4, RZ, RZ, R15 ;  /* 0x000000ffff04b224 */ /* 0x000fe200078e000f */
[----:B------:R-:W-:-:S02]  /*1b0f0*/  PRMT R25, RZ, 0x7610, R25 ;  /* 0x00007610ff197816 */ /* 0x000fc40000000019 */
[----:B------:R-:W4:Y:S04]  /*1b100*/  LDL R15, [R1+0x588] ;  /* 0x00058800010f7983 */ /* 0x000f280000100800 */
[----:B--2---:R0:W2:Y:S04]  /*1b110*/  @!P3 LDG.E.U16 R11, desc[UR10][R4.64] ;  /* 0x0000000a040bb981 */ /* 0x0040a8000c1e1500 */
[----:B------:R-:W0:Y:S04]  /*1b120*/  LDL R4, [R1+0x688] ;  /* 0x0006880001047983 */ /* 0x000e280000100800 */
[----:B------:R-:W0:Y:S02]  /*1b130*/  LDL R5, [R1+0x68c] ;  /* 0x00068c0001057983 */ /* 0x000e240000100800 */
        /* <DEDUP_REMOVED lines=8> */
[----:B------:R-:W4:Y:S01]  /*1b1c0*/  LDL R5, [R1+0x648] ;  /* 0x0006480001057983 */ /* 0x000f220000100800 */
[----:B------:R-:W-:Y:S01]  /*1b1d0*/  PRMT R6, RZ, 0x7610, R6 ;  /* 0x00007610ff067816 */ /* 0x000fe20000000006 */
[----:B------:R-:W-:Y:S01]  /*1b1e0*/  @!P3 IMAD.MOV.U32 R4, RZ, RZ, R7 ;  /* 0x000000ffff04b224 */ /* 0x000fe200078e0007 */
[----:B------:R-:W-:Y:S01]  /*1b1f0*/  PRMT R9, RZ, 0x7610, R9 ;  /* 0x00007610ff097816 */ /* 0x000fe20000000009 */
[----:B------:R-:W3:Y:S04]  /*1b200*/  LDL R7, [R1+0x508] ;  /* 0x0005080001077983 */ /* 0x000ee80000100800 */
[----:B----4-:R-:W4:Y:S04]  /*1b210*/  @!P3 LDG.E.U16 R6, desc[UR10][R4.64] ;  /* 0x0000000a0406b981 */ /* 0x010f28000c1e1500 */
[----:B------:R-:W2:Y:S04]  /*1b220*/  LDL R4, [R1+0x608] ;  /* 0x0006080001047983 */ /* 0x000ea80000100800 */
[----:B------:R-:W2:Y:S04]  /*1b230*/  LDL R5, [R1+0x60c] ;  /* 0x00060c0001057983 */ /* 0x000ea80000100800 */
[----:B----4-:R0:W-:Y:S01]  /*1b240*/  STL [R1+0x20], R6 ;  /* 0x0000200601007387 */ /* 0x0101e20000100800 */
[----:B------:R-:W-:-:S02]  /*1b250*/  PRMT R24, RZ, 0x7610, R24 ;  /* 0x00007610ff187816 */ /* 0x000fc40000000018 */
[----:B------:R-:W-:Y:S01]  /*1b260*/  PRMT R10, RZ, 0x7610, R10 ;  /* 0x00007610ff0a7816 */ /* 0x000fe2000000000a */
[----:B0-----:R-:W4:Y:S01]  /*1b270*/  LDL R6, [R1+0x50c] ;  /* 0x00050c0001067983 */ /* 0x001f220000100800 */
[----:B--2---:R-:W-:-:S04]  /*1b280*/  @!P3 LOP3.LUT R5, R5, R4, RZ, 0x3c, !PT ;  /* 0x000000040505b212 */ /* 0x004fc800078e3cff */
[----:B------:R-:W-:-:S04]  /*1b290*/  @!P3 LOP3.LUT R4, R5, R4, RZ, 0x3c, !PT ;  /* 0x000000040504b212 */ /* 0x000fc800078e3cff */
[----:B------:R-:W-:-:S05]  /*1b2a0*/  @!P3 LOP3.LUT R5, R5, R4, RZ, 0x3c, !PT ;  /* 0x000000040505b212 */ /* 0x000fca00078e3cff */
[----:B------:R0:W2:Y:S04]  /*1b2b0*/  @!P3 LDG.E.U16 R9, desc[UR10][R4.64] ;  /* 0x0000000a0409b981 */ /* 0x0000a8000c1e1500 */
[----:B------:R-:W0:Y:S04]  /*1b2c0*/  LDL R4, [R1+0x5c8] ;  /* 0x0005c80001047983 */ /* 0x000e280000100800 */
[----:B------:R-:W0:Y:S02]  /*1b2d0*/  LDL R5, [R1+0x5cc] ;  /* 0x0005cc0001057983 */ /* 0x000e240000100800 */
[----:B0-----:R-:W-:-:S04]  /*1b2e0*/  @!P3 LOP3.LUT R5, R5, R4, RZ, 0x3c, !PT ;  /* 0x000000040505b212 */ /* 0x001fc800078e3cff */
[----:B------:R-:W-:-:S04]  /*1b2f0*/  @!P3 LOP3.LUT R4, R5, R4, RZ, 0x3c, !PT ;  /* 0x000000040504b212 */ /* 0x000fc800078e3cff */
[----:B------:R-:W-:-:S05]  /*1b300*/  @!P3 LOP3.LUT R5, R5, R4, RZ, 0x3c, !PT ;  /* 0x000000040505b212 */ /* 0x000fca00078e3cff */
[----:B------:R0:W3:Y:S04]  /*1b310*/  @!P3 LDG.E.U16 R24, desc[UR10][R4.64] ;  /* 0x0000000a0418b981 */ /* 0x0000e8000c1e1500 */
[----:B--2---:R1:W-:Y:S01]  /*1b320*/  STL [R1+0x1c], R9 ;  /* 0x00001c0901007387 */ /* 0x0043e20000100800 */
[----:B0-----:R-:W-:Y:S02]  /*1b330*/  @!P3 IMAD.MOV.U32 R4, RZ, RZ, R11 ;  /* 0x000000ffff04b224 */ /* 0x001fe400078e000b */
[----:B------:R-:W-:Y:S01]  /*1b340*/  @!P3 IMAD.MOV.U32 R5, RZ, RZ, R15 ;  /* 0x000000ffff05b224 */ /* 0x000fe200078e000f */
[----:B-1----:R-:W2:Y:S04]  /*1b350*/  LDL R9, [R1+0x4cc] ;  /* 0x0004cc0001097983 */ /* 0x002ea80000100800 */
[----:B------:R0:W2:Y:S04]  /*1b360*/  @!P3 LDG.E.U16 R10, desc[UR10][R4.64] ;  /* 0x0000000a040ab981 */ /* 0x0000a8000c1e1500 */
[----:B---3--:R1:W-:Y:S04]  /*1b370*/  STL [R1+0x18], R24 ;  /* 0x0000181801007387 */ /* 0x0083e80000100800 */
[----:B-1----:R-:W3:Y:S04]  /*1b380*/  LDL.LU R24, [R1+0x12ac] ;  /* 0x0012ac0001187983 */ /* 0x002ee80000300800 */
[----:B------:R-:W0:Y:S04]  /*1b390*/  LDL R4, [R1+0x548] ;  /* 0x0005480001047983 */ /* 0x000e280000100800 */
[----:B------:R-:W0:Y:S01]  /*1b3a0*/  LDL R5, [R1+0x54c] ;  /* 0x00054c0001057983 */ /* 0x000e220000100800 */
[----:B------:R-:W-:-:S02]  /*1b3b0*/  PRMT R23, RZ, 0x7610, R23 ;  /* 0x00007610ff177816 */ /* 0x000fc40000000017 */
[----:B------:R-:W-:Y:S01]  /*1b3c0*/  PRMT R12, RZ, 0x7610, R12 ;  /* 0x00007610ff0c7816 */ /* 0x000fe2000000000c */
[----:B------:R-:W3:Y:S04]  /*1b3d0*/  LDL R15, [R1+0x48c] ;  /* 0x00048c00010f7983 */ /* 0x000ee80000100800 */
[----:B------:R-:W3:Y:S01]  /*1b3e0*/  LDL R11, [R1+0x448] ;  /* 0x00044800010b7983 */ /* 0x000ee20000100800 */
[----:B0-----:R-:W-:-:S04]  /*1b3f0*/  @!P3 LOP3.LUT R5, R5, R4, RZ, 0x3c, !PT ;  /* 0x000000040505b212 */ /* 0x001fc800078e3cff */
[----:B------:R-:W-:-:S04]  /*1b400*/  @!P3 LOP3.LUT R4, R5, R4, RZ, 0x3c, !PT ;  /* 0x000000040504b212 */ /* 0x000fc800078e3cff */
[----:B------:R-:W-:-:S05]  /*1b410*/  @!P3 LOP3.LUT R5, R5, R4, RZ, 0x3c, !PT ;  /* 0x000000040505b212 */ /* 0x000fca00078e3cff */
[----:B------:R4:W3:Y:S02]  /*1b420*/  @!P3 LDG.E.U16 R23, desc[UR10][R4.64] ;  /* 0x0000000a0417b981 */ /* 0x0008e4000c1e1500 */
[----:B----4-:R-:W-:Y:S02]  /*1b430*/  @!P3 IMAD.MOV.U32 R4, RZ, RZ, R6 ;  /* 0x000000ffff04b224 */ /* 0x010fe400078e0006 */
[----:B------:R-:W-:-:S05]  /*1b440*/  @!P3 IMAD.MOV.U32 R5, RZ, RZ, R7 ;  /* 0x000000ffff05b224 */ /* 0x000fca00078e0007 */
[----:B------:R-:W4:Y:S04]  /*1b450*/  @!P3 LDG.E.U16 R12, desc[UR10][R4.64] ;  /* 0x0000000a040cb981 */ /* 0x000f28000c1e1500 */
[----:B--2---:R0:W-:Y:S04]  /*1b460*/  STL [R1+0x14], R10 ;  /* 0x0000140a01007387 */ /* 0x0041e80000100800 */
[----:B0-----:R-:W2:Y:S04]  /*1b470*/  LDL R10, [R1+0x44c] ;  /* 0x00044c00010a7983 */ /* 0x001ea80000100800 */
[----:B---3--:R0:W-:Y:S04]  /*1b480*/  STL [R1+0x10], R23 ;  /* 0x0000101701007387 */ /* 0x0081e80000100800 */
[----:B0-----:R-:W3:Y:S04]  /*1b490*/  LDL.LU R23, [R1+0x12a8] ;  /* 0x0012a80001177983 */ /* 0x001ee80000300800 */
[----:B------:R-:W3:Y:S04]  /*1b4a0*/  LDL R7, [R1+0x408] ;  /* 0x0004080001077983 */ /* 0x000ee80000100800 */
[----:B------:R-:W3:Y:S04]  /*1b4b0*/  LDL R6, [R1+0x40c] ;  /* 0x00040c0001067983 */ /* 0x000ee80000100800 */
[----:B----4-:R0:W-:Y:S04]  /*1b4c0*/  STL [R1+0xc], R12 ;  /* 0x00000c0c01007387 */ /* 0x0101e80000100800 */
[----:B0-----:R-:W4:Y:S04]  /*1b4d0*/  LDL.LU R12, [R1+0x12a4] ;  /* 0x0012a400010c7983 */ /* 0x001f280000300800 */
[----:B------:R-:W2:Y:S01]  /*1b4e0*/  LDL R5, [R1+0x4c8] ;  /* 0x0004c80001057983 */ /* 0x000ea20000100800 */
[----:B------:R-:W-:Y:S01]  /*1b4f0*/  PRMT R8, RZ, 0x7610, R8 ;  /* 0x00007610ff087816 */ /* 0x000fe20000000008 */
[----:B------:R-:W-:-:S02]  /*1b500*/  @!P3 IMAD.MOV.U32 R4, RZ, RZ, R9 ;  /* 0x000000ffff04b224 */ /* 0x000fc400078e0009 */
[----:B------:R-:W4:Y:S04]  /*1b510*/  LDL R9, [R1+0x3c8] ;  /* 0x0003c80001097983 */ /* 0x000f280000100800 */
[----:B--2---:R0:W2:Y:S04]  /*1b520*/  @!P3 LDG.E.U16 R8, desc[UR10][R4.64] ;  /* 0x0000000a0408b981 */ /* 0x0040a8000c1e1500 */
[----:B------:R-:W3:Y:S01]  /*1b530*/  LDL R5, [R1+0x488] ;  /* 0x0004880001057983 */ /* 0x000ee20000100800 */
[----:B------:R-:W-:Y:S01]  /*1b540*/  PRMT R14, RZ, 0x7610, R14 ;  /* 0x00007610ff0e7816 */ /* 0x000fe2000000000e */
[----:B0-----:R-:W-:Y:S01]  /*1b550*/  @!P3 IMAD.MOV.U32 R4, RZ, RZ, R15 ;  /* 0x000000ffff04b224 */ /* 0x001fe200078e000f */
[----:B------:R-:W-:Y:S01]  /*1b560*/  PRMT R29, RZ, 0x7610, R29 ;  /* 0x00007610ff1d7816 */ /* 0x000fe2000000001d */
[----:B--2---:R0:W-:Y:S04]  /*1b570*/  STL [R1+0x4], R8 ;  /* 0x0000040801007387 */ /* 0x0041e80000100800 */
[----:B0-----:R-:W2:Y:S04]  /*1b580*/  LDL R8, [R1+0x3cc] ;  /* 0x0003cc0001087983 */ /* 0x001ea80000100800 */
[----:B---3--:R0:W3:Y:S02]  /*1b590*/  @!P3 LDG.E.U16 R14, desc[UR10][R4.64] ;  /* 0x0000000a040eb981 */ /* 0x0080e4000c1e1500 */
[----:B0-----:R-:W-:-:S02]  /*1b5a0*/  @!P3 IMAD.MOV.U32 R4, RZ, RZ, R10 ;  /* 0x000000ffff04b224 */ /* 0x001fc400078e000a */
[----:B------:R-:W-:Y:S01]  /*1b5b0*/  @!P3 IMAD.MOV.U32 R5, RZ, RZ, R11 ;  /* 0x000000ffff05b224 */ /* 0x000fe200078e000b */
[----:B------:R-:W3:Y:S04]  /*1b5c0*/  LDL R10, [R1+0x38c] ;  /* 0x00038c00010a7983 */ /* 0x000ee80000100800 */
[----:B------:R-:W3:Y:S04]  /*1b5d0*/  LDL R11, [R1+0x388] ;  /* 0x00038800010b7983 */ /* 0x000ee80000100800 */
[----:B------:R0:W3:Y:S01]  /*1b5e0*/  @!P3 LDG.E.U16 R29, desc[UR10][R4.64] ;  /* 0x0000000a041db981 */ /* 0x0000e2000c1e1500 */
[----:B------:R-:W-:-:S02]  /*1b5f0*/  PRMT R27, RZ, 0x7610, R27 ;  /* 0x00007610ff1b7816 */ /* 0x000fc4000000001b */
[----:B------:R-:W-:Y:S01]  /*1b600*/  PRMT R26, RZ, 0x7610, R26 ;  /* 0x00007610ff1a7816 */ /* 0x000fe2000000001a */
[----:B0-----:R-:W-:Y:S02]  /*1b610*/  @!P3 IMAD.MOV.U32 R4, RZ, RZ, R6 ;  /* 0x000000ffff04b224 */ /* 0x001fe400078e0006 */
[----:B------:R-:W-:-:S05]  /*1b620*/  @!P3 IMAD.MOV.U32 R5, RZ, RZ, R7 ;  /* 0x000000ffff05b224 */ /* 0x000fca00078e0007 */
[----:B------:R4:W3:Y:S02]  /*1b630*/  @!P3 LDG.E.U16 R27, desc[UR10][R4.64] ;  /* 0x0000000a041bb981 */ /* 0x0008e4000c1e1500 */
[----:B----4-:R-:W-:Y:S01]  /*1b640*/  @!P3 IMAD.MOV.U32 R5, RZ, RZ, R9 ;  /* 0x000000ffff05b224 */ /* 0x010fe200078e0009 */
[----:B------:R-:W-:Y:S01]  /*1b650*/  PRMT R25, RZ, 0x7610, R25 ;  /* 0x00007610ff197816 */ /* 0x000fe20000000019 */
[----:B--2---:R-:W-:-:S05]  /*1b660*/  @!P3 IMAD.MOV.U32 R4, RZ, RZ, R8 ;  /* 0x000000ffff04b224 */ /* 0x004fca00078e0008 */
[----:B------:R3:W2:Y:S02]  /*1b670*/  @!P3 LDG.E.U16 R26, desc[UR10][R4.64] ;  /* 0x0000000a041ab981 */ /* 0x0006a4000c1e1500 */
[----:B---3--:R-:W-:Y:S02]  /*1b680*/  @!P3 IMAD.MOV.U32 R4, RZ, RZ, R10 ;  /* 0x000000ffff04b224 */ /* 0x008fe400078e000a */
[----:B------:R-:W-:Y:S01]  /*1b690*/  @!P3 IMAD.MOV.U32 R5, RZ, RZ, R11 ;  /* 0x000000ffff05b224 */ /* 0x000fe200078e000b */
[----:B------:R-:W-:Y:S04]  /*1b6a0*/  STL [R1+0x1208], R29 ;  /* 0x0012081d01007387 */ /* 0x000fe80000100800 */
[----:B------:R-:W3:Y:S04]  /*1b6b0*/  @!P3 LDG.E.U16 R25, desc[UR10][R4.64] ;  /* 0x0000000a0419b981 */ /* 0x000ee8000c1e1500 */
[----:B------:R-:W4:Y:S04]  /*1b6c0*/  LDL R7, [R1+0x348] ;  /* 0x0003480001077983 */ /* 0x000f280000100800 */
[----:B------:R-:W4:Y:S04]  /*1b6d0*/  LDL R6, [R1+0x34c] ;  /* 0x00034c0001067983 */ /* 0x000f280000100800 */
[----:B------:R-:W-:Y:S04]  /*1b6e0*/  STL [R1+0x120c], R27 ;  /* 0x00120c1b01007387 */ /* 0x000fe80000100800 */
[----:B------:R-:W4:Y:S04]  /*1b6f0*/  LDL R9, [R1+0x308] ;  /* 0x0003080001097983 */ /* 0x000f280000100800 */
[----:B------:R-:W4:Y:S01]  /*1b700*/  LDL R8, [R1+0x30c] ;  /* 0x00030c0001087983 */ /* 0x000f220000100800 */
[----:B------:R-:W-:-:S03]  /*1b710*/  PRMT R24, RZ, 0x7610, R24 ;  /* 0x00007610ff187816 */ /* 0x000fc60000000018 */
[----:B--2---:R-:W-:Y:S04]  /*1b720*/  STL [R1+0x1210], R26 ;  /* 0x0012101a01007387 */ /* 0x004fe80000100800 */
[----:B------:R-:W-:Y:S04]  /*1b730*/  STL [R1+0x1224], R26 ;  /* 0x0012241a01007387 */ /* 0x000fe80000100800 */
[----:B------:R-:W2:Y:S04]  /*1b740*/  LDL R11, [R1+0x2d0] ;  /* 0x0002d000010b7983 */ /* 0x000ea80000100800 */
[----:B------:R-:W2:Y:S04]  /*1b750*/  LDL R10, [R1+0xa3c] ;  /* 0x000a3c00010a7983 */ /* 0x000ea80000100800 */
[----:B---3--:R-:W-:Y:S04]  /*1b760*/  STL [R1+0x1214], R25 ;  /* 0x0012141901007387 */ /* 0x008fe80000100800 */
[----:B------:R-:W-:Y:S01]  /*1b770*/  STL [R1+0x123c], R25 ;  /* 0x00123c1901007387 */ /* 0x000fe20000100800 */
[----:B----4-:R-:W-:-:S02]  /*1b780*/  @!P3 IMAD.MOV.U32 R5, RZ, RZ, R7 ;  /* 0x000000ffff05b224 */ /* 0x010fc400078e0007 */
[----:B------:R-:W-:Y:S01]  /*1b790*/  @!P3 IMAD.MOV.U32 R4, RZ, RZ, R6 ;  /* 0x000000ffff04b224 */ /* 0x000fe200078e0006 */
[----:B------:R-:W3:Y:S04]  /*1b7a0*/  LDL R7, [R1+0xa40] ;  /* 0x000a400001077983 */ /* 0x000ee80000100800 */
[----:B------:R-:W3:Y:S04]  /*1b7b0*/  LDL R6, [R1+0xa7c] ;  /* 0x000a7c0001067983 */ /* 0x000ee80000100800 */
[----:B------:R-:W4:Y:S04]  /*1b7c0*/  LDL R15, [R1+0x19c] ;  /* 0x00019c00010f7983 */ /* 0x000f280000100800 */
[----:B------:R0:W-:Y:S04]  /*1b7d0*/  STL [R1], R14 ;  /* 0x0000000e01007387 */ /* 0x0001e80000100800 */
[----:B------:R1:W4:Y:S04]  /*1b7e0*/  @!P3 LDG.E.U16 R24, desc[UR10][R4.64] ;  /* 0x0000000a0418b981 */ /* 0x000328000c1e1500 */
[----:B0-----:R-:W4:Y:S01]  /*1b7f0*/  LDL R14, [R1+0x2b8] ;  /* 0x0002b800010e7983 */ /* 0x001f220000100800 */
[----:B------:R-:W-:Y:S01]  /*1b800*/  PRMT R23, RZ, 0x7610, R23 ;  /* 0x00007610ff177816 */ /* 0x000fe20000000017 */
[----:B-1----:R-:W-:-:S02]  /*1b810*/  @!P3 IMAD.MOV.U32 R4, RZ, RZ, R8 ;  /* 0x000000ffff04b224 */ /* 0x002fc400078e0008 */
[----:B------:R-:W-:Y:S01]  /*1b820*/  @!P3 IMAD.MOV.U32 R5, RZ, RZ, R9 ;  /* 0x000000ffff05b224 */ /* 0x000fe200078e0009 */
[----:B------:R-:W-:-:S04]  /*1b830*/  PRMT R3, RZ, 0x7610, R3 ;  /* 0x00007610ff037816 */ /* 0x000fc80000000003 */
[----:B------:R2:W4:Y:S02]  /*1b840*/  @!P3 LDG.E.U16 R23, desc[UR10][R4.64] ;  /* 0x0000000a0417b981 */ /* 0x000524000c1e1500 */
[----:B--2---:R-:W-:Y:S02]  /*1b850*/  @!P3 IMAD.MOV.U32 R5, RZ, RZ, R11 ;  /* 0x000000ffff05b224 */ /* 0x004fe400078e000b */
[----:B------:R-:W-:-:S05]  /*1b860*/  @!P3 IMAD.MOV.U32 R4, RZ, RZ, R10 ;  /* 0x000000ffff04b224 */ /* 0x000fca00078e000a */
[----:B------:R0:W2:Y:S02]  /*1b870*/  @!P3 LDG.E.U16 R3, desc[UR10][R4.64] ;  /* 0x0000000a0403b981 */ /* 0x0000a4000c1e1500 */
[----:B0-----:R-:W-:Y:S02]  /*1b880*/  PRMT R4, RZ, 0x7610, R4 ;  /* 0x00007610ff047816 */ /* 0x001fe40000000004 */
[----:B------:R-:W-:-:S04]  /*1b890*/  PRMT R5, RZ, 0x7610, R5 ;  /* 0x00007610ff057816 */ /* 0x000fc80000000005 */
[----:B---3--:R4:W3:Y:S02]  /*1b8a0*/  @!P3 LDG.E.U16 R4, desc[UR10][R6.64] ;  /* 0x0000000a0604b981 */ /* 0x0088e4000c1e1500 */
[----:B----4-:R-:W-:Y:S02]  /*1b8b0*/  @!P3 IMAD.MOV.U32 R7, RZ, RZ, R15 ;  /* 0x000000ffff07b224 */ /* 0x010fe400078e000f */
[----:B------:R-:W-:Y:S01]  /*1b8c0*/  STL [R1+0x1218], R24 ;  /* 0x0012181801007387 */ /* 0x000fe20000100800 */
[----:B------:R-:W-:-:S03]  /*1b8d0*/  @!P3 IMAD.MOV.U32 R6, RZ, RZ, R14 ;  /* 0x000000ffff06b224 */ /* 0x000fc600078e000e */
[----:B------:R-:W-:Y:S04]  /*1b8e0*/  STL [R1+0x1228], R24 ;  /* 0x0012281801007387 */ /* 0x000fe80000100800 */
[----:B------:R-:W4:Y:S04]  /*1b8f0*/  LDL R9, [R1+0xa00] ;  /* 0x000a000001097983 */ /* 0x000f280000100800 */
[----:B------:R-:W4:Y:S04]  /*1b900*/  LDL R8, [R1+0xa04] ;  /* 0x000a040001087983 */ /* 0x000f280000100800 */
[----:B------:R0:W4:Y:S04]  /*1b910*/  @!P3 LDG.E.U16 R5, desc[UR10][R6.64] ;  /* 0x0000000a0605b981 */ /* 0x000128000c1e1500 */
[----:B------:R-:W-:Y:S04]  /*1b920*/  STL [R1+0x121c], R23 ;  /* 0x00121c1701007387 */ /* 0x000fe80000100800 */
[----:B------:R-:W4:Y:S01]  /*1b930*/  LDL R11, [R1+0x980] ;  /* 0x00098000010b7983 */ /* 0x000f220000100800 */
[----:B0-----:R-:W-:-:S03]  /*1b940*/  PRMT R6, RZ, 0x7610, R6 ;  /* 0x00007610ff067816 */ /* 0x001fc60000000006 */
[----:B------:R-:W4:Y:S04]  /*1b950*/  LDL R10, [R1+0x984] ;  /* 0x00098400010a7983 */ /* 0x000f280000100800 */
[----:B--2---:R-:W-:Y:S04]  /*1b960*/  STL [R1+0x1220], R3 ;  /* 0x0012200301007387 */ /* 0x004fe80000100800 */
[----:B---3--:R-:W-:Y:S04]  /*1b970*/  STL [R1+0x122c], R4 ;  /* 0x00122c0401007387 */ /* 0x008fe80000100800 */
[----:B------:R-:W2:Y:S04]  /*1b980*/  LDL R15, [R1+0x900] ;  /* 0x00090000010f7983 */ /* 0x000ea80000100800 */
[----:B------:R-:W2:Y:S04]  /*1b990*/  LDL R14, [R1+0x904] ;  /* 0x00090400010e7983 */ /* 0x000ea80000100800 */
[----:B----4-:R0:W3:Y:S04]  /*1b9a0*/  @!P3 LDG.E.U16 R6, desc[UR10][R8.64] ;  /* 0x0000000a0806b981 */ /* 0x0100e8000c1e1500 */
[----:B------:R-:W-:Y:S04]  /*1b9b0*/  STL [R1+0x1230], R5 ;  /* 0x0012300501007387 */ /* 0x000fe80000100800 */
[----:B------:R-:W0:Y:S04]  /*1b9c0*/  LDL R8, [R1+0x9c0] ;  /* 0x0009c00001087983 */ /* 0x000e280000100800 */
[----:B------:R-:W0:Y:S01]  /*1b9d0*/  LDL R9, [R1+0x9c4] ;  /* 0x0009c40001097983 */ /* 0x000e220000100800 */
[----:B------:R-:W-:-:S02]  /*1b9e0*/  PRMT R7, RZ, 0x7610, R7 ;  /* 0x00007610ff077816 */ /* 0x000fc40000000007 */
[----:B0-----:R-:W-:-:S04]  /*1b9f0*/  @!P3 LOP3.LUT R9, R9, R8, RZ, 0x3c, !PT ;  /* 0x000000080909b212 */ /* 0x001fc800078e3cff */
[----:B------:R-:W-:-:S04]  /*1ba00*/  @!P3 LOP3.LUT R8, R9, R8, RZ, 0x3c, !PT ;  /* 0x000000080908b212 */ /* 0x000fc800078e3cff */
[----:B------:R-:W-:-:S05]  /*1ba10*/  @!P3 LOP3.LUT R9, R9, R8, RZ, 0x3c, !PT ;  /* 0x000000080909b212 */ /* 0x000fca00078e3cff */
[----:B------:R0:W4:Y:S02]  /*1ba20*/  @!P3 LDG.E.U16 R7, desc[UR10][R8.64] ;  /* 0x0000000a0807b981 */ /* 0x000124000c1e1500 */
[----:B0-----:R-:W-:-:S06]  /*1ba30*/  PRMT R8, RZ, 0x7610, R8 ;  /* 0x00007610ff087816 */ /* 0x001fcc0000000008 */
[----:B------:R0:W2:Y:S04]  /*1ba40*/  @!P3 LDG.E.U16 R8, desc[UR10][R10.64] ;  /* 0x0000000a0a08b981 */ /* 0x0000a8000c1e1500 */
[----:B------:R-:W0:Y:S04]  /*1ba50*/  LDL R10, [R1+0x940] ;  /* 0x00094000010a7983 */ /* 0x000e280000100800 */
[----:B------:R-:W0:Y:S01]  /*1ba60*/  LDL R11, [R1+0x944] ;  /* 0x00094400010b7983 */ /* 0x000e220000100800 */
[----:B------:R-:W-:Y:S02]  /*1ba70*/  PRMT R9, RZ, 0x7610, R9 ;  /* 0x00007610ff097816 */ /* 0x000fe40000000009 */
[----:B0-----:R-:W-:-:S04]  /*1ba80*/  @!P3 LOP3.LUT R11, R11, R10, RZ, 0x3c, !PT ;  /* 0x0000000a0b0bb212 */ /* 0x001fc800078e3cff */
[----:B------:R-:W-:-:S04]  /*1ba90*/  @!P3 LOP3.LUT R10, R11, R10, RZ, 0x3c, !PT ;  /* 0x0000000a0b0ab212 */ /* 0x000fc800078e3cff */
[----:B------:R-:W-:-:S05]  /*1baa0*/  @!P3 LOP3.LUT R11, R11, R10, RZ, 0x3c, !PT ;  /* 0x0000000a0b0bb212 */ /* 0x000fca00078e3cff */
[----:B------:R0:W3:Y:S04]  /*1bab0*/  @!P3 LDG.E.U16 R9, desc[UR10][R10.64] ;  /* 0x0000000a0a09b981 */ /* 0x0000e8000c1e1500 */
[----:B--2---:R-:W-:Y:S01]  /*1bac0*/  STL [R1+0x1204], R8 ;  /* 0x0012040801007387 */ /* 0x004fe20000100800 */
[----:B0-----:R-:W-:-:S06]  /*1bad0*/  PRMT R10, RZ, 0x7610, R10 ;  /* 0x00007610ff0a7816 */ /* 0x001fcc000000000a */
[----:B------:R0:W2:Y:S04]  /*1bae0*/  @!P3 LDG.E.U16 R10, desc[UR10][R14.64] ;  /* 0x0000000a0e0ab981 */ /* 0x0000a8000c1e1500 */
[----:B---3--:R-:W-:Y:S04]  /*1baf0*/  STL [R1+0x1200], R9 ;  /* 0x0012000901007387 */ /* 0x008fe80000100800 */
[----:B------:R-:W0:Y:S04]  /*1bb00*/  LDL R14, [R1+0x8c0] ;  /* 0x0008c000010e7983 */ /* 0x000e280000100800 */
[----:B------:R-:W0:Y:S01]  /*1bb10*/  LDL R15, [R1+0x8c4] ;  /* 0x0008c400010f7983 */ /* 0x000e220000100800 */
[----:B------:R-:W-:-:S02]  /*1bb20*/  PRMT R11, RZ, 0x7610, R11 ;  /* 0x00007610ff0b7816 */ /* 0x000fc4000000000b */
[----:B0-----:R-:W-:-:S04]  /*1bb30*/  @!P3 LOP3.LUT R15, R15, R14, RZ, 0x3c, !PT ;  /* 0x0000000e0f0fb212 */ /* 0x001fc800078e3cff */
[----:B------:R-:W-:-:S04]  /*1bb40*/  @!P3 LOP3.LUT R14, R15, R14, RZ, 0x3c, !PT ;  /* 0x0000000e0f0eb212 */ /* 0x000fc800078e3cff */
[----:B------:R-:W-:-:S05]  /*1bb50*/  @!P3 LOP3.LUT R15, R15, R14, RZ, 0x3c, !PT ;  /* 0x0000000e0f0fb212 */ /* 0x000fca00078e3cff */
[----:B------:R0:W3:Y:S04]  /*1bb60*/  @!P3 LDG.E.U16 R11, desc[UR10][R14.64] ;  /* 0x0000000a0e0bb981 */ /* 0x0000e8000c1e1500 */
[----:B------:R-:W0:Y:S04]  /*1bb70*/  LDL R14, [R1+0x880] ;  /* 0x00088000010e7983 */ /* 0x000e280000100800 */
[----:B------:R-:W0:Y:S01]  /*1bb80*/  LDL R15, [R1+0x884] ;  /* 0x00088400010f7983 */ /* 0x000e220000100800 */
[----:B------:R-:W-:Y:S02]  /*1bb90*/  PRMT R12, RZ, 0x7610, R12 ;  /* 0x00007610ff0c7816 */ /* 0x000fe4000000000c */
        /* <DEDUP_REMOVED lines=10> */
[----:B------:R-:W4:Y:S04]  /*1bc40*/  @!P3 LDG.E.U16 R16, desc[UR10][R14.64] ;  /* 0x0000000a0e10b981 */ /* 0x000f28000c1e1500 */
[----:B----4-:R0:W-:Y:S04]  /*1bc50*/  STL [R1+0x78], R16 ;  /* 0x0000781001007387 */ /* 0x0101e80000100800 */
[----:B0-----:R-:W4:Y:S04]  /*1bc60*/  LDL.LU R16, [R1+0x12a0] ;  /* 0x0012a00001107983 */ /* 0x001f280000300800 */
[----:B------:R-:W2:Y:S04]  /*1bc70*/  LDL R14, [R1+0x800] ;  /* 0x00080000010e7983 */ /* 0x000ea80000100800 */
[----:B------:R-:W2:Y:S01]  /*1bc80*/  LDL R15, [R1+0x804] ;  /* 0x00080400010f7983 */ /* 0x000ea20000100800 */
[----:B----4-:R-:W-:-:S02]  /*1bc90*/  PRMT R16, RZ, 0x7610, R16 ;  /* 0x00007610ff107816 */ /* 0x010fc40000000010 */
        /* <DEDUP_REMOVED lines=8> */
[----:B--2---:R-:W-:-:S02]  /*1bd20*/  PRMT R16, RZ, 0x7610, R16 ;  /* 0x00007610ff107816 */ /* 0x004fc40000000010 */
[----:B----4-:R-:W-:-:S04]  /*1bd30*/  @!P3 LOP3.LUT R15, R15, R14, RZ, 0x3c, !PT ;  /* 0x0000000e0f0fb212 */ /* 0x010fc800078e3cff */
        /* <DEDUP_REMOVED lines=74> */
[----:B------:R0:W4:Y:S04]  /*1c1e0*/  @!P3 LDG.E.U16 R29, desc[UR10][R14.64] ;  /* 0x0000000a0e1db981 */ /* 0x000128000c1e1500 */
[----:B------:R-:W0:Y:S04]  /*1c1f0*/  LDL R14, [R1+0x580] ;  /* 0x00058000010e7983 */ /* 0x000e280000100800 */
[----:B------:R-:W0:Y:S01]  /*1c200*/  LDL R15, [R1+0x584] ;  /* 0x00058400010f7983 */ /* 0x000e220000100800 */
[----:B--2---:R-:W-:Y:S02]  /*1c210*/  PRMT R16, RZ, 0x7610, R16 ;  /* 0x00007610ff107816 */ /* 0x004fe40000000010 */
[----:B0-----:R-:W-:-:S04]  /*1c220*/  @!P3 LOP3.LUT R15, R15, R14, RZ, 0x3c, !PT ;  /* 0x0000000e0f0fb212 */ /* 0x001fc800078e3cff */
[----:B------:R-:W-:-:S04]  /*1c230*/  @!P3 LOP3.LUT R14, R15, R14, RZ, 0x3c, !PT ;  /* 0x0000000e0f0eb212 */ /* 0x000fc800078e3cff */
[----:B------:R-:W-:-:S05]  /*1c240*/  @!P3 LOP3.LUT R15, R15, R14, RZ, 0x3c, !PT ;  /* 0x0000000e0f0fb212 */ /* 0x000fca00078e3cff */
[----:B------:R-:W2:Y:S04]  /*1c250*/  @!P3 LDG.E.U16 R16, desc[UR10][R14.64] ;  /* 0x0000000a0e10b981 */ /* 0x000ea8000c1e1500 */
[----:B----4-:R0:W-:Y:S04]  /*1c260*/  STL [R1+0xcc], R29 ;  /* 0x0000cc1d01007387 */ /* 0x0101e80000100800 */
[----:B0-----:R-:W4:Y:S04]  /*1c270*/  LDL R29, [R1+0x444] ;  /* 0x00044400011d7983 */ /* 0x001f280000100800 */
[----:B--2---:R0:W-:Y:S04]  /*1c280*/  STL [R1+0xd0], R16 ;  /* 0x0000d01001007387 */ /* 0x0041e80000100800 */
[----:B0-----:R-:W2:Y:S04]  /*1c290*/  LDL.LU R16, [R1+0x1278] ;  /* 0x0012780001107983 */ /* 0x001ea80000300800 */
[----:B------:R-:W3:Y:S04]  /*1c2a0*/  LDL R14, [R1+0x540] ;  /* 0x00054000010e7983 */ /* 0x000ee80000100800 */
[----:B------:R-:W3:Y:S01]  /*1c2b0*/  LDL R15, [R1+0x544] ;  /* 0x00054400010f7983 */ /* 0x000ee20000100800 */
[----:B--2---:R-:W-:-:S02]  /*1c2c0*/  PRMT R16, RZ, 0x7610, R16 ;  /* 0x00007610ff107816 */ /* 0x004fc40000000010 */
[----:B---3--:R-:W-:-:S04]  /*1c2d0*/  @!P3 LOP3.LUT R15, R15, R14, RZ, 0x3c, !PT ;  /* 0x0000000e0f0fb212 */ /* 0x008fc800078e3cff */
[----:B------:R-:W-:-:S04]  /*1c2e0*/  @!P3 LOP3.LUT R14, R15, R14, RZ, 0x3c, !PT ;  /* 0x0000000e0f0eb212 */ /* 0x000fc800078e3cff */
[----:B------:R-:W-:-:S05]  /*1c2f0*/  @!P3 LOP3.LUT R15, R15, R14, RZ, 0x3c, !PT ;  /* 0x0000000e0f0fb212 */ /* 0x000fca00078e3cff */
[----:B------:R-:W2:Y:S04]  /*1c300*/  @!P3 LDG.E.U16 R16, desc[UR10][R14.64] ;  /* 0x0000000a0e10b981 */ /* 0x000ea8000c1e1500 */
        /* <DEDUP_REMOVED lines=26> */
[----:B------:R-:W2:Y:S01]  /*1c4b0*/  @!P3 LDG.E.U16 R16, desc[UR10][R14.64] ;  /* 0x0000000a0e10b981 */ /* 0x000ea2000c1e1500 */
[----:B------:R-:W-:-:S03]  /*1c4c0*/  PRMT R24, RZ, 0x7610, R24 ;  /* 0x00007610ff187816 */ /* 0x000fc60000000018 */
[----:B--2---:R0:W-:Y:S04]  /*1c4d0*/  STL [R1+0xe8], R16 ;  /* 0x0000e81001007387 */ /* 0x0041e80000100800 */
[----:B0-----:R-:W2:Y:S04]  /*1c4e0*/  LDL.LU R16, [R1+0x1268] ;  /* 0x0012680001107983 */ /* 0x001ea80000300800 */
[----:B------:R-:W3:Y:S01]  /*1c4f0*/  LDL R15, [R1+0x440] ;  /* 0x00044000010f7983 */ /* 0x000ee20000100800 */
[----:B----4-:R-:W-:-:S03]  /*1c500*/  @!P3 IMAD.MOV.U32 R14, RZ, RZ, R29 ;  /* 0x000000ffff0eb224 */ /* 0x010fc600078e001d */
[----:B------:R-:W4:Y:S04]  /*1c510*/  LDL R29, [R1+0x2cc] ;  /* 0x0002cc00011d7983 */ /* 0x000f280000100800 */
[----:B---3--:R0:W3:Y:S04]  /*1c520*/  @!P3 LDG.E.U16 R24, desc[UR10][R14.64] ;  /* 0x0000000a0e18b981 */ /* 0x0080e8000c1e1500 */
[----:B------:R-:W0:Y:S04]  /*1c530*/  LDL R14, [R1+0x400] ;  /* 0x00040000010e7983 */ /* 0x000e280000100800 */
[----:B------:R-:W0:Y:S01]  /*1c540*/  LDL R15, [R1+0x404] ;  /* 0x00040400010f7983 */ /* 0x000e220000100800 */
[----:B--2---:R-:W-:-:S02]  /*1c550*/  PRMT R16, RZ, 0x7610, R16 ;  /* 0x00007610ff107816 */ /* 0x004fc40000000010 */
[----:B0-----:R-:W-:-:S04]  /*1c560*/  @!P3 LOP3.LUT R15, R15, R14, RZ, 0x3c, !PT ;  /* 0x0000000e0f0fb212 */ /* 0x001fc800078e3cff */
[----:B------:R-:W-:-:S04]  /*1c570*/  @!P3 LOP3.LUT R14, R15, R14, RZ, 0x3c, !PT ;  /* 0x0000000e0f0eb212 */ /* 0x000fc800078e3cff */
[----:B------:R-:W-:-:S05]  /*1c580*/  @!P3 LOP3.LUT R15, R15, R14, RZ, 0x3c, !PT ;  /* 0x0000000e0f0fb212 */ /* 0x000fca00078e3cff */
[----:B------:R-:W2:Y:S04]  /*1c590*/  @!P3 LDG.E.U16 R16, desc[UR10][R14.64] ;  /* 0x0000000a0e10b981 */ /* 0x000ea8000c1e1500 */
[----:B---3--:R0:W-:Y:S04]  /*1c5a0*/  STL [R1+0xec], R24 ;  /* 0x0000ec1801007387 */ /* 0x0081e80000100800 */
[----:B0-----:R-:W3:Y:S04]  /*1c5b0*/  LDL R24, [R1+0xa44] ;  /* 0x000a440001187983 */ /* 0x001ee80000100800 */
        /* <DEDUP_REMOVED lines=35> */
[----:B------:R3:W2:Y:S01]  /*1c7f0*/  @!P3 LDG.E.U16 R16, desc[UR10][R14.64] ;  /* 0x0000000a0e10b981 */ /* 0x0006a2000c1e1500 */
[----:B------:R-:W-:Y:S01]  /*1c800*/  PRMT R4, RZ, 0x7610, R4 ;  /* 0x00007610ff047816 */ /* 0x000fe20000000004 */
[----:B---3--:R-:W-:Y:S02]  /*1c810*/  @!P3 IMAD.MOV.U32 R14, RZ, RZ, R24 ;  /* 0x000000ffff0eb224 */ /* 0x008fe400078e0018 */
[----:B------:R-:W-:-:S05]  /*1c820*/  @!P3 IMAD.MOV.U32 R15, RZ, RZ, R29 ;  /* 0x000000ffff0fb224 */ /* 0x000fca00078e001d */
[----:B------:R0:W3:Y:S04]  /*1c830*/  @!P3 LDG.E.U16 R4, desc[UR10][R14.64] ;  /* 0x0000000a0e04b981 */ /* 0x0000e8000c1e1500 */
[----:B--2---:R1:W-:Y:S04]  /*1c840*/  STL [R1+0x108], R16 ;  /* 0x0001081001007387 */ /* 0x0043e80000100800 */
[----:B-1----:R-:W2:Y:S04]  /*1c850*/  LDL.LU R16, [R1+0x1254] ;  /* 0x0012540001107983 */ /* 0x002ea80000300800 */
[----:B------:R-:W0:Y:S04]  /*1c860*/  LDL R14, [R1+0xa48] ;  /* 0x000a4800010e7983 */ /* 0x000e280000100800 */
[----:B------:R-:W0:Y:S01]  /*1c870*/  LDL R15, [R1+0xa98] ;  /* 0x000a9800010f7983 */ /* 0x000e220000100800 */
[----:B------:R-:W1:Y:S01]  /*1c880*/  S2R R29, SR_TID.X ;  /* 0x00000000001d7919 */ /* 0x000e620000002100 */
[----:B--2---:R-:W-:-:S02]  /*1c890*/  PRMT R16, RZ, 0x7610, R16 ;  /* 0x00007610ff107816 */ /* 0x004fc40000000010 */
[----:B0-----:R-:W-:-:S04]  /*1c8a0*/  @!P3 LOP3.LUT R15, R15, R14, RZ, 0x3c, !PT ;  /* 0x0000000e0f0fb212 */ /* 0x001fc800078e3cff */
[----:B------:R-:W-:-:S04]  /*1c8b0*/  @!P3 LOP3.LUT R14, R15, R14, RZ, 0x3c, !PT ;  /* 0x0000000e0f0eb212 */ /* 0x000fc800078e3cff */
[----:B------:R-:W-:-:S05]  /*1c8c0*/  @!P3 LOP3.LUT R15, R15, R14, RZ, 0x3c, !PT ;  /* 0x0000000e0f0fb212 */ /* 0x000fca00078e3cff */
[----:B------:R-:W2:Y:S01]  /*1c8d0*/  @!P3 LDG.E.U16 R16, desc[UR10][R14.64] ;  /* 0x0000000a0e10b981 */ /* 0x000ea2000c1e1500 */
[----:B-1----:R-:W-:-:S03]  /*1c8e0*/  IMAD.SHL.U32 R24, R29, 0x2, RZ ;  /* 0x000000021d187824 */ /* 0x002fc600078e00ff */
[----:B---3--:R0:W-:Y:S02]  /*1c8f0*/  STL [R1+0x10c], R4 ;  /* 0x00010c0401007387 */ /* 0x0081e40000100800 */
[----:B0-----:R-:W-:Y:S02]  /*1c900*/  SHF.R.S32.HI R4, RZ, 0x6, R29 ;  /* 0x00000006ff047819 */ /* 0x001fe4000001141d */
[----:B------:R-:W3:Y:S04]  /*1c910*/  LDL R29, [R1+0x97c] ;  /* 0x00097c00011d7983 */ /* 0x000ee80000100800 */
        /* <DEDUP_REMOVED lines=34> */
[----:B--2---:R-:W2:Y:S04]  /*1cb40*/  @!P3 LDG.E.U16 R28, desc[UR10][R14.64] ;  /* 0x0000000a0e1cb981 */ /* 0x004ea8000c1e1500 */
[----:B------:R-:W3:Y:S04]  /*1cb50*/  LDL R14, [R1+0x938] ;  /* 0x00093800010e7983 */ /* 0x000ee80000100800 */
[----:B------:R-:W3:Y:S04]  /*1cb60*/  LDL R15, [R1+0x93c] ;  /* 0x00093c00010f7983 */ /* 0x000ee80000100800 */
[----:B--2---:R0:W-:Y:S04]  /*1cb70*/  STL [R1+0x17c], R28 ;  /* 0x00017c1c01007387 */ /* 0x0041e80000100800 */
[----:B0-----:R-:W2:Y:S01]  /*1cb80*/  LDL.LU R28, [R1+0x74] ;  /* 0x00007400011c7983 */ /* 0x001ea20000300800 */
[----:B---3--:R-:W-:-:S04]  /*1cb90*/  @!P3 LOP3.LUT R15, R15, R14, RZ, 0x3c, !PT ;  /* 0x0000000e0f0fb212 */ /* 0x008fc800078e3cff */
        /* <DEDUP_REMOVED lines=10> */
[----:B---3--:R0:W-:Y:S04]  /*1cc40*/  STL [R1+0x174], R23 ;  /* 0x0001741701007387 */ /* 0x0081e80000100800 */
[----:B0-----:R-:W3:Y:S04]  /*1cc50*/  LDL R23, [R1+0x83c] ;  /* 0x00083c0001177983 */ /* 0x001ee80000100800 */
        /* <DEDUP_REMOVED lines=9> */
[----:B------:R-:W3:Y:S01]  /*1ccf0*/  LDL R15, [R1+0x878] ;  /* 0x00087800010f7983 */ /* 0x000ee20000100800 */
[----:B------:R-:W-:Y:S01]  /*1cd00*/  PRMT R27, RZ, 0x7610, R27 ;  /* 0x00007610ff1b7816 */ /* 0x000fe2000000001b */
[----:B0-----:R-:W-:Y:S02]  /*1cd10*/  @!P3 IMAD.MOV.U32 R14, RZ, RZ, R29 ;  /* 0x000000ffff0eb224 */ /* 0x001fe400078e001d */
[----:B--2---:R0:W-:Y:S04]  /*1cd20*/  STL [R1+0x164], R26 ;  /* 0x0001641a01007387 */ /* 0x0041e80000100800 */
[----:B---3--:R1:W2:Y:S04]  /*1cd30*/  @!P3 LDG.E.U16 R27, desc[UR10][R14.64] ;  /* 0x0000000a0e1bb981 */ /* 0x0082a8000c1e1500 */
[----:B0-----:R-:W3:Y:S04]  /*1cd40*/  LDL.LU R26, [R1+0x6c] ;  /* 0x00006c00011a7983 */ /* 0x001ee80000300800 */
[----:B------:R-:W4:Y:S01]  /*1cd50*/  LDL R15, [R1+0x838] ;  /* 0x00083800010f7983 */ /* 0x000f220000100800 */
[----:B------:R-:W-:Y:S01]  /*1cd60*/  PRMT R3, RZ, 0x7610, R3 ;  /* 0x00007610ff037816 */ /* 0x000fe20000000003 */
[----:B-1----:R-:W-:-:S02]  /*1cd70*/  @!P3 IMAD.MOV.U32 R14, RZ, RZ, R23 ;  /* 0x000000ffff0eb224 */ /* 0x002fc400078e0017 */
[----:B--2---:R0:W-:Y:S04]  /*1cd80*/  STL [R1+0x15c], R27 ;  /* 0x00015c1b01007387 */ /* 0x0041e80000100800 */
[----:B0-----:R-:W2:Y:S04]  /*1cd90*/  LDL R27, [R1+0x77c] ;  /* 0x00077c00011b7983 */ /* 0x001ea80000100800 */
[----:B------:R-:W3:Y:S04]  /*1cda0*/  LDL.LU R29, [R1+0x68] ;  /* 0x00006800011d7983 */ /* 0x000ee80000300800 */
[----:B----4-:R0:W4:Y:S01]  /*1cdb0*/  @!P3 LDG.E.U16 R3, desc[UR10][R14.64] ;  /* 0x0000000a0e03b981 */ /* 0x010122000c1e1500 */
[----:B------:R-:W-:-:S02]  /*1cdc0*/  PRMT R25, RZ, 0x7610, R25 ;  /* 0x00007610ff197816 */ /* 0x000fc40000000019 */
[----:B------:R-:W-:Y:S01]  /*1cdd0*/  SGXT R4, R4, 0x1 ;  /* 0x000000010404781a */ /* 0x000fe20000000200 */
[----:B------:R-:W3:Y:S04]  /*1cde0*/  LDL R23, [R1+0x738] ;  /* 0x0007380001177983 */ /* 0x000ee80000100800 */
[----:B------:R-:W0:Y:S04]  /*1cdf0*/  LDL R14, [R1+0x7f8] ;  /* 0x0007f800010e7983 */ /* 0x000e280000100800 */
[----:B------:R-:W0:Y:S02]  /*1ce00*/  LDL R15, [R1+0x7fc] ;  /* 0x0007fc00010f7983 */ /* 0x000e240000100800 */
[----:B0-----:R-:W-:-:S04]  /*1ce10*/  @!P3 LOP3.LUT R15, R15, R14, RZ, 0x3c, !PT ;  /* 0x0000000e0f0fb212 */ /* 0x001fc800078e3cff */
[----:B------:R-:W-:-:S04]  /*1ce20*/  @!P3 LOP3.LUT R14, R15, R14, RZ, 0x3c, !PT ;  /* 0x0000000e0f0eb212 */ /* 0x000fc800078e3cff */
[----:B------:R-:W-:-:S05]  /*1ce30*/  @!P3 LOP3.LUT R15, R15, R14, RZ, 0x3c, !PT ;  /* 0x0000000e0f0fb212 */ /* 0x000fca00078e3cff */
[----:B------:R-:W2:Y:S01]  /*1ce40*/  @!P3 LDG.E.U16 R25, desc[UR10][R14.64] ;  /* 0x0000000a0e19b981 */ /* 0x000ea2000c1e1500 */
[----:B------:R-:W-:-:S04]  /*1ce50*/  LOP3.LUT R4, R4, 0x90, RZ, 0xc0, !PT ;  /* 0x0000009004047812 */ /* 0x000fc800078ec0ff */
[----:B------:R-:W-:Y:S01]  /*1ce60*/  LOP3.LUT R4, R4, 0x7e, R24, 0x78, !PT ;  /* 0x0000007e04047812 */ /* 0x000fe200078e7818 */
[----:B----4-:R0:W-:Y:S04]  /*1ce70*/  STL [R1+0x154], R3 ;  /* 0x0001540301007387 */ /* 0x0101e80000100800 */
[----:B------:R-:W-:Y:S04]  /*1ce80*/  STS.U16 [R4+UR5+0x10000], R13 ;  /* 0x0100000d04007988 */ /* 0x000fe80008000405 */
[----:B------:R-:W-:Y:S04]  /*1ce90*/  STS.U16 [R4+UR5+0x10100], R16 ;  /* 0x0101001004007988 */ /* 0x000fe80008000405 */
[----:B0-----:R-:W4:Y:S04]  /*1cea0*/  LDL R3, [R1+0x73c] ;  /* 0x00073c0001037983 */ /* 0x001f280000100800 */
[----:B------:R-:W-:Y:S04]  /*1ceb0*/  STS.U16 [R4+UR5+0x10200], R2 ;  /* 0x0102000204007988 */ /* 0x000fe80008000405 */
        /* <DEDUP_REMOVED lines=8> */
[----:B--2---:R0:W-:Y:S04]  /*1cf40*/  STL [R1+0x150], R25 ;  /* 0x0001501901007387 */ /* 0x0041e80000100800 */
[----:B0-----:R-:W2:Y:S04]  /*1cf50*/  LDL.LU R25, [R1+0x123c] ;  /* 0x00123c0001197983 */ /* 0x001ea80000300800 */
[----:B------:R-:W3:Y:S04]  /*1cf60*/  LDL R14, [R1+0x7b8] ;  /* 0x0007b800010e7983 */ /* 0x000ee80000100800 */
[----:B------:R-:W3:Y:S04]  /*1cf70*/  LDL R15, [R1+0x7bc] ;  /* 0x0007bc00010f7983 */ /* 0x000ee80000100800 */
[----:B------:R-:W4:Y:S01]  /*1cf80*/  LDL.LU R28, [R1+0x1238] ;  /* 0x00123800011c7983 */ /* 0x000f220000300800 */
[----:B---3--:R-:W-:-:S04]  /*1cf90*/  @!P3 LOP3.LUT R15, R15, R14, RZ, 0x3c, !PT ;  /* 0x0000000e0f0fb212 */ /* 0x008fc800078e3cff */
[C---:B------:R-:W-:Y:S02]  /*1cfa0*/  @!P3 LOP3.LUT R14, R15.reuse, R14, RZ, 0x3c, !PT ;  /* 0x0000000e0f0eb212 */ /* 0x040fe400078e3cff */
[----:B----4-:R-:W-:Y:S02]  /*1cfb0*/  PRMT R28, RZ, 0x7610, R28 ;  /* 0x00007610ff1c7816 */ /* 0x010fe4000000001c */
[----:B------:R-:W-:-:S05]  /*1cfc0*/  @!P3 LOP3.LUT R15, R15, R14, RZ, 0x3c, !PT ;  /* 0x0000000e0f0fb212 */ /* 0x000fca00078e3cff */
[----:B------:R-:W3:Y:S04]  /*1cfd0*/  @!P3 LDG.E.U16 R28, desc[UR10][R14.64] ;  /* 0x0000000a0e1cb981 */ /* 0x000ee8000c1e1500 */
[----:B---3--:R0:W-:Y:S04]  /*1cfe0*/  STL [R1+0x14c], R28 ;  /* 0x00014c1c01007387 */ /* 0x0081e80000100800 */
[----:B0-----:R-:W3:Y:S04]  /*1cff0*/  LDL.LU R28, [R1+0x1234] ;  /* 0x00123400011c7983 */ /* 0x001ee80000300800 */
[----:B------:R-:W4:Y:S04]  /*1d000*/  LDL.LU R14, [R1+0x70] ;  /* 0x00007000010e7983 */ /* 0x000f280000300800 */
[----:B------:R-:W3:Y:S01]  /*1d010*/  LDL R15, [R1+0x778] ;  /* 0x00077800010f7983 */ /* 0x000ee20000100800 */
[----:B--2---:R-:W-:-:S03]  /*1d020*/  PRMT R25, RZ, 0x7610, R25 ;  /* 0x00007610ff197816 */ /* 0x004fc60000000019 */
[----:B----4-:R0:W-:Y:S02]  /*1d030*/  STS.U16 [R4+UR5+0x10b00], R14 ;  /* 0x010b000e04007988 */ /* 0x0101e40008000405 */
[----:B0-----:R-:W-:-:S05]  /*1d040*/  @!P3 IMAD.MOV.U32 R14, RZ, RZ, R27 ;  /* 0x000000ffff0eb224 */ /* 0x001fca00078e001b */
[----:B---3--:R0:W2:Y:S04]  /*1d050*/  @!P3 LDG.E.U16 R25, desc[UR10][R14.64] ;  /* 0x0000000a0e19b981 */ /* 0x0080a8000c1e1500 */
[----:B------:R-:W3:Y:S01]  /*1d060*/  LDL.LU R15, [R1+0x5c] ;  /* 0x00005c00010f7983 */ /* 0x000ee20000300800 */
[----:B------:R-:W-:Y:S01]  /*1d070*/  PRMT R5, RZ, 0x7610, R5 ;  /* 0x00007610ff057816 */ /* 0x000fe20000000005 */
[----:B0-----:R-:W-:Y:S02]  /*1d080*/  @!P3 IMAD.MOV.U32 R14, RZ, RZ, R3 ;  /* 0x000000ffff0eb224 */ /* 0x001fe400078e0003 */
[----:B------:R-:W4:Y:S04]  /*1d090*/  LDL R27, [R1+0x6b8] ;  /* 0x0006b800011b7983 */ /* 0x000f280000100800 */
[----:B--2---:R0:W-:Y:S01]  /*1d0a0*/  STL [R1+0x148], R25 ;  /* 0x0001481901007387 */ /* 0x0041e20000100800 */
[----:B------:R-:W-:-:S02]  /*1d0b0*/  PRMT R13, RZ, 0x7610, R13 ;  /* 0x00007610ff0d7816 */ /* 0x000fc4000000000d */
[----:B------:R-:W-:Y:S01]  /*1d0c0*/  PRMT R24, RZ, 0x7610, R24 ;  /* 0x00007610ff187816 */ /* 0x000fe20000000018 */
[----:B------:R-:W2:Y:S04]  /*1d0d0*/  LDL R3, [R1+0x67c] ;  /* 0x00067c0001037983 */ /* 0x000ea80000100800 */
[----:B---3--:R1:W-:Y:S04]  /*1d0e0*/  STS.U16 [R4+UR5+0x10c00], R15 ;  /* 0x010c000f04007988 */ /* 0x0083e80008000405 */
[----:B0-----:R-:W3:Y:S01]  /*1d0f0*/  LDL R25, [R1+0x6bc] ;  /* 0x0006bc0001197983 */ /* 0x001ee20000100800 */
[----:B-1----:R-:W-:-:S03]  /*1d100*/  @!P3 IMAD.MOV.U32 R15, RZ, RZ, R23 ;  /* 0x000000ffff0fb224 */ /* 0x002fc600078e0017 */
[----:B------:R-:W2:Y:S04]  /*1d110*/  LDL R23, [R1+0x678] ;  /* 0x0006780001177983 */ /* 0x000ea80000100800 */
[----:B------:R0:W2:Y:S04]  /*1d120*/  @!P3 LDG.E.U16 R5, desc[UR10][R14.64] ;  /* 0x0000000a0e05b981 */ /* 0x0000a8000c1e1500 */
[----:B------:R-:W0:Y:S04]  /*1d130*/  LDL R14, [R1+0x6f8] ;  /* 0x0006f800010e7983 */ /* 0x000e280000100800 */
[----:B------:R-:W0:Y:S02]  /*1d140*/  LDL R15, [R1+0x6fc] ;  /* 0x0006fc00010f7983 */ /* 0x000e240000100800 */
[----:B0-----:R-:W-:-:S04]  /*1d150*/  @!P3 LOP3.LUT R15, R15, R14, RZ, 0x3c, !PT ;  /* 0x0000000e0f0fb212 */ /* 0x001fc800078e3cff */
[----:B------:R-:W-:-:S04]  /*1d160*/  @!P3 LOP3.LUT R14, R15, R14, RZ, 0x3c, !PT ;  /* 0x0000000e0f0eb212 */ /* 0x000fc800078e3cff */
[----:B------:R-:W-:-:S05]  /*1d170*/  @!P3 LOP3.LUT R15, R15, R14, RZ, 0x3c, !PT ;  /* 0x0000000e0f0fb212 */ /* 0x000fca00078e3cff */
[----:B------:R3:W2:Y:S02]  /*1d180*/  @!P3 LDG.E.U16 R13, desc[UR10][R14.64] ;  /* 0x0000000a0e0db981 */ /* 0x0006a4000c1e1500 */
[----:B---3--:R-:W-:Y:S02]  /*1d190*/  @!P3 IMAD.MOV.U32 R14, RZ, RZ, R25 ;  /* 0x000000ffff0eb224 */ /* 0x008fe400078e0019 */
[----:B----4-:R-:W-:-:S05]  /*1d1a0*/  @!P3 IMAD.MOV.U32 R15, RZ, RZ, R27 ;  /* 0x000000ffff0fb224 */ /* 0x010fca00078e001b */
[----:B------:R0:W3:Y:S04]  /*1d1b0*/  @!P3 LDG.E.U16 R24, desc[UR10][R14.64] ;  /* 0x0000000a0e18b981 */ /* 0x0000e8000c1e1500 */
[----:B--2---:R1:W-:Y:S01]  /*1d1c0*/  STL [R1+0x144], R5 ;  /* 0x0001440501007387 */ /* 0x0043e20000100800 */
[----:B------:R-:W-:-:S03]  /*1d1d0*/  PRMT R0, RZ, 0x7610, R0 ;  /* 0x00007610ff007816 */ /* 0x000fc60000000000 */
[----:B------:R2:W-:Y:S01]  /*1d1e0*/  STS.U16 [R4+UR5+0x10d00], R26 ;  /* 0x010d001a04007988 */ /* 0x0005e20008000405 */
[----:B0-----:R-:W-:-:S03]  /*1d1f0*/  @!P3 IMAD.MOV.U32 R14, RZ, RZ, R3 ;  /* 0x000000ffff0eb224 */ /* 0x001fc600078e0003 */
[----:B------:R-:W-:Y:S04]  /*1d200*/  STS.U16 [R4+UR5+0x10e00], R29 ;  /* 0x010e001d04007988 */ /* 0x000fe80008000405 */
[----:B-1----:R-:W4:Y:S01]  /*1d210*/  LDL.LU R5, [R1+0x8] ;  /* 0x0000080001057983 */ /* 0x002f220000300800 */
[----:B------:R-:W-:-:S03]  /*1d220*/  @!P3 IMAD.MOV.U32 R15, RZ, RZ, R23 ;  /* 0x000000ffff0fb224 */ /* 0x000fc600078e0017 */
[----:B--2---:R-:W2:Y:S04]  /*1d230*/  LDL.LU R26, [R1+0x58] ;  /* 0x00005800011a7983 */ /* 0x004ea80000300800 */
[----:B------:R0:W-:Y:S04]  /*1d240*/  STS.U16 [R4+UR5+0x10f00], R28 ;  /* 0x010f001c04007988 */ /* 0x0001e80008000405 */
[----:B------:R1:W2:Y:S04]  /*1d250*/  @!P3 LDG.E.U16 R0, desc[UR10][R14.64] ;  /* 0x0000000a0e00b981 */ /* 0x0002a8000c1e1500 */
[----:B------:R-:W-:Y:S04]  /*1d260*/  STL [R1+0x1180], R13 ;  /* 0x0011800d01007387 */ /* 0x000fe80000100800 */
[----:B------:R-:W-:Y:S04]  /*1d270*/  STL [R1+0x11ec], R13 ;  /* 0x0011ec0d01007387 */ /* 0x000fe80000100800 */
[----:B0-----:R-:W2:Y:S04]  /*1d280*/  LDL.LU R4, [R1+0x54] ;  /* 0x0000540001047983 */ /* 0x001ea80000300800 */
[----:B------:R-:W2:Y:S04]  /*1d290*/  LDL R23, [R1+0x5f8] ;  /* 0x0005f80001177983 */ /* 0x000ea80000100800 */
[----:B------:R-:W2:Y:S04]  /*1d2a0*/  LDL R3, [R1+0x5fc] ;  /* 0x0005fc0001037983 */ /* 0x000ea80000100800 */
[----:B------:R-:W2:Y:S04]  /*1d2b0*/  LDL R29, [R1+0x5bc] ;  /* 0x0005bc00011d7983 */ /* 0x000ea80000100800 */
[----:B---3--:R0:W-:Y:S04]  /*1d2c0*/  STL [R1+0x140], R24 ;  /* 0x0001401801007387 */ /* 0x0081e80000100800 */
[----:B0-----:R-:W3:Y:S04]  /*1d2d0*/  LDL.LU R24, [R1+0x50] ;  /* 0x0000500001187983 */ /* 0x001ee80000300800 */
[----:B------:R-:W3:Y:S04]  /*1d2e0*/  LDL.LU R25, [R1+0x4c] ;  /* 0x00004c0001197983 */ /* 0x000ee80000300800 */
[----:B------:R-:W3:Y:S04]  /*1d2f0*/  LDL.LU R27, [R1+0x48] ;  /* 0x00004800011b7983 */ /* 0x000ee80000300800 */
[----:B------:R-:W1:Y:S04]  /*1d300*/  LDL R14, [R1+0x638] ;  /* 0x00063800010e7983 */ /* 0x000e680000100800 */
[----:B------:R-:W1:Y:S01]  /*1d310*/  LDL R15, [R1+0x63c] ;  /* 0x00063c00010f7983 */ /* 0x000e620000100800 */
[----:B------:R-:W0:Y:S02]  /*1d320*/  S2R R28, SR_TID.X ;  /* 0x00000000001c7919 */ /* 0x000e240000002100 */
[----:B0-----:R-:W-:-:S05]  /*1d330*/  LOP3.LUT R28, R28, 0x7f, RZ, 0xc0, !PT ;  /* 0x0000007f1c1c7812 */ /* 0x001fca00078ec0ff */
[----:B------:R-:W-:-:S05]  /*1d340*/  IMAD.SHL.U32 R28, R28, 0x2, RZ ;  /* 0x000000021c1c7824 */ /* 0x000fca00078e00ff */
[----:B----4-:R0:W-:Y:S02]  /*1d350*/  STS.U16 [R28+UR5], R5 ;  /* 0x000000051c007988 */ /* 0x0101e40008000405 */
[----:B0-----:R-:W-:Y:S02]  /*1d360*/  PRMT R28, RZ, 0x7610, R28 ;  /* 0x00007610ff1c7816 */ /* 0x001fe4000000001c */
[----:B-1----:R-:W-:-:S04]  /*1d370*/  @!P3 LOP3.LUT R15, R15, R14, RZ, 0x3c, !PT ;  /* 0x0000000e0f0fb212 */ /* 0x002fc800078e3cff */
[----:B------:R-:W-:-:S04]  /*1d380*/  @!P3 LOP3.LUT R14, R15, R14, RZ, 0x3c, !PT ;  /* 0x0000000e0f0eb212 */ /* 0x000fc800078e3cff */
[----:B------:R-:W-:-:S05]  /*1d390*/  @!P3 LOP3.LUT R15, R15, R14, RZ, 0x3c, !PT ;  /* 0x0000000e0f0fb212 */ /* 0x000fca00078e3cff */
[----:B------:R0:W4:Y:S04]  /*1d3a0*/  @!P3 LDG.E.U16 R28, desc[UR10][R14.64] ;  /* 0x0000000a0e1cb981 */ /* 0x000128000c1e1500 */
[----:B--2---:R-:W-:Y:S04]  /*1d3b0*/  STL [R1+0x1184], R0 ;  /* 0x0011840001007387 */ /* 0x004fe80000100800 */
[----:B------:R-:W-:Y:S04]  /*1d3c0*/  STL [R1+0x1188], R0 ;  /* 0x0011880001007387 */ /* 0x000fe80000100800 */
[----:B------:R-:W-:Y:S04]  /*1d3d0*/  STL [R1+0x118c], R0 ;  /* 0x00118c0001007387 */ /* 0x000fe80000100800 */
[----:B------:R-:W-:Y:S04]  /*1d3e0*/  STL [R1+0x11b0], R0 ;  /* 0x0011b00001007387 */ /* 0x000fe80000100800 */
[----:B------:R-:W-:Y:S04]  /*1d3f0*/  STL [R1+0x11cc], R0 ;  /* 0x0011cc0001007387 */ /* 0x000fe80000100800 */
[----:B------:R-:W-:Y:S04]  /*1d400*/  STL [R1+0x11d0], R0 ;  /* 0x0011d00001007387 */ /* 0x000fe80000100800 */
[----:B------:R-:W-:Y:S04]  /*1d410*/  STL [R1+0x11d4], R0 ;  /* 0x0011d40001007387 */ /* 0x000fe80000100800 */
[----:B------:R-:W2:Y:S01]  /*1d420*/  LDL.LU R5, [R1+0x1230] ;  /* 0x0012300001057983 */ /* 0x000ea20000300800 */
[----:B0-----:R-:W-:-:S02]  /*1d430*/  @!P3 IMAD.MOV.U32 R14, RZ, RZ, R3 ;  /* 0x000000ffff0eb224 */ /* 0x001fc400078e0003 */
[----:B------:R-:W-:Y:S01]  /*1d440*/  @!P3 IMAD.MOV.U32 R15, RZ, RZ, R23 ;  /* 0x000000ffff0fb224 */ /* 0x000fe200078e0017 */
[----:B----4-:R0:W-:Y:S02]  /*1d450*/  STL [R1+0x13c], R28 ;  /* 0x00013c1c01007387 */ /* 0x0101e40000100800 */
[----:B0-----:R-:W0:Y:S02]  /*1d460*/  S2R R28, SR_TID.X ;  /* 0x00000000001c7919 */ /* 0x001e240000002100 */
[----:B0-----:R-:W-:-:S05]  /*1d470*/  LOP3.LUT R28, R28, 0x7f, RZ, 0xc0, !PT ;  /* 0x0000007f1c1c7812 */ /* 0x001fca00078ec0ff */
[----:B------:R-:W-:-:S05]  /*1d480*/  IMAD.SHL.U32 R28, R28, 0x2, RZ ;  /* 0x000000021c1c7824 */ /* 0x000fca00078e00ff */
[----:B------:R0:W-:Y:S02]  /*1d490*/  STS.U16 [R28+UR5+0x800], R26 ;  /* 0x0008001a1c007988 */ /* 0x0001e40008000405 */
[----:B0-----:R-:W-:Y:S02]  /*1d4a0*/  PRMT R28, RZ, 0x7610, R28 ;  /* 0x00007610ff1c7816 */ /* 0x001fe4000000001c */
[----:B------:R-:W4:Y:S04]  /*1d4b0*/  LDL.LU R26, [R1+0x44] ;  /* 0x00004400011a7983 */ /* 0x000f280000300800 */
[----:B------:R-:W2:Y:S04]  /*1d4c0*/  LDL R23, [R1+0x4f8] ;  /* 0x0004f80001177983 */ /* 0x000ea80000100800 */
[----:B------:R-:W3:Y:S04]  /*1d4d0*/  @!P3 LDG.E.U16 R28, desc[UR10][R14.64] ;  /* 0x0000000a0e1cb981 */ /* 0x000ee8000c1e1500 */
[----:B------:R-:W4:Y:S04]  /*1d4e0*/  LDL R3, [R1+0x4fc] ;  /* 0x0004fc0001037983 */ /* 0x000f280000100800 */
[----:B---3--:R0:W-:Y:S04]  /*1d4f0*/  STL [R1+0x12c], R28 ;  /* 0x00012c1c01007387 */ /* 0x0081e80000100800 */
[----:B------:R-:W3:Y:S04]  /*1d500*/  LDL.LU R14, [R1+0x60] ;  /* 0x00006000010e7983 */ /* 0x000ee80000300800 */
[----:B------:R-:W2:Y:S01]  /*1d510*/  LDL R15, [R1+0x5b8] ;  /* 0x0005b800010f7983 */ /* 0x000ea20000100800 */
[----:B0-----:R-:W0:Y:S02]  /*1d520*/  S2R R28, SR_TID.X ;  /* 0x00000000001c7919 */ /* 0x001e240000002100 */
[----:B0-----:R-:W-:-:S05]  /*1d530*/  LOP3.LUT R28, R28, 0x7f, RZ, 0xc0, !PT ;  /* 0x0000007f1c1c7812 */ /* 0x001fca00078ec0ff */
[----:B------:R-:W-:-:S05]  /*1d540*/  IMAD.SHL.U32 R28, R28, 0x2, RZ ;  /* 0x000000021c1c7824 */ /* 0x000fca00078e00ff */
[----:B---3--:R0:W-:Y:S02]  /*1d550*/  STS.U16 [R28+UR5+0x1000], R14 ;  /* 0x0010000e1c007988 */ /* 0x0081e40008000405 */
[----:B0-----:R-:W-:Y:S01]  /*1d560*/  PRMT R28, RZ, 0x7610, R28 ;  /* 0x00007610ff1c7816 */ /* 0x001fe2000000001c */
[----:B------:R-:W-:Y:S02]  /*1d570*/  @!P3 IMAD.MOV.U32 R14, RZ, RZ, R29 ;  /* 0x000000ffff0eb224 */ /* 0x000fe400078e001d */
[----:B------:R-:W3:Y:S04]  /*1d580*/  LDL.LU R29, [R1+0x3c] ;  /* 0x00003c00011d7983 */ /* 0x000ee80000300800 */
[----:B--2---:R-:W2:Y:S04]  /*1d590*/  @!P3 LDG.E.U16 R28, desc[UR10][R14.64] ;  /* 0x0000000a0e1cb981 */ /* 0x004ea8000c1e1500 */
[----:B--2---:R0:W-:Y:S04]  /*1d5a0*/  STL [R1+0x128], R28 ;  /* 0x0001281c01007387 */ /* 0x0041e80000100800 */
[----:B------:R-:W2:Y:S04]  /*1d5b0*/  LDL R14, [R1+0x578] ;  /* 0x00057800010e7983 */ /* 0x000ea80000100800 */
[----:B------:R-:W2:Y:S01]  /*1d5c0*/  LDL R15, [R1+0x57c] ;  /* 0x00057c00010f7983 */ /* 0x000ea20000100800 */
[----:B0-----:R-:W0:Y:S02]  /*1d5d0*/  S2R R28, SR_TID.X ;  /* 0x00000000001c7919 */ /* 0x001e240000002100 */
[----:B0-----:R-:W-:-:S05]  /*1d5e0*/  LOP3.LUT R28, R28, 0x7f, RZ, 0xc0, !PT ;  /* 0x0000007f1c1c7812 */ /* 0x001fca00078ec0ff */
[----:B------:R-:W-:-:S05]  /*1d5f0*/  IMAD.SHL.U32 R28, R28, 0x2, RZ ;  /* 0x000000021c1c7824 */ /* 0x000fca00078e00ff */
[----:B------:R0:W-:Y:S02]  /*1d600*/  STS.U16 [R28+UR5+0x1800], R4 ;  /* 0x001800041c007988 */ /* 0x0001e40008000405 */
[----:B0-----:R-:W-:Y:S02]  /*1d610*/  PRMT R28, RZ, 0x7610, R28 ;  /* 0x00007610ff1c7816 */ /* 0x001fe4000000001c */
[----:B------:R-:W3:Y:S01]  /*1d620*/  LDL.LU R4, [R1+0x122c] ;  /* 0x00122c0001047983 */ /* 0x000ee20000300800 */
[----:B--2---:R-:W-:-:S04]  /*1d630*/  @!P3 LOP3.LUT R15, R15, R14, RZ, 0x3c, !PT ;  /* 0x0000000e0f0fb212 */ /* 0x004fc800078e3cff */
[----:B------:R-:W-:-:S04]  /*1d640*/  @!P3 LOP3.LUT R14, R15, R14, RZ, 0x3c, !PT ;  /* 0x0000000e0f0eb212 */ /* 0x000fc800078e3cff */
[----:B------:R-:W-:-:S05]  /*1d650*/  @!P3 LOP3.LUT R15, R15, R14, RZ, 0x3c, !PT ;  /* 0x0000000e0f0fb212 */ /* 0x000fca00078e3cff */
[----:B------:R-:W2:Y:S04]  /*1d660*/  @!P3 LDG.E.U16 R28, desc[UR10][R14.64] ;  /* 0x0000000a0e1cb981 */ /* 0x000ea8000c1e1500 */
        /* <DEDUP_REMOVED lines=12> */
[----:B------:R4:W2:Y:S01]  /*1d730*/  @!P3 LDG.E.U16 R28, desc[UR10][R14.64] ;  /* 0x0000000a0e1cb981 */ /* 0x0008a2000c1e1500 */
[----:B------:R-:W-:Y:S01]  /*1d740*/  PRMT R2, RZ, 0x7610, R2 ;  /* 0x00007610ff027816 */ /* 0x000fe20000000002 */
[----:B----4-:R-:W-:Y:S02]  /*1d750*/  @!P3 IMAD.MOV.U32 R14, RZ, RZ, R3 ;  /* 0x000000ffff0eb224 */ /* 0x010fe400078e0003 */
[----:B------:R-:W-:-:S05]  /*1d760*/  @!P3 IMAD.MOV.U32 R15, RZ, RZ, R23 ;  /* 0x000000ffff0fb224 */ /* 0x000fca00078e0017 */
[----:B------:R0:W4:Y:S04]  /*1d770*/  @!P3 LDG.E.U16 R2, desc[UR10][R14.64] ;  /* 0x0000000a0e02b981 */ /* 0x000128000c1e1500 */
[----:B--2---:R1:W-:Y:S04]  /*1d780*/  STL [R1+0x120], R28 ;  /* 0x0001201c01007387 */ /* 0x0043e80000100800 */
[----:B------:R-:W0:Y:S04]  /*1d790*/  LDL R14, [R1+0x4b8] ;  /* 0x0004b800010e7983 */ /* 0x000e280000100800 */
[----:B------:R-:W0:Y:S01]  /*1d7a0*/  LDL R15, [R1+0x4bc] ;  /* 0x0004bc00010f7983 */ /* 0x000e220000100800 */
[----:B-1----:R-:W1:Y:S02]  /*1d7b0*/  S2R R28, SR_TID.X ;  /* 0x00000000001c7919 */ /* 0x002e640000002100 */
[----:B-1----:R-:W-:-:S05]  /*1d7c0*/  LOP3.LUT R28, R28, 0x7f, RZ, 0xc0, !PT ;  /* 0x0000007f1c1c7812 */ /* 0x002fca00078ec0ff */
[----:B------:R-:W-:-:S05]  /*1d7d0*/  IMAD.SHL.U32 R28, R28, 0x2, RZ ;  /* 0x000000021c1c7824 */ /* 0x000fca00078e00ff */
[----:B------:R1:W-:Y:S04]  /*1d7e0*/  STS.U16 [R28+UR5+0x2800], R25 ;  /* 0x002800191c007988 */ /* 0x0003e80008000405 */
[----:B------:R2:W-:Y:S04]  /*1d7f0*/  STS.U16 [R28+UR5+0x3000], R27 ;  /* 0x0030001b1c007988 */ /* 0x0005e80008000405 */
[----:B-1----:R-:W3:Y:S01]  /*1d800*/  LDL R25, [R1+0x43c] ;  /* 0x00043c0001197983 */ /* 0x002ee20000100800 */
[----:B--2---:R-:W-:-:S03]  /*1d810*/  PRMT R28, RZ, 0x7610, R28 ;  /* 0x00007610ff1c7816 */ /* 0x004fc6000000001c */
[----:B------:R-:W2:Y:S04]  /*1d820*/  LDL.LU R3, [R1+0x38] ;  /* 0x0000380001037983 */ /* 0x000ea80000300800 */
[----:B------:R-:W2:Y:S01]  /*1d830*/  LDL R23, [R1+0x3f8] ;  /* 0x0003f80001177983 */ /* 0x000ea20000100800 */
[----:B0-----:R-:W-:-:S04]  /*1d840*/  @!P3 LOP3.LUT R15, R15, R14, RZ, 0x3c, !PT ;  /* 0x0000000e0f0fb212 */ /* 0x001fc800078e3cff */
[----:B------:R-:W-:-:S04]  /*1d850*/  @!P3 LOP3.LUT R14, R15, R14, RZ, 0x3c, !PT ;  /* 0x0000000e0f0eb212 */ /* 0x000fc800078e3cff */
[----:B------:R-:W-:-:S05]  /*1d860*/  @!P3 LOP3.LUT R15, R15, R14, RZ, 0x3c, !PT ;  /* 0x0000000e0f0fb212 */ /* 0x000fca00078e3cff */
[----:B------:R-:W3:Y:S04]  /*1d870*/  @!P3 LDG.E.U16 R28, desc[UR10][R14.64] ;  /* 0x0000000a0e1cb981 */ /* 0x000ee8000c1e1500 */
[----:B----4-:R0:W-:Y:S04]  /*1d880*/  STL [R1+0x8], R2 ;  /* 0x0000080201007387 */ /* 0x0101e80000100800 */
[----:B0-----:R-:W4:Y:S04]  /*1d890*/  LDL R2, [R1+0x3fc] ;  /* 0x0003fc0001027983 */ /* 0x001f280000100800 */
[----:B------:R-:W2:Y:S04]  /*1d8a0*/  LDL.LU R27, [R1+0x34] ;  /* 0x00003400011b7983 */ /* 0x000ea80000300800 */
[----:B---3--:R0:W-:Y:S04]  /*1d8b0*/  STL [R1+0x11c], R28 ;  /* 0x00011c1c01007387 */ /* 0x0081e80000100800 */
[----:B------:R-:W3:Y:S04]  /*1d8c0*/  LDL R14, [R1+0x478] ;  /* 0x00047800010e7983 */ /* 0x000ee80000100800 */
[----:B------:R-:W3:Y:S01]  /*1d8d0*/  LDL R15, [R1+0x47c] ;  /* 0x00047c00010f7983 */ /* 0x000ee20000100800 */
[----:B0-----:R-:W0:Y:S02]  /*1d8e0*/  S2R R28, SR_TID.X ;  /* 0x00000000001c7919 */ /* 0x001e240000002100 */
[----:B0-----:R-:W-:-:S05]  /*1d8f0*/  LOP3.LUT R28, R28, 0x7f, RZ, 0xc0, !PT ;  /* 0x0000007f1c1c7812 */ /* 0x001fca00078ec0ff */
[----:B------:R-:W-:-:S05]  /*1d900*/  IMAD.SHL.U32 R28, R28, 0x2, RZ ;  /* 0x000000021c1c7824 */ /* 0x000fca00078e00ff */
[----:B------:R0:W-:Y:S04]  /*1d910*/  STS.U16 [R28+UR5+0x3800], R26 ;  /* 0x0038001a1c007988 */ /* 0x0001e80008000405 */
[----:B0-----:R-:W4:Y:S01]  /*1d920*/  LDL.LU R26, [R1+0x1224] ;  /* 0x00122400011a7983 */ /* 0x001f220000300800 */
[----:B---3--:R-:W-:-:S04]  /*1d930*/  @!P3 LOP3.LUT R15, R15, R14, RZ, 0x3c, !PT ;  /* 0x0000000e0f0fb212 */ /* 0x008fc800078e3cff */
[----:B------:R-:W-:-:S04]  /*1d940*/  @!P3 LOP3.LUT R14, R15, R14, RZ, 0x3c, !PT ;  /* 0x0000000e0f0eb212 */ /* 0x000fc800078e3cff */
[----:B------:R-:W-:Y:S02]  /*1d950*/  @!P3 LOP3.LUT R15, R15, R14, RZ, 0x3c, !PT ;  /* 0x0000000e0f0fb212 */ /* 0x000fe400078e3cff */
[----:B----4-:R-:W-:-:S06]  /*1d960*/  PRMT R26, RZ, 0x7610, R26 ;  /* 0x00007610ff1a7816 */ /* 0x010fcc000000001a */
[----:B------:R0:W3:Y:S04]  /*1d970*/  @!P3 LDG.E.U16 R26, desc[UR10][R14.64] ;  /* 0x0000000a0e1ab981 */ /* 0x0000e8000c1e1500 */
[----:B------:R-:W4:Y:S04]  /*1d980*/  LDL.LU R14, [R1+0x40] ;  /* 0x00004000010e7983 */ /* 0x000f280000300800 */
[----:B------:R-:W2:Y:S01]  /*1d990*/  LDL R15, [R1+0x438] ;  /* 0x00043800010f7983 */ /* 0x000ea20000100800 */
[----:B------:R-:W-:-:S03]  /*1d9a0*/  PRMT R24, RZ, 0x7610, R24 ;  /* 0x00007610ff187816 */ /* 0x000fc60000000018 */
[----:B----4-:R0:W-:Y:S02]  /*1d9b0*/  STS.U16 [R28+UR5+0x4000], R14 ;  /* 0x0040000e1c007988 */ /* 0x0101e40008000405 */
[----:B0-----:R-:W-:-:S05]  /*1d9c0*/  @!P3 IMAD.MOV.U32 R14, RZ, RZ, R25 ;  /* 0x000000ffff0eb224 */ /* 0x001fca00078e0019 */
[----:B--2---:R0:W2:Y:S01]  /*1d9d0*/  @!P3 LDG.E.U16 R24, desc[UR10][R14.64] ;  /* 0x0000000a0e18b981 */ /* 0x0040a2000c1e1500 */
[----:B------:R-:W-:-:S03]  /*1d9e0*/  PRMT R22, RZ, 0x7610, R22 ;  /* 0x00007610ff167816 */ /* 0x000fc60000000016 */
[----:B---3--:R1:W-:Y:S01]  /*1d9f0*/  STL [R1+0x118], R26 ;  /* 0x0001181a01007387 */ /* 0x0083e20000100800 */
[----:B0-----:R-:W-:Y:S02]  /*1da00*/  @!P3 IMAD.MOV.U32 R14, RZ, RZ, R2 ;  /* 0x000000ffff0eb224 */ /* 0x001fe400078e0002 */
[----:B------:R-:W-:Y:S01]  /*1da10*/  @!P3 IMAD.MOV.U32 R15, RZ, RZ, R23 ;  /* 0x000000ffff0fb224 */ /* 0x000fe200078e0017 */
[----:B------:R0:W-:Y:S04]  /*1da20*/  STS.U16 [R28+UR5+0x4800], R29 ;  /* 0x0048001d1c007988 */ /* 0x0001e80008000405 */
[----:B-1----:R-:W3:Y:S04]  /*1da30*/  LDL.LU R26, [R1+0x30] ;  /* 0x00003000011a7983 */ /* 0x002ee80000300800 */
[----:B------:R1:W4:Y:S04]  /*1da40*/  @!P3 LDG.E.U16 R22, desc[UR10][R14.64] ;  /* 0x0000000a0e16b981 */ /* 0x000328000c1e1500 */
[----:B0-----:R-:W3:Y:S04]  /*1da50*/  LDL.LU R29, [R1+0x2c] ;  /* 0x00002c00011d7983 */ /* 0x001ee80000300800 */
[----:B--2---:R0:W-:Y:S04]  /*1da60*/  STL [R1+0x114], R24 ;  /* 0x0001141801007387 */ /* 0x0041e80000100800 */
[----:B------:R-:W1:Y:S04]  /*1da70*/  LDL R14, [R1+0x3b8] ;  /* 0x0003b800010e7983 */ /* 0x000e680000100800 */
[----:B------:R-:W1:Y:S01]  /*1da80*/  LDL R15, [R1+0x3bc] ;  /* 0x0003bc00010f7983 */ /* 0x000e620000100800 */
[----:B------:R-:W-:-:S03]  /*1da90*/  PRMT R21, RZ, 0x7610, R21 ;  /* 0x00007610ff157816 */ /* 0x000fc60000000015 */
[----:B0-----:R-:W2:Y:S04]  /*1daa0*/  LDL R24, [R1+0x378] ;  /* 0x0003780001187983 */ /* 0x001ea80000100800 */
[----:B------:R-:W3:Y:S04]  /*1dab0*/  LDL R2, [R1+0x37c] ;  /* 0x00037c0001027983 */ /* 0x000ee80000100800 */
[----:B------:R-:W2:Y:S04]  /*1dac0*/  LDL R25, [R1+0x338] ;  /* 0x0003380001197983 */ /* 0x000ea80000100800 */
[----:B------:R-:W2:Y:S01]  /*1dad0*/  LDL R23, [R1+0x33c] ;  /* 0x00033c0001177983 */ /* 0x000ea20000100800 */
[----:B-1----:R-:W-:-:S04]  /*1dae0*/  @!P3 LOP3.LUT R15, R15, R14, RZ, 0x3c, !PT ;  /* 0x0000000e0f0fb212 */ /* 0x002fc800078e3cff */
[----:B------:R-:W-:-:S04]  /*1daf0*/  @!P3 LOP3.LUT R14, R15, R14, RZ, 0x3c, !PT ;  /* 0x0000000e0f0eb212 */ /* 0x000fc800078e3cff */
[----:B------:R-:W-:-:S05]  /*1db00*/  @!P3 LOP3.LUT R15, R15, R14, RZ, 0x3c, !PT ;  /* 0x0000000e0f0fb212 */ /* 0x000fca00078e3cff */
[----:B------:R3:W2:Y:S01]  /*1db10*/  @!P3 LDG.E.U16 R21, desc[UR10][R14.64] ;  /* 0x0000000a0e15b981 */ /* 0x0006a2000c1e1500 */
[----:B------:R-:W-:-:S03]  /*1db20*/  PRMT R20, RZ, 0x7610, R20 ;  /* 0x00007610ff147816 */ /* 0x000fc60000000014 */
[----:B----4-:R-:W-:Y:S04]  /*1db30*/  STL [R1+0x1168], R22 ;  /* 0x0011681601007387 */ /* 0x010fe80000100800 */
[----:B------:R-:W-:Y:S01]  /*1db40*/  STL [R1+0x116c], R22 ;  /* 0x00116c1601007387 */ /* 0x000fe20000100800 */
[----:B---3--:R-:W-:-:S03]  /*1db50*/  @!P3 IMAD.MOV.U32 R14, RZ, RZ, R2 ;  /* 0x000000ffff0eb224 */ /* 0x008fc600078e0002 */
[----:B------:R-:W-:Y:S01]  /*1db60*/  STL [R1+0x1170], R22 ;  /* 0x0011701601007387 */ /* 0x000fe20000100800 */
[----:B--2---:R-:W-:-:S03]  /*1db70*/  @!P3 IMAD.MOV.U32 R15, RZ, RZ, R24 ;  /* 0x000000ffff0fb224 */ /* 0x004fc600078e0018 */
[----:B------:R-:W-:Y:S04]  /*1db80*/  STL [R1+0x1174], R22 ;  /* 0x0011741601007387 */ /* 0x000fe80000100800 */
[----:B------:R-:W-:Y:S04]  /*1db90*/  STL [R1+0x1178], R22 ;  /* 0x0011781601007387 */ /* 0x000fe80000100800 */
[----:B------:R0:W-:Y:S01]  /*1dba0*/  STS.U16 [R28+UR5+0x5000], R3 ;  /* 0x005000031c007988 */ /* 0x0001e20008000405 */
[----:B------:R-:W-:-:S03]  /*1dbb0*/  PRMT R18, RZ, 0x7610, R18 ;  /* 0x00007610ff127816 */ /* 0x000fc60000000012 */
[----:B------:R1:W-:Y:S04]  /*1dbc0*/  STS.U16 [R28+UR5+0x5800], R27 ;  /* 0x0058001b1c007988 */ /* 0x0003e80008000405 */
[----:B------:R2:W3:Y:S04]  /*1dbd0*/  @!P3 LDG.E.U16 R20, desc[UR10][R14.64] ;  /* 0x0000000a0e14b981 */ /* 0x0004e8000c1e1500 */
[----:B0-----:R-:W4:Y:S01]  /*1dbe0*/  LDL.LU R3, [R1+0x1220] ;  /* 0x0012200001037983 */ /* 0x001f220000300800 */
[----:B--2---:R-:W-:Y:S02]  /*1dbf0*/  @!P3 IMAD.MOV.U32 R14, RZ, RZ, R23 ;  /* 0x000000ffff0eb224 */ /* 0x004fe400078e0017 */
[----:B------:R-:W-:-:S05]  /*1dc00*/  @!P3 IMAD.MOV.U32 R15, RZ, RZ, R25 ;  /* 0x000000ffff0fb224 */ /* 0x000fca00078e0019 */
[----:B------:R-:W2:Y:S04]  /*1dc10*/  @!P3 LDG.E.U16 R18, desc[UR10][R14.64] ;  /* 0x0000000a0e12b981 */ /* 0x000ea8000c1e1500 */
[----:B------:R-:W-:Y:S04]  /*1dc20*/  STL [R1+0x117c], R21 ;  /* 0x00117c1501007387 */ /* 0x000fe80000100800 */
[----:B-1----:R-:W4:Y:S04]  /*1dc30*/  LDL.LU R27, [R1+0x28] ;  /* 0x00002800011b7983 */ /* 0x002f280000300800 */
[----:B------:R-:W4:Y:S04]  /*1dc40*/  LDL R24, [R1+0x2f8] ;  /* 0x0002f80001187983 */ /* 0x000f280000100800 */
[----:B------:R-:W4:Y:S01]  /*1dc50*/  LDL R2, [R1+0x2fc] ;  /* 0x0002fc0001027983 */ /* 0x000f220000100800 */
[----:B------:R-:W-:-:S03]  /*1dc60*/  PRMT R16, RZ, 0x7610, R16 ;  /* 0x00007610ff107816 */ /* 0x000fc60000000010 */
[----:B------:R0:W-:Y:S04]  /*1dc70*/  STS.U16 [R28+UR5+0x6000], R26 ;  /* 0x0060001a1c007988 */ /* 0x0001e80008000405 */
[----:B---3--:R-:W-:Y:S04]  /*1dc80*/  STL [R1+0x1190], R20 ;  /* 0x0011901401007387 */ /* 0x008fe80000100800 */
[----:B------:R-:W-:Y:S04]  /*1dc90*/  STL [R1+0x1194], R20 ;  /* 0x0011941401007387 */ /* 0x000fe80000100800 */
[----:B------:R-:W3:Y:S04]  /*1dca0*/  LDL.LU R23, [R1+0x24] ;  /* 0x0000240001177983 */ /* 0x000ee80000300800 */
[----:B--2---:R-:W-:Y:S04]  /*1dcb0*/  STL [R1+0x1198], R18 ;  /* 0x0011981201007387 */ /* 0x004fe80000100800 */
[----:B------:R-:W-:Y:S04]  /*1dcc0*/  STL [R1+0x119c], R18 ;  /* 0x00119c1201007387 */ /* 0x000fe80000100800 */
[----:B------:R-:W-:Y:S04]  /*1dcd0*/  STL [R1+0x11e8], R18 ;  /* 0x0011e81201007387 */ /* 0x000fe80000100800 */
[----:B------:R-:W-:Y:S04]  /*1dce0*/  STL [R1+0x11f0], R18 ;  /* 0x0011f01201007387 */ /* 0x000fe80000100800 */
[----:B0-----:R-:W2:Y:S04]  /*1dcf0*/  LDL R26, [R1+0x2c8] ;  /* 0x0002c800011a7983 */ /* 0x001ea80000100800 */
[----:B------:R-:W3:Y:S01]  /*1dd00*/  LDL R25, [R1+0xa4c] ;  /* 0x000a4c0001197983 */ /* 0x000ee20000100800 */
[----:B----4-:R-:W-:-:S02]  /*1dd10*/  @!P3 IMAD.MOV.U32 R15, RZ, RZ, R24 ;  /* 0x000000ffff0fb224 */ /* 0x010fc400078e0018 */
[----:B------:R-:W-:-:S05]  /*1dd20*/  @!P3 IMAD.MOV.U32 R14, RZ, RZ, R2 ;  /* 0x000000ffff0eb224 */ /* 0x000fca00078e0002 */
[----:B------:R2:W4:Y:S04]  /*1dd30*/  @!P3 LDG.E.U16 R16, desc[UR10][R14.64] ;  /* 0x0000000a0e10b981 */ /* 0x000528000c1e1500 */
[----:B------:R0:W-:Y:S01]  /*1dd40*/  STS.U16 [R28+UR5+0x6800], R29 ;  /* 0x0068001d1c007988 */ /* 0x0001e20008000405 */
[----:B------:R-:W-:-:S03]  /*1dd50*/  PRMT R19, RZ, 0x7610, R19 ;  /* 0x00007610ff137816 */ /* 0x000fc60000000013 */
[----:B0-----:R-:W4:Y:S04]  /*1dd60*/  LDL.LU R29, [R1+0x20] ;  /* 0x00002000011d7983 */ /* 0x001f280000300800 */
[----:B------:R-:W4:Y:S04]  /*1dd70*/  LDL.LU R24, [R1+0x1c] ;  /* 0x00001c0001187983 */ /* 0x000f280000300800 */
[----:B------:R-:W4:Y:S04]  /*1dd80*/  LDL.LU R2, [R1+0x18] ;  /* 0x0000180001027983 */ /* 0x000f280000300800 */
[----:B------:R0:W-:Y:S01]  /*1dd90*/  STS.U16 [R28+UR5+0x7000], R27 ;  /* 0x0070001b1c007988 */ /* 0x0001e20008000405 */
[----:B--2---:R-:W-:-:S02]  /*1dda0*/  @!P3 IMAD.MOV.U32 R15, RZ, RZ, R26 ;  /* 0x000000ffff0fb224 */ /* 0x004fc400078e001a */
[----:B---3--:R-:W-:-:S05]  /*1ddb0*/  @!P3 IMAD.MOV.U32 R14, RZ, RZ, R25 ;  /* 0x000000ffff0eb224 */ /* 0x008fca00078e0019 */
[----:B------:R-:W2:Y:S04]  /*1ddc0*/  @!P3 LDG.E.U16 R19, desc[UR10][R14.64] ;  /* 0x0000000a0e13b981 */ /* 0x000ea8000c1e1500 */
[----:B----4-:R-:W-:Y:S04]  /*1ddd0*/  STL [R1+0x11a0], R16 ;  /* 0x0011a01001007387 */ /* 0x010fe80000100800 */
[----:B------:R-:W-:Y:S04]  /*1dde0*/  STL [R1+0x11a4], R16 ;  /* 0x0011a41001007387 */ /* 0x000fe80000100800 */
[----:B------:R-:W-:Y:S04]  /*1ddf0*/  STL [R1+0x11b8], R16 ;  /* 0x0011b81001007387 */ /* 0x000fe80000100800 */
[----:B------:R-:W-:Y:S04]  /*1de00*/  STL [R1+0x11dc], R16 ;  /* 0x0011dc1001007387 */ /* 0x000fe80000100800 */
[----:B------:R-:W-:Y:S04]  /*1de10*/  STL [R1+0x11e0], R16 ;  /* 0x0011e01001007387 */ /* 0x000fe80000100800 */
[----:B------:R-:W-:Y:S04]  /*1de20*/  STL [R1+0x11e4], R16 ;  /* 0x0011e41001007387 */ /* 0x000fe80000100800 */
[----:B------:R-:W-:Y:S04]  /*1de30*/  STL [R1+0x11f4], R16 ;  /* 0x0011f41001007387 */ /* 0x000fe80000100800 */
[----:B------:R-:W-:Y:S04]  /*1de40*/  STL [R1+0x11f8], R16 ;  /* 0x0011f81001007387 */ /* 0x000fe80000100800 */
[----:B------:R-:W3:Y:S04]  /*1de50*/  LDL.LU R25, [R1+0x14] ;  /* 0x0000140001197983 */ /* 0x000ee80000300800 */
[----:B------:R-:W4:Y:S04]  /*1de60*/  LDL.LU R26, [R1+0x10] ;  /* 0x00001000011a7983 */ /* 0x000f280000300800 */
[----:B0-----:R-:W4:Y:S04]  /*1de70*/  LDL.LU R27, [R1+0xc] ;  /* 0x00000c00011b7983 */ /* 0x001f280000300800 */
[----:B------:R-:W3:Y:S04]  /*1de80*/  LDL R14, [R1+0xa50] ;  /* 0x000a5000010e7983 */ /* 0x000ee80000100800 */
[----:B------:R-:W3:Y:S01]  /*1de90*/  LDL R15, [R1+0xa94] ;  /* 0x000a9400010f7983 */ /* 0x000ee20000100800 */
[----:B------:R-:W-:-:S03]  /*1dea0*/  PRMT R17, RZ, 0x7610, R17 ;  /* 0x00007610ff117816 */ /* 0x000fc60000000011 */
[----:B------:R0:W-:Y:S04]  /*1deb0*/  STS.U16 [R28+UR5+0x7800], R23 ;  /* 0x007800171c007988 */ /* 0x0001e80008000405 */
[----:B--2---:R-:W-:Y:S04]  /*1dec0*/  STL [R1+0x11a8], R19 ;  /* 0x0011a81301007387 */ /* 0x004fe80000100800 */
[----:B------:R-:W-:Y:S04]  /*1ded0*/  STL [R1+0x11ac], R19 ;  /* 0x0011ac1301007387 */ /* 0x000fe80000100800 */
[----:B------:R-:W-:Y:S04]  /*1dee0*/  STL [R1+0x11b4], R19 ;  /* 0x0011b41301007387 */ /* 0x000fe80000100800 */
[----:B------:R-:W-:Y:S04]  /*1def0*/  STL [R1+0x11bc], R19 ;  /* 0x0011bc1301007387 */ /* 0x000fe80000100800 */
[----:B------:R-:W-:Y:S04]  /*1df00*/  STL [R1+0x11c0], R19 ;  /* 0x0011c01301007387 */ /* 0x000fe80000100800 */
[----:B------:R-:W-:Y:S04]  /*1df10*/  STL [R1+0x11fc], R19 ;  /* 0x0011fc1301007387 */ /* 0x000fe80000100800 */
[----:B0-----:R-:W2:Y:S01]  /*1df20*/  LDL.LU R23, [R1+0x121c] ;  /* 0x00121c0001177983 */ /* 0x001ea20000300800 */
[----:B---3--:R-:W-:-:S04]  /*1df30*/  @!P3 LOP3.LUT R15, R15, R14, RZ, 0x3c, !PT ;  /* 0x0000000e0f0fb212 */ /* 0x008fc800078e3cff */
[----:B------:R-:W-:-:S04]  /*1df40*/  @!P3 LOP3.LUT R14, R15, R14, RZ, 0x3c, !PT ;  /* 0x0000000e0f0eb212 */ /* 0x000fc800078e3cff */
[----:B------:R-:W-:-:S05]  /*1df50*/  @!P3 LOP3.LUT R15, R15, R14, RZ, 0x3c, !PT ;  /* 0x0000000e0f0fb212 */ /* 0x000fca00078e3cff */
[----:B------:R0:W3:Y:S04]  /*1df60*/  @!P3 LDG.E.U16 R17, desc[UR10][R14.64] ;  /* 0x0000000a0e11b981 */ /* 0x0000e8000c1e1500 */
[----:B------:R-:W0:Y:S04]  /*1df70*/  LDL R14, [R1+0x2b0] ;  /* 0x0002b000010e7983 */ /* 0x000e280000100800 */
[----:B------:R-:W0:Y:S04]  /*1df80*/  LDL R15, [R1+0xa20] ;  /* 0x000a2000010f7983 */ /* 0x000e280000100800 */
[----:B------:R1:W-:Y:S02]  /*1df90*/  STS.U16 [R28+UR5+0x8000], R29 ;  /* 0x0080001d1c007988 */ /* 0x0003e40008000405 */
[----:B-1----:R-:W-:-:S02]  /*1dfa0*/  PRMT R28, RZ, 0x7610, R28 ;  /* 0x00007610ff1c7816 */ /* 0x002fc4000000001c */
[----:B0-----:R-:W-:-:S04]  /*1dfb0*/  @!P3 LOP3.LUT R15, R15, R14, RZ, 0x3c, !PT ;  /* 0x0000000e0f0fb212 */ /* 0x001fc800078e3cff */
[----:B------:R-:W-:-:S04]  /*1dfc0*/  @!P3 LOP3.LUT R14, R15, R14, RZ, 0x3c, !PT ;  /* 0x0000000e0f0eb212 */ /* 0x000fc800078e3cff */
[----:B------:R-:W-:-:S05]  /*1dfd0*/  @!P3 LOP3.LUT R15, R15, R14, RZ, 0x3c, !PT ;  /* 0x0000000e0f0fb212 */ /* 0x000fca00078e3cff */
[----:B------:R-:W4:Y:S04]  /*1dfe0*/  @!P3 LDG.E.U16 R28, desc[UR10][R14.64] ;  /* 0x0000000a0e1cb981 */ /* 0x000f28000c1e1500 */
[----:B---3--:R-:W-:Y:S04]  /*1dff0*/  STL [R1+0x11c4], R17 ;  /* 0x0011c41101007387 */ /* 0x008fe80000100800 */
[----:B------:R-:W-:Y:S04]  /*1e000*/  STL [R1+0x11c8], R17 ;  /* 0x0011c81101007387 */ /* 0x000fe80000100800 */
[----:B------:R-:W3:Y:S04]  /*1e010*/  LDL.LU R29, [R1] ;  /* 0x00000000011d7983 */ /* 0x000ee80000300800 */
[----:B----4-:R0:W-:Y:S04]  /*1e020*/  STL [R1+0x190], R28 ;  /* 0x0001901c01007387 */ /* 0x0101e80000100800 */
[----:B------:R-:W4:Y:S04]  /*1e030*/  LDL R14, [R1+0x9f0] ;  /* 0x0009f000010e7983 */ /* 0x000f280000100800 */
[----:B------:R-:W4:Y:S01]  /*1e040*/  LDL R15, [R1+0x9f4] ;  /* 0x0009f400010f7983 */ /* 0x000f220000100800 */
[----:B0-----:R-:W0:Y:S02]  /*1e050*/  S2R R28, SR_TID.X ;  /* 0x00000000001c7919 */ /* 0x001e240000002100 */
[----:B0-----:R-:W-:-:S05]  /*1e060*/  LOP3.LUT R28, R28, 0x7f, RZ, 0xc0, !PT ;  /* 0x0000007f1c1c7812 */ /* 0x001fca00078ec0ff */
[----:B------:R-:W-:-:S05]  /*1e070*/  IMAD.SHL.U32 R28, R28, 0x2, RZ ;  /* 0x000000021c1c7824 */ /* 0x000fca00078e00ff */
[----:B------:R0:W-:Y:S02]  /*1e080*/  STS.U16 [R28+UR5+0x8800], R24 ;  /* 0x008800181c007988 */ /* 0x0001e40008000405 */
[----:B0-----:R-:W-:Y:S02]  /*1e090*/  PRMT R28, RZ, 0x7610, R28 ;  /* 0x00007610ff1c7816 */ /* 0x001fe4000000001c */
[----:B------:R-:W2:Y:S01]  /*1e0a0*/  LDL.LU R24, [R1+0x1218] ;  /* 0x0012180001187983 */ /* 0x000ea20000300800 */
[----:B----4-:R-:W-:-:S04]  /*1e0b0*/  @!P3 LOP3.LUT R15, R15, R14, RZ, 0x3c, !PT ;  /* 0x0000000e0f0fb212 */ /* 0x010fc800078e3cff */
[----:B------:R-:W-:-:S04]  /*1e0c0*/  @!P3 LOP3.LUT R14, R15, R14, RZ, 0x3c, !PT ;  /* 0x0000000e0f0eb212 */ /* 0x000fc800078e3cff */
[----:B------:R-:W-:-:S05]  /*1e0d0*/  @!P3 LOP3.LUT R15, R15, R14, RZ, 0x3c, !PT ;  /* 0x0000000e0f0fb212 */ /* 0x000fca00078e3cff */
[----:B------:R-:W4:Y:S04]  /*1e0e0*/  @!P3 LDG.E.U16 R28, desc[UR10][R14.64] ;  /* 0x0000000a0e1cb981 */ /* 0x000f28000c1e1500 */
        /* <DEDUP_REMOVED lines=8> */
[----:B------:R-:W3:Y:S01]  /*1e170*/  LDL R2, [R1+0x8b4] ;  /* 0x0008b40001027983 */ /* 0x000ee20000100800 */
        /* <DEDUP_REMOVED lines=44> */
[----:B------:R-:W4:Y:S04]  /*1e440*/  LDL.LU R14, [R1+0x4] ;  /* 0x00000400010e7983 */ /* 0x000f280000300800 */
[----:B------:R-:W2:Y:S01]  /*1e450*/  LDL R15, [R1+0x8b0] ;  /* 0x0008b000010f7983 */ /* 0x000ea20000100800 */
[----:B0-----:R-:W0:Y:S02]  /*1e460*/  S2R R28, SR_TID.X ;  /* 0x00000000001c7919 */ /* 0x001e240000002100 */
[----:B0-----:R-:W-:-:S05]  /*1e470*/  LOP3.LUT R28, R28, 0x7f, RZ, 0xc0, !PT ;  /* 0x0000007f1c1c7812 */ /* 0x001fca00078ec0ff */
[----:B------:R-:W-:-:S05]  /*1e480*/  IMAD.SHL.U32 R28, R28, 0x2, RZ ;  /* 0x000000021c1c7824 */ /* 0x000fca00078e00ff */
[----:B----4-:R0:W-:Y:S02]  /*1e490*/  STS.U16 [R28+UR5+0xb000], R14 ;  /* 0x00b0000e1c007988 */ /* 0x0101e40008000405 */
[----:B0-----:R-:W-:Y:S01]  /*1e4a0*/  PRMT R28, RZ, 0x7610, R28 ;  /* 0x00007610ff1c7816 */ /* 0x001fe2000000001c */
[----:B---3--:R-:W-:Y:S02]  /*1e4b0*/  @!P3 IMAD.MOV.U32 R14, RZ, RZ, R2 ;  /* 0x000000ffff0eb224 */ /* 0x008fe400078e0002 */
[----:B------:R-:W3:Y:S04]  /*1e4c0*/  LDL R2, [R1+0x7b4] ;  /* 0x0007b40001027983 */ /* 0x000ee80000100800 */
        /* <DEDUP_REMOVED lines=9> */
[----:B------:R-:W4:Y:S01]  /*1e560*/  LDL.LU R29, [R1+0x1208] ;  /* 0x00120800011d7983 */ /* 0x000f220000300800 */
        /* <DEDUP_REMOVED lines=10> */
[----:B----4-:R0:W-:Y:S02]  /*1e610*/  STS.U16 [R28+UR5+0xc000], R29 ;  /* 0x00c0001d1c007988 */ /* 0x0101e40008000405 */
[----:B0-----:R-:W-:Y:S02]  /*1e620*/  PRMT R28, RZ, 0x7610, R28 ;  /* 0x00007610ff1c7816 */ /* 0x001fe4000000001c */
[----:B--2---:R-:W-:-:S04]  /*1e630*/  @!P3 LOP3.LUT R15, R15, R14, RZ, 0x3c, !PT ;  /* 0x0000000e0f0fb212 */ /* 0x004fc800078e3cff */
[----:B------:R-:W-:-:S04]  /*1e640*/  @!P3 LOP3.LUT R14, R15, R14, RZ, 0x3c, !PT ;  /* 0x0000000e0f0eb212 */ /* 0x000fc800078e3cff */
[----:B------:R-:W-:-:S05]  /*1e650*/  @!P3 LOP3.LUT R15, R15, R14, RZ, 0x3c, !PT ;  /* 0x0000000e0f0fb212 */ /* 0x000fca00078e3cff */
[----:B------:R-:W2:Y:S04]  /*1e660*/  @!P3 LDG.E.U16 R28, desc[UR10][R14.64] ;  /* 0x0000000a0e1cb981 */ /* 0x000ea8000c1e1500 */
[----:B------:R-:W-:Y:S04]  /*1e670*/  STL [R1+0x11d8], R29 ;  /* 0x0011d81d01007387 */ /* 0x000fe80000100800 */
        /* <DEDUP_REMOVED lines=8> */
[----:B--2---:R-:W-:-:S04]  /*1e700*/  @!P3 LOP3.LUT R15, R15, R14, RZ, 0x3c, !PT ;  /* 0x0000000e0f0fb212 */ /* 0x004fc800078e3cff */
[----:B------:R-:W-:-:S04]  /*1e710*/  @!P3 LOP3.LUT R14, R15, R14, RZ, 0x3c, !PT ;  /* 0x0000000e0f0eb212 */ /* 0x000fc800078e3cff */
[----:B------:R-:W-:-:S05]  /*1e720*/  @!P3 LOP3.LUT R15, R15, R14, RZ, 0x3c, !PT ;  /* 0x0000000e0f0fb212 */ /* 0x000fca00078e3cff */
[----:B------:R-:W2:Y:S04]  /*1e730*/  @!P3 LDG.E.U16 R28, desc[UR10][R14.64] ;  /* 0x0000000a0e1cb981 */ /* 0x000ea8000c1e1500 */
[----:B--2---:R0:W-:Y:S04]  /*1e740*/  STL [R1+0xf4], R28 ;  /* 0x0000f41c01007387 */ /* 0x0041e80000100800 */
[----:B------:R-:W2:Y:S01]  /*1e750*/  LDL R15, [R1+0x7b0] ;  /* 0x0007b000010f7983 */ /* 0x000ea20000100800 */
[----:B0-----:R-:W0:Y:S01]  /*1e760*/  S2R R28, SR_TID.X ;  /* 0x00000000001c7919 */ /* 0x001e220000002100 */
[----:B---3--:R-:W-:-:S02]  /*1e770*/  @!P3 IMAD.MOV.U32 R14, RZ, RZ, R2 ;  /* 0x000000ffff0eb224 */ /* 0x008fc400078e0002 */
[----:B------:R-:W3:Y:S01]  /*1e780*/  LDL R2, [R1+0x6b4] ;  /* 0x0006b40001027983 */ /* 0x000ee20000100800 */
[----:B0-----:R-:W-:-:S05]  /*1e790*/  LOP3.LUT R28, R28, 0x7f, RZ, 0xc0, !PT ;  /* 0x0000007f1c1c7812 */ /* 0x001fca00078ec0ff */
[----:B------:R-:W-:-:S05]  /*1e7a0*/  IMAD.SHL.U32 R28, R28, 0x2, RZ ;  /* 0x000000021c1c7824 */ /* 0x000fca00078e00ff */
[----:B------:R0:W-:Y:S02]  /*1e7b0*/  STS.U16 [R28+UR5+0xd000], R26 ;  /* 0x00d0001a1c007988 */ /* 0x0001e40008000405 */
[----:B0-----:R-:W-:-:S06]  /*1e7c0*/  PRMT R28, RZ, 0x7610, R28 ;  /* 0x00007610ff1c7816 */ /* 0x001fcc000000001c */
        /* <DEDUP_REMOVED lines=31> */
[----:B------:R0:W-:Y:S04]  /*1e9c0*/  STS.U16 [R28+UR5+0xf000], R3 ;  /* 0x00f000031c007988 */ /* 0x0001e80008000405 */
[----:B0-----:R-:W3:Y:S01]  /*1e9d0*/  LDL R3, [R1+0x6b0] ;  /* 0x0006b00001037983 */ /* 0x001ee20000100800 */
[----:B------:R-:W-:-:S03]  /*1e9e0*/  PRMT R20, RZ, 0x7610, R20 ;  /* 0x00007610ff147816 */ /* 0x000fc60000000014 */
[----:B------:R0:W-:Y:S02]  /*1e9f0*/  STS.U16 [R28+UR5+0xe800], R23 ;  /* 0x00e800171c007988 */ /* 0x0001e40008000405 */
[----:B0-----:R-:W-:Y:S02]  /*1ea00*/  PRMT R28, RZ, 0x7610, R28 ;  /* 0x00007610ff1c7816 */ /* 0x001fe4000000001c */
[----:B--2---:R-:W-:-:S04]  /*1ea10*/  @!P3 LOP3.LUT R15, R15, R14, RZ, 0x3c, !PT ;  /* 0x0000000e0f0fb212 */ /* 0x004fc800078e3cff */
[----:B------:R-:W-:-:S04]  /*1ea20*/  @!P3 LOP3.LUT R14, R15, R14, RZ, 0x3c, !PT ;  /* 0x0000000e0f0eb212 */ /* 0x000fc800078e3cff */
[----:B------:R-:W-:-:S05]  /*1ea30*/  @!P3 LOP3.LUT R15, R15, R14, RZ, 0x3c, !PT ;  /* 0x0000000e0f0fb212 */ /* 0x000fca00078e3cff */
[----:B------:R-:W2:Y:S04]  /*1ea40*/  @!P3 LDG.E.U16 R20, desc[UR10][R14.64] ;  /* 0x0000000a0e14b981 */ /* 0x000ea8000c1e1500 */
[----:B---3--:R-:W3:Y:S04]  /*1ea50*/  @!P3 LDG.E.U16 R28, desc[UR10][R2.64] ;  /* 0x0000000a021cb981 */ /* 0x008ee8000c1e1500 */
[----:B--2---:R-:W-:Y:S04]  /*1ea60*/  STL [R1+0xbc], R20 ;  /* 0x0000bc1401007387 */ /* 0x004fe80000100800 */
[----:B---3--:R-:W-:Y:S04]  /*1ea70*/  STL [R1+0xb8], R28 ;  /* 0x0000b81c01007387 */ /* 0x008fe80000100800 */
[----:B------:R-:W2:Y:S04]  /*1ea80*/  LDL R2, [R1+0x670] ;  /* 0x0006700001027983 */ /* 0x000ea80000100800 */
[----:B------:R-:W2:Y:S01]  /*1ea90*/  LDL R3, [R1+0x674] ;  /* 0x0006740001037983 */ /* 0x000ea20000100800 */
[----:B------:R-:W-:-:S02]  /*1eaa0*/  PRMT R19, RZ, 0x7610, R19 ;  /* 0x00007610ff137816 */ /* 0x000fc40000000013 */
[----:B--2---:R-:W-:-:S04]  /*1eab0*/  @!P3 LOP3.LUT R3, R3, R2, RZ, 0x3c, !PT ;  /* 0x000000020303b212 */ /* 0x004fc800078e3cff */
[----:B------:R-:W-:-:S04]  /*1eac0*/  @!P3 LOP3.LUT R2, R3, R2, RZ, 0x3c, !PT ;  /* 0x000000020302b212 */ /* 0x000fc800078e3cff */
[----:B------:R-:W-:-:S05]  /*1ead0*/  @!P3 LOP3.LUT R3, R3, R2, RZ, 0x3c, !PT ;  /* 0x000000020303b212 */ /* 0x000fca00078e3cff */
[----:B------:R-:W2:Y:S04]  /*1eae0*/  @!P3 LDG.E.U16 R19, desc[UR10][R2.64] ;  /* 0x0000000a0213b981 */ /* 0x000ea8000c1e1500 */
[----:B------:R-:W3:Y:S04]  /*1eaf0*/  LDL R2, [R1+0x630] ;  /* 0x0006300001027983 */ /* 0x000ee80000100800 */
[----:B------:R-:W3:Y:S01]  /*1eb00*/  LDL R3, [R1+0x634] ;  /* 0x0006340001037983 */ /* 0x000ee20000100800 */
[----:B------:R-:W-:-:S03]  /*1eb10*/  PRMT R16, RZ, 0x7610, R16 ;  /* 0x00007610ff107816 */ /* 0x000fc60000000010 */
[----:B--2---:R0:W-:Y:S01]  /*1eb20*/  STL [R1+0xb4], R19 ;  /* 0x0000b41301007387 */ /* 0x0041e20000100800 */
[----:B------:R-:W-:-:S03]  /*1eb30*/  PRMT R13, RZ, 0x7610, R13 ;  /* 0x00007610ff0d7816 */ /* 0x000fc6000000000d */
[----:B0-----:R-:W2:Y:S01]  /*1eb40*/  LDL R19, [R1+0x574] ;  /* 0x0005740001137983 */ /* 0x001ea20000100800 */
[----:B---3--:R-:W-:-:S04]  /*1eb50*/  @!P3 LOP3.LUT R3, R3, R2, RZ, 0x3c, !PT ;  /* 0x000000020303b212 */ /* 0x008fc800078e3cff */
[----:B------:R-:W-:-:S04]  /*1eb60*/  @!P3 LOP3.LUT R2, R3, R2, RZ, 0x3c, !PT ;  /* 0x000000020302b212 */ /* 0x000fc800078e3cff */
[----:B------:R-:W-:-:S05]  /*1eb70*/  @!P3 LOP3.LUT R3, R3, R2, RZ, 0x3c, !PT ;  /* 0x000000020303b212 */ /* 0x000fca00078e3cff */
[----:B------:R-:W3:Y:S04]  /*1eb80*/  @!P3 LDG.E.U16 R16, desc[UR10][R2.64] ;  /* 0x0000000a0210b981 */ /* 0x000ee8000c1e1500 */
[----:B------:R-:W4:Y:S04]  /*1eb90*/  LDL R2, [R1+0x5f0] ;  /* 0x0005f00001027983 */ /* 0x000f280000100800 */
[----:B------:R-:W4:Y:S04]  /*1eba0*/  LDL R3, [R1+0x5f4] ;  /* 0x0005f40001037983 */ /* 0x000f280000100800 */
[----:B---3--:R0:W-:Y:S01]  /*1ebb0*/  STL [R1+0xb0], R16 ;  /* 0x0000b01001007387 */ /* 0x0081e20000100800 */
[----:B------:R-:W-:-:S03]  /*1ebc0*/  PRMT R8, RZ, 0x7610, R8 ;  /* 0x00007610ff087816 */ /* 0x000fc60000000008 */
[----:B0-----:R-:W3:Y:S01]  /*1ebd0*/  LDL R16, [R1+0x534] ;  /* 0x0005340001107983 */ /* 0x001ee20000100800 */
[----:B----4-:R-:W-:-:S04]  /*1ebe0*/  @!P3 LOP3.LUT R3, R3, R2, RZ, 0x3c, !PT ;  /* 0x000000020303b212 */ /* 0x010fc800078e3cff */
[----:B------:R-:W-:-:S04]  /*1ebf0*/  @!P3 LOP3.LUT R2, R3, R2, RZ, 0x3c, !PT ;  /* 0x000000020302b212 */ /* 0x000fc800078e3cff */
[----:B------:R-:W-:-:S05]  /*1ec00*/  @!P3 LOP3.LUT R3, R3, R2, RZ, 0x3c, !PT ;  /* 0x000000020303b212 */ /* 0x000fca00078e3cff */
[----:B------:R0:W4:Y:S04]  /*1ec10*/  @!P3 LDG.E.U16 R13, desc[UR10][R2.64] ;  /* 0x0000000a020db981 */ /* 0x000128000c1e1500 */
[----:B------:R-:W0:Y:S04]  /*1ec20*/  LDL R2, [R1+0x5b0] ;  /* 0x0005b00001027983 */ /* 0x000e280000100800 */
[----:B------:R-:W0:Y:S02]  /*1ec30*/  LDL R3, [R1+0x5b4] ;  /* 0x0005b40001037983 */ /* 0x000e240000100800 */
[----:B0-----:R-:W-:-:S04]  /*1ec40*/  @!P3 LOP3.LUT R3, R3, R2, RZ, 0x3c, !PT ;  /* 0x000000020303b212 */ /* 0x001fc800078e3cff */
[----:B------:R-:W-:-:S04]  /*1ec50*/  @!P3 LOP3.LUT R2, R3, R2, RZ, 0x3c, !PT ;  /* 0x000000020302b212 */ /* 0x000fc800078e3cff */
[----:B------:R-:W-:-:S05]  /*1ec60*/  @!P3 LOP3.LUT R3, R3, R2, RZ, 0x3c, !PT ;  /* 0x000000020303b212 */ /* 0x000fca00078e3cff */
[----:B------:R-:W2:Y:S04]  /*1ec70*/  @!P3 LDG.E.U16 R8, desc[UR10][R2.64] ;  /* 0x0000000a0208b981 */ /* 0x000ea8000c1e1500 */
[----:B----4-:R0:W-:Y:S04]  /*1ec80*/  STL [R1+0xac], R13 ;  /* 0x0000ac0d01007387 */ /* 0x0101e80000100800 */
[----:B0-----:R-:W4:Y:S04]  /*1ec90*/  LDL.LU R13, [R1+0x78] ;  /* 0x00007800010d7983 */ /* 0x001f280000300800 */
[----:B--2---:R0:W-:Y:S04]  /*1eca0*/  STL [R1+0xa8], R8 ;  /* 0x0000a80801007387 */ /* 0x0041e80000100800 */
[----:B0-----:R-:W2:Y:S04]  /*1ecb0*/  LDL.LU R8, [R1+0x1204] ;  /* 0x0012040001087983 */ /* 0x001ea80000300800 */
[----:B------:R-:W3:Y:S01]  /*1ecc0*/  LDL R3, [R1+0x570] ;  /* 0x0005700001037983 */ /* 0x000ee20000100800 */
[----:B------:R-:W-:Y:S01]  /*1ecd0*/  PRMT R9, RZ, 0x7610, R9 ;  /* 0x00007610ff097816 */ /* 0x000fe20000000009 */
[----:B------:R-:W-:-:S02]  /*1ece0*/  @!P3 IMAD.MOV.U32 R2, RZ, RZ, R19 ;  /* 0x000000ffff02b224 */ /* 0x000fc400078e0013 */
[----:B------:R-:W4:Y:S04]  /*1ecf0*/  LDL.LU R19, [R1+0x7c] ;  /* 0x00007c0001137983 */ /* 0x000f280000300800 */
[----:B---3--:R-:W3:Y:S01]  /*1ed00*/  @!P3 LDG.E.U16 R9, desc[UR10][R2.64] ;  /* 0x0000000a0209b981 */ /* 0x008ee2000c1e1500 */
[----:B------:R-:W-:-:S03]  /*1ed10*/  PRMT R22, RZ, 0x7610, R22 ;  /* 0x00007610ff167816 */ /* 0x000fc60000000016 */
[----:B---3--:R0:W-:Y:S04]  /*1ed20*/  STL [R1+0xa4], R9 ;  /* 0x0000a40901007387 */ /* 0x0081e80000100800 */
[----:B0-----:R-:W3:Y:S04]  /*1ed30*/  LDL.LU R9, [R1+0x1200] ;  /* 0x0012000001097983 */ /* 0x001ee80000300800 */
[----:B------:R-:W2:Y:S01]  /*1ed40*/  LDL R3, [R1+0x530] ;  /* 0x0005300001037983 */ /* 0x000ea20000100800 */
[----:B------:R-:W-:-:S03]  /*1ed50*/  @!P3 IMAD.MOV.U32 R2, RZ, RZ, R16 ;  /* 0x000000ffff02b224 */ /* 0x000fc600078e0010 */
[----:B------:R-:W4:Y:S04]  /*1ed60*/  LDL.LU R16, [R1+0x80] ;  /* 0x0000800001107983 */ /* 0x000f280000300800 */
[----:B--2---:R-:W2:Y:S04]  /*1ed70*/  @!P3 LDG.E.U16 R22, desc[UR10][R2.64] ;  /* 0x0000000a0216b981 */ /* 0x004ea8000c1e1500 */
[----:B------:R-:W3:Y:S04]  /*1ed80*/  LDL R2, [R1+0x4f0] ;  /* 0x0004f00001027983 */ /* 0x000ee80000100800 */
[----:B------:R-:W3:Y:S01]  /*1ed90*/  LDL R3, [R1+0x4f4] ;  /* 0x0004f40001037983 */ /* 0x000ee20000100800 */
[----:B------:R-:W-:-:S03]  /*1eda0*/  PRMT R18, RZ, 0x7610, R18 ;  /* 0x00007610ff127816 */ /* 0x000fc60000000012 */
[----:B--2---:R0:W-:Y:S04]  /*1edb0*/  STL [R1+0xa0], R22 ;  /* 0x0000a01601007387 */ /* 0x0041e80000100800 */
[----:B0-----:R-:W2:Y:S01]  /*1edc0*/  LDL.LU R22, [R1+0x84] ;  /* 0x0000840001167983 */ /* 0x001ea20000300800 */
[----:B---3--:R-:W-:-:S04]  /*1edd0*/  @!P3 LOP3.LUT R3, R3, R2, RZ, 0x3c, !PT ;  /* 0x000000020303b212 */ /* 0x008fc800078e3cff */
[----:B------:R-:W-:-:S04]  /*1ede0*/  @!P3 LOP3.LUT R2, R3, R2, RZ, 0x3c, !PT ;  /* 0x000000020302b212 */ /* 0x000fc800078e3cff */
[----:B------:R-:W-:-:S05]  /*1edf0*/  @!P3 LOP3.LUT R3, R3, R2, RZ, 0x3c, !PT ;  /* 0x000000020303b212 */ /* 0x000fca00078e3cff */
[----:B------:R-:W3:Y:S04]  /*1ee00*/  @!P3 LDG.E.U16 R18, desc[UR10][R2.64] ;  /* 0x0000000a0212b981 */ /* 0x000ee8000c1e1500 */
[----:B------:R-:W4:Y:S04]  /*1ee10*/  LDL R2, [R1+0x4b0] ;  /* 0x0004b00001027983 */ /* 0x000f280000100800 */
[----:B------:R-:W4:Y:S01]  /*1ee20*/  LDL R3, [R1+0x4b4] ;  /* 0x0004b40001037983 */ /* 0x000f220000100800 */
[----:B------:R-:W-:-:S03]  /*1ee30*/  PRMT R21, RZ, 0x7610, R21 ;  /* 0x00007610ff157816 */ /* 0x000fc60000000015 */
[----:B---3--:R0:W-:Y:S04]  /*1ee40*/  STL [R1+0x9c], R18 ;  /* 0x00009c1201007387 */ /* 0x0081e80000100800 */
[----:B0-----:R-:W3:Y:S01]  /*1ee50*/  LDL.LU R18, [R1+0x88] ;  /* 0x0000880001127983 */ /* 0x001ee20000300800 */
[----:B----4-:R-:W-:-:S04]  /*1ee60*/  @!P3 LOP3.LUT R3, R3, R2, RZ, 0x3c, !PT ;  /* 0x000000020303b212 */ /* 0x010fc800078e3cff */
[----:B------:R-:W-:-:S04]  /*1ee70*/  @!P3 LOP3.LUT R2, R3, R2, RZ, 0x3c, !PT ;  /* 0x000000020302b212 */ /* 0x000fc800078e3cff */
[----:B------:R-:W-:-:S05]  /*1ee80*/  @!P3 LOP3.LUT R3, R3, R2, RZ, 0x3c, !PT ;  /* 0x000000020303b212 */ /* 0x000fca00078e3cff */
[----:B------:R-:W4:Y:S04]  /*1ee90*/  @!P3 LDG.E.U16 R21, desc[UR10][R2.64] ;  /* 0x0000000a0215b981 */ /* 0x000f28000c1e1500 */
[----:B------:R-:W2:Y:S04]  /*1eea0*/  LDL R2, [R1+0x470] ;  /* 0x0004700001027983 */ /* 0x000ea80000100800 */
[----:B------:R-:W2:Y:S01]  /*1eeb0*/  LDL R3, [R1+0x474] ;  /* 0x0004740001037983 */ /* 0x000ea20000100800 */
[----:B------:R-:W-:-:S03]  /*1eec0*/  PRMT R17, RZ, 0x7610, R17 ;  /* 0x00007610ff117816 */ /* 0x000fc60000000011 */
[----:B----4-:R0:W-:Y:S04]  /*1eed0*/  STL [R1+0x98], R21 ;  /* 0x0000981501007387 */ /* 0x0101e80000100800 */
[----:B0-----:R-:W4:Y:S01]  /*1eee0*/  LDL.LU R21, [R1+0x8c] ;  /* 0x00008c0001157983 */ /* 0x001f220000300800 */
[----:B--2---:R-:W-:-:S04]  /*1eef0*/  @!P3 LOP3.LUT R3, R3, R2, RZ, 0x3c, !PT ;  /* 0x000000020303b212 */ /* 0x004fc800078e3cff */
[----:B------:R-:W-:-:S04]  /*1ef00*/  @!P3 LOP3.LUT R2, R3, R2, RZ, 0x3c, !PT ;  /* 0x000000020302b212 */ /* 0x000fc800078e3cff */
[----:B------:R-:W-:-:S05]  /*1ef10*/  @!P3 LOP3.LUT R3, R3, R2, RZ, 0x3c, !PT ;  /* 0x000000020303b212 */ /* 0x000fca00078e3cff */
[----:B------:R0:W2:Y:S04]  /*1ef20*/  @!P3 LDG.E.U16 R17, desc[UR10][R2.64] ;  /* 0x0000000a0211b981 */ /* 0x0000a8000c1e1500 */
[----:B------:R-:W0:Y:S04]  /*1ef30*/  LDL R2, [R1+0x430] ;  /* 0x0004300001027983 */ /* 0x000e280000100800 */
[----:B------:R-:W0:Y:S01]  /*1ef40*/  LDL R3, [R1+0x434] ;  /* 0x0004340001037983 */ /* 0x000e220000100800 */
[----:B------:R-:W-:Y:S01]  /*1ef50*/  PRMT R0, RZ, 0x7610, R0 ;  /* 0x00007610ff007816 */ /* 0x000fe20000000000 */
[----:B------:R-:W1:Y:S01]  /*1ef60*/  S2R R20, SR_TID.X ;  /* 0x0000000000147919 */ /* 0x000e620000002100 */
[----:B------:R-:W3:Y:S01]  /*1ef70*/  S2R R28, SR_TID.X ;  /* 0x00000000001c7919 */ /* 0x000ee20000002100 */
[----:B0-----:R-:W-:-:S04]  /*1ef80*/  @!P3 LOP3.LUT R3, R3, R2, RZ, 0x3c, !PT ;  /* 0x000000020303b212 */ /* 0x001fc800078e3cff */
[----:B------:R-:W-:-:S04]  /*1ef90*/  @!P3 LOP3.LUT R2, R3, R2, RZ, 0x3c, !PT ;  /* 0x000000020302b212 */ /* 0x000fc800078e3cff */
[----:B------:R-:W-:-:S05]  /*1efa0*/  @!P3 LOP3.LUT R3, R3, R2, RZ, 0x3c, !PT ;  /* 0x000000020303b212 */ /* 0x000fca00078e3cff */
[----:B------:R-:W4:Y:S01]  /*1efb0*/  @!P3 LDG.E.U16 R0, desc[UR10][R2.64] ;  /* 0x0000000a0200b981 */ /* 0x000f22000c1e1500 */
[----:B-1----:R-:W-:Y:S02]  /*1efc0*/  LOP3.LUT R20, R20, 0x7f, RZ, 0xc0, !PT ;  /* 0x0000007f14147812 */ /* 0x002fe400078ec0ff */
[----:B---3--:R-:W-:-:S03]  /*1efd0*/  LOP3.LUT R28, R28, 0x7f, RZ, 0xc0, !PT ;  /* 0x0000007f1c1c7812 */ /* 0x008fc600078ec0ff */
[----:B------:R-:W-:Y:S02]  /*1efe0*/  IMAD.SHL.U32 R20, R20, 0x2, RZ ;  /* 0x0000000214147824 */ /* 0x000fe400078e00ff */
[----:B------:R-:W-:-:S03]  /*1eff0*/  IMAD.SHL.U32 R28, R28, 0x2, RZ ;  /* 0x000000021c1c7824 */ /* 0x000fc600078e00ff */
[----:B------:R-:W-:Y:S02]  /*1f000*/  LOP3.LUT R20, R20, 0x10, RZ, 0x3c, !PT ;  /* 0x0000001014147812 */ /* 0x000fe400078e3cff */
        /* <DEDUP_REMOVED lines=10> */
[----:B------:R1:W-:Y:S04]  /*1f0b0*/  STS.U16 [R20+UR5+0x4100], R13 ;  /* 0x0041000d14007988 */ /* 0x0003e80008000405 */
[----:B0-----:R-:W2:Y:S04]  /*1f0c0*/  LDL R17, [R1+0x374] ;  /* 0x0003740001117983 */ /* 0x001ea80000100800 */
[----:B-1----:R-:W3:Y:S04]  /*1f0d0*/  LDL.LU R13, [R1+0x90] ;  /* 0x00009000010d7983 */ /* 0x002ee80000300800 */
[----:B------:R-:W2:Y:S04]  /*1f0e0*/  LDL R2, [R1+0x3f0] ;  /* 0x0003f00001027983 */ /* 0x000ea80000100800 */
[----:B------:R-:W2:Y:S04]  /*1f0f0*/  LDL R3, [R1+0x3f4] ;  /* 0x0003f40001037983 */ /* 0x000ea80000100800 */
[----:B------:R-:W-:Y:S04]  /*1f100*/  STS.U16 [R20+UR5+0x4900], R19 ;  /* 0x0049001314007988 */ /* 0x000fe80008000405 */
[----:B----4-:R0:W-:Y:S04]  /*1f110*/  STL [R1+0x30], R0 ;  /* 0x0000300001007387 */ /* 0x0101e80000100800 */
[----:B0-----:R-:W4:Y:S04]  /*1f120*/  LDL.LU R0, [R1+0x94] ;  /* 0x0000940001007983 */ /* 0x001f280000300800 */
[----:B------:R-:W3:Y:S01]  /*1f130*/  LDL.LU R19, [R1+0x11fc] ;  /* 0x0011fc0001137983 */ /* 0x000ee20000300800 */
[----:B--2---:R-:W-:-:S04]  /*1f140*/  @!P3 LOP3.LUT R3, R3, R2, RZ, 0x3c, !PT ;  /* 0x000000020303b212 */ /* 0x004fc800078e3cff */
[----:B------:R-:W-:-:S04]  /*1f150*/  @!P3 LOP3.LUT R2, R3, R2, RZ, 0x3c, !PT ;  /* 0x000000020302b212 */ /* 0x000fc800078e3cff */
[----:B------:R-:W-:Y:S02]  /*1f160*/  @!P3 LOP3.LUT R3, R3, R2, RZ, 0x3c, !PT ;  /* 0x000000020303b212 */ /* 0x000fe400078e3cff */
[----:B---3--:R-:W-:-:S06]  /*1f170*/  PRMT R19, RZ, 0x7610, R19 ;  /* 0x00007610ff137816 */ /* 0x008fcc0000000013 */
[----:B------:R-:W2:Y:S04]  /*1f180*/  @!P3 LDG.E.U16 R19, desc[UR10][R2.64] ;  /* 0x0000000a0213b981 */ /* 0x000ea8000c1e1500 */
[----:B------:R-:W-:Y:S04]  /*1f190*/  STS.U16 [R20+UR5+0x5100], R16 ;  /* 0x0051001014007988 */ /* 0x000fe80008000405 */
[----:B------:R-:W3:Y:S04]  /*1f1a0*/  LDL R2, [R1+0x3b0] ;  /* 0x0003b00001027983 */ /* 0x000ee80000100800 */
[----:B------:R-:W3:Y:S04]  /*1f1b0*/  LDL R3, [R1+0x3b4] ;  /* 0x0003b40001037983 */ /* 0x000ee80000100800 */
[----:B--2---:R0:W-:Y:S04]  /*1f1c0*/  STL [R1+0x28], R19 ;  /* 0x0000281301007387 */ /* 0x0041e80000100800 */
[----:B0-----:R-:W2:Y:S04]  /*1f1d0*/  LDL.LU R19, [R1+0xc0] ;  /* 0x0000c00001137983 */ /* 0x001ea80000300800 */
[----:B------:R-:W4:Y:S01]  /*1f1e0*/  LDL.LU R16, [R1+0x11f8] ;  /* 0x0011f80001107983 */ /* 0x000f220000300800 */
[----:B---3--:R-:W-:-:S04]  /*1f1f0*/  @!P3 LOP3.LUT R3, R3, R2, RZ, 0x3c, !PT ;  /* 0x000000020303b212 */ /* 0x008fc800078e3cff */
[----:B------:R-:W-:-:S04]  /*1f200*/  @!P3 LOP3.LUT R2, R3, R2, RZ, 0x3c, !PT ;  /* 0x000000020302b212 */ /* 0x000fc800078e3cff */
[----:B------:R-:W-:Y:S02]  /*1f210*/  @!P3 LOP3.LUT R3, R3, R2, RZ, 0x3c, !PT ;  /* 0x000000020303b212 */ /* 0x000fe400078e3cff */
[----:B----4-:R-:W-:-:S06]  /*1f220*/  PRMT R16, RZ, 0x7610, R16 ;  /* 0x00007610ff107816 */ /* 0x010fcc0000000010 */
[----:B------:R-:W3:Y:S01]  /*1f230*/  @!P3 LDG.E.U16 R16, desc[UR10][R2.64] ;  /* 0x0000000a0210b981 */ /* 0x000ee2000c1e1500 */
[----:B------:R-:W-:-:S03]  /*1f240*/  PRMT R11, RZ, 0x7610, R11 ;  /* 0x00007610ff0b7816 */ /* 0x000fc6000000000b */
[----:B---3--:R0:W-:Y:S04]  /*1f250*/  STL [R1+0x20], R16 ;  /* 0x0000201001007387 */ /* 0x0081e80000100800 */
[----:B0-----:R-:W3:Y:S04]  /*1f260*/  LDL.LU R16, [R1+0x11f4] ;  /* 0x0011f40001107983 */ /* 0x001ee80000300800 */
[----:B------:R-:W4:Y:S01]  /*1f270*/  LDL R3, [R1+0x370] ;  /* 0x0003700001037983 */ /* 0x000f220000100800 */
[----:B------:R-:W-:-:S03]  /*1f280*/  @!P3 IMAD.MOV.U32 R2, RZ, RZ, R17 ;  /* 0x000000ffff02b224 */ /* 0x000fc600078e0011 */
[----:B------:R0:W-:Y:S04]  /*1f290*/  STS.U16 [R20+UR5+0x5900], R22 ;  /* 0x0059001614007988 */ /* 0x0001e80008000405 */
[----:B0-----:R-:W3:Y:S04]  /*1f2a0*/  LDL.LU R22, [R1+0xc8] ;  /* 0x0000c80001167983 */ /* 0x001ee80000300800 */
[----:B------:R-:W3:Y:S04]  /*1f2b0*/  LDL.LU R17, [R1+0xcc] ;  /* 0x0000cc0001117983 */ /* 0x000ee80000300800 */
[----:B----4-:R0:W4:Y:S04]  /*1f2c0*/  @!P3 LDG.E.U16 R11, desc[UR10][R2.64] ;  /* 0x0000000a020bb981 */ /* 0x010128000c1e1500 */
[----:B------:R-:W0:Y:S04]  /*1f2d0*/  LDL R2, [R1+0x330] ;  /* 0x0003300001027983 */ /* 0x000e280000100800 */
[----:B------:R-:W0:Y:S01]  /*1f2e0*/  LDL R3, [R1+0x334] ;  /* 0x0003340001037983 */ /* 0x000e220000100800 */
[----:B------:R-:W-:-:S03]  /*1f2f0*/  PRMT R10, RZ, 0x7610, R10 ;  /* 0x00007610ff0a7816 */ /* 0x000fc6000000000a */
[----:B------:R1:W-:Y:S04]  /*1f300*/  STS.U16 [R20+UR5+0x6100], R18 ;  /* 0x0061001214007988 */ /* 0x0003e80008000405 */
[----:B-1----:R-:W3:Y:S01]  /*1f310*/  LDL.LU R18, [R1+0x11f0] ;  /* 0x0011f00001127983 */ /* 0x002ee20000300800 */
[----:B0-----:R-:W-:-:S04]  /*1f320*/  @!P3 LOP3.LUT R3, R3, R2, RZ, 0x3c, !PT ;  /* 0x000000020303b212 */ /* 0x001fc800078e3cff */
[----:B------:R-:W-:-:S04]  /*1f330*/  @!P3 LOP3.LUT R2, R3, R2, RZ, 0x3c, !PT ;  /* 0x000000020302b212 */ /* 0x000fc800078e3cff */
[----:B------:R-:W-:-:S05]  /*1f340*/  @!P3 LOP3.LUT R3, R3, R2, RZ, 0x3c, !PT ;  /* 0x000000020303b212 */ /* 0x000fca00078e3cff */
[----:B------:R0:W4:Y:S04]  /*1f350*/  @!P3 LDG.E.U16 R10, desc[UR10][R2.64] ;  /* 0x0000000a020ab981 */ /* 0x000128000c1e1500 */
[----:B------:R-:W0:Y:S04]  /*1f360*/  LDL R2, [R1+0x2f0] ;  /* 0x0002f00001027983 */ /* 0x000e280000100800 */
[----:B------:R-:W0:Y:S01]  /*1f370*/  LDL R3, [R1+0x2f4] ;  /* 0x0002f40001037983 */ /* 0x000e220000100800 */
[----:B------:R-:W-:-:S03]  /*1f380*/  PRMT R9, RZ, 0x7610, R9 ;  /* 0x00007610ff097816 */ /* 0x000fc60000000009 */
[----:B------:R1:W-:Y:S04]  /*1f390*/  STS.U16 [R20+UR5+0x6900], R21 ;  /* 0x0069001514007988 */ /* 0x0003e80008000405 */
[----:B-1----:R-:W4:Y:S01]  /*1f3a0*/  LDL.LU R21, [R1+0xd0] ;  /* 0x0000d00001157983 */ /* 0x002f220000300800 */
        /* <DEDUP_REMOVED lines=8> */
[----:B-1----:R-:W2:Y:S01]  /*1f430*/  LDL.LU R13, [R1+0x11ec] ;  /* 0x0011ec00010d7983 */ /* 0x002ea20000300800 */
[----:B0-----:R-:W-:-:S04]  /*1f440*/  @!P3 LOP3.LUT R3, R3, R2, RZ, 0x3c, !PT ;  /* 0x000000020303b212 */ /* 0x001fc800078e3cff */
[----:B------:R-:W-:-:S04]  /*1f450*/  @!P3 LOP3.LUT R2, R3, R2, RZ, 0x3c, !PT ;  /* 0x000000020302b212 */ /* 0x000fc800078e3cff */
[----:B------:R-:W-:-:S05]  /*1f460*/  @!P3 LOP3.LUT R3, R3, R2, RZ, 0x3c, !PT ;  /* 0x000000020303b212 */ /* 0x000fca00078e3cff */
[----:B------:R0:W4:Y:S04]  /*1f470*/  @!P3 LDG.E.U16 R8, desc[UR10][R2.64] ;  /* 0x0000000a0208b981 */ /* 0x000128000c1e1500 */
[----:B------:R-:W0:Y:S04]  /*1f480*/  LDL R2, [R1+0xa58] ;  /* 0x000a580001027983 */ /* 0x000e280000100800 */
[----:B------:R-:W0:Y:S01]  /*1f490*/  LDL R3, [R1+0xa90] ;  /* 0x000a900001037983 */ /* 0x000e220000100800 */
[----:B------:R-:W-:Y:S02]  /*1f4a0*/  PRMT R7, RZ, 0x7610, R7 ;  /* 0x00007610ff077816 */ /* 0x000fe40000000007 */
[----:B0-----:R-:W-:-:S04]  /*1f4b0*/  @!P3 LOP3.LUT R3, R3, R2, RZ, 0x3c, !PT ;  /* 0x000000020303b212 */ /* 0x001fc800078e3cff */
[----:B------:R-:W-:-:S04]  /*1f4c0*/  @!P3 LOP3.LUT R2, R3, R2, RZ, 0x3c, !PT ;  /* 0x000000020302b212 */ /* 0x000fc800078e3cff */
[----:B------:R-:W-:-:S05]  /*1f4d0*/  @!P3 LOP3.LUT R3, R3, R2, RZ, 0x3c, !PT ;  /* 0x000000020303b212 */ /* 0x000fca00078e3cff */
[----:B------:R0:W4:Y:S04]  /*1f4e0*/  @!P3 LDG.E.U16 R7, desc[UR10][R2.64] ;  /* 0x0000000a0207b981 */ /* 0x000128000c1e1500 */
[----:B------:R-:W0:Y:S04]  /*1f4f0*/  LDL R2, [R1+0x2ac] ;  /* 0x0002ac0001027983 */ /* 0x000e280000100800 */
[----:B------:R-:W0:Y:S01]  /*1f500*/  LDL R3, [R1+0xa1c] ;  /* 0x000a1c0001037983 */ /* 0x000e220000100800 */
[----:B--2---:R-:W-:-:S03]  /*1f510*/  PRMT R13, RZ, 0x7610, R13 ;  /* 0x00007610ff0d7816 */ /* 0x004fc6000000000d */
[----:B------:R1:W-:Y:S04]  /*1f520*/  STS.U16 [R20+UR5+0x7900], R0 ;  /* 0x0079000014007988 */ /* 0x0003e80008000405 */
[----:B------:R2:W-:Y:S04]  /*1f530*/  STS.U16 [R20+UR5+0x8100], R19 ;  /* 0x0081001314007988 */ /* 0x0005e80008000405 */
[----:B-1----:R-:W4:Y:S04]  /*1f540*/  LDL R0, [R1+0x9ac] ;  /* 0x0009ac0001007983 */ /* 0x002f280000100800 */
[----:B--2---:R-:W2:Y:S01]  /*1f550*/  LDL.LU R19, [R1+0xe0] ;  /* 0x0000e00001137983 */ /* 0x004ea20000300800 */
[----:B0-----:R-:W-:-:S04]  /*1f560*/  @!P3 LOP3.LUT R3, R3, R2, RZ, 0x3c, !PT ;  /* 0x000000020303b212 */ /* 0x001fc800078e3cff */
[----:B------:R-:W-:-:S04]  /*1f570*/  @!P3 LOP3.LUT R2, R3, R2, RZ, 0x3c, !PT ;  /* 0x000000020302b212 */ /* 0x000fc800078e3cff */
[----:B------:R-:W-:-:S05]  /*1f580*/  @!P3 LOP3.LUT R3, R3, R2, RZ, 0x3c, !PT ;  /* 0x000000020303b212 */ /* 0x000fca00078e3cff */
[----:B------:R0:W4:Y:S04]  /*1f590*/  @!P3 LDG.E.U16 R13, desc[UR10][R2.64] ;  /* 0x0000000a020db981 */ /* 0x000128000c1e1500 */
[----:B------:R-:W0:Y:S04]  /*1f5a0*/  LDL R2, [R1+0x9e8] ;  /* 0x0009e80001027983 */ /* 0x000e280000100800 */
[----:B------:R-:W0:Y:S01]  /*1f5b0*/  LDL R3, [R1+0x9ec] ;  /* 0x0009ec0001037983 */ /* 0x000e220000100800 */
[----:B---3--:R-:W-:Y:S02]  /*1f5c0*/  PRMT R18, RZ, 0x7610, R18 ;  /* 0x00007610ff127816 */ /* 0x008fe40000000012 */
[----:B0-----:R-:W-:-:S04]  /*1f5d0*/  @!P3 LOP3.LUT R3, R3, R2, RZ, 0x3c, !PT ;  /* 0x000000020303b212 */ /* 0x001fc800078e3cff */
[----:B------:R-:W-:-:S04]  /*1f5e0*/  @!P3 LOP3.LUT R2, R3, R2, RZ, 0x3c, !PT ;  /* 0x000000020302b212 */ /* 0x000fc800078e3cff */
[----:B------:R-:W-:-:S05]  /*1f5f0*/  @!P3 LOP3.LUT R3, R3, R2, RZ, 0x3c, !PT ;  /* 0x000000020303b212 */ /* 0x000fca00078e3cff */
[----:B------:R-:W3:Y:S04]  /*1f600*/  @!P3 LDG.E.U16 R18, desc[UR10][R2.64] ;  /* 0x0000000a0212b981 */ /* 0x000ee8000c1e1500 */
[----:B----4-:R0:W-:Y:S04]  /*1f610*/  STL [R1+0x94], R13 ;  /* 0x0000940d01007387 */ /* 0x0101e80000100800 */
[----:B------:R1:W-:Y:S04]  /*1f620*/  STS.U16 [R20+UR5+0x8900], R22 ;  /* 0x0089001614007988 */ /* 0x0003e80008000405 */
[----:B0-----:R-:W4:Y:S04]  /*1f630*/  LDL.LU R13, [R1+0xe8] ;  /* 0x0000e800010d7983 */ /* 0x001f280000300800 */
[----:B-1----:R-:W2:Y:S04]  /*1f640*/  LDL R22, [R1+0x92c] ;  /* 0x00092c0001167983 */ /* 0x002ea80000100800 */
[----:B---3--:R0:W-:Y:S04]  /*1f650*/  STL [R1+0x90], R18 ;  /* 0x0000901201007387 */ /* 0x0081e80000100800 */
[----:B0-----:R-:W3:Y:S04]  /*1f660*/  LDL.LU R18, [R1+0x11e8] ;  /* 0x0011e80001127983 */ /* 0x001ee80000300800 */
[----:B------:R-:W4:Y:S01]  /*1f670*/  LDL R3, [R1+0x9a8] ;  /* 0x0009a80001037983 */ /* 0x000f220000100800 */
[----:B------:R-:W-:-:S03]  /*1f680*/  @!P3 IMAD.MOV.U32 R2, RZ, RZ, R0 ;  /* 0x000000ffff02b224 */ /* 0x000fc600078e0000 */
[----:B------:R0:W-:Y:S04]  /*1f690*/  STS.U16 [R20+UR5+0x9100], R17 ;  /* 0x0091001114007988 */ /* 0x0001e80008000405 */
[----:B0-----:R-:W2:Y:S04]  /*1f6a0*/  LDL R17, [R1+0x8ec] ;  /* 0x0008ec0001117983 */ /* 0x001ea80000100800 */
[----:B------:R-:W2:Y:S01]  /*1f6b0*/  LDL.LU R0, [R1+0xec] ;  /* 0x0000ec0001007983 */ /* 0x000ea20000300800 */
[----:B---3--:R-:W-:-:S06]  /*1f6c0*/  PRMT R18, RZ, 0x7610, R18 ;  /* 0x00007610ff127816 */ /* 0x008fcc0000000012 */
[----:B----4-:R0:W3:Y:S04]  /*1f6d0*/  @!P3 LDG.E.U16 R18, desc[UR10][R2.64] ;  /* 0x0000000a0212b981 */ /* 0x0100e8000c1e1500 */
        /* <DEDUP_REMOVED lines=8> */
[----:B------:R1:W-:Y:S04]  /*1f760*/  STS.U16 [R20+UR5+0x9900], R21 ;  /* 0x0099001514007988 */ /* 0x0003e80008000405 */
[----:B0-----:R-:W3:Y:S04]  /*1f770*/  LDL R18, [R1+0x8ac] ;  /* 0x0008ac0001127983 */ /* 0x001ee80000100800 */
[----:B-1----:R-:W3:Y:S04]  /*1f780*/  LDL.LU R21, [R1+0xf0] ;  /* 0x0000f00001157983 */ /* 0x002ee80000300800 */
[----:B----4-:R0:W-:Y:S04]  /*1f790*/  STL [R1+0x88], R16 ;  /* 0x0000881001007387 */ /* 0x0101e80000100800 */
[----:B0-----:R-:W4:Y:S04]  /*1f7a0*/  LDL.LU R16, [R1+0x11e4] ;  /* 0x0011e40001107983 */ /* 0x001f280000300800 */
[----:B------:R-:W2:Y:S04]  /*1f7b0*/  LDL.LU R2, [R1+0xd8] ;  /* 0x0000d80001027983 */ /* 0x000ea80000300800 */
[----:B------:R-:W3:Y:S01]  /*1f7c0*/  LDL R3, [R1+0x928] ;  /* 0x0009280001037983 */ /* 0x000ee20000100800 */
[----:B----4-:R-:W-:-:S03]  /*1f7d0*/  PRMT R16, RZ, 0x7610, R16 ;  /* 0x00007610ff107816 */ /* 0x010fc60000000010 */
[----:B--2---:R0:W-:Y:S02]  /*1f7e0*/  STS.U16 [R20+UR5+0xa100], R2 ;  /* 0x00a1000214007988 */ /* 0x0041e40008000405 */
[----:B0-----:R-:W-:Y:S02]  /*1f7f0*/  @!P3 IMAD.MOV.U32 R2, RZ, RZ, R22 ;  /* 0x000000ffff02b224 */ /* 0x001fe400078e0016 */
[----:B------:R-:W2:Y:S04]  /*1f800*/  LDL R22, [R1+0x86c] ;  /* 0x00086c0001167983 */ /* 0x000ea80000100800 */
[----:B---3--:R-:W3:Y:S04]  /*1f810*/  @!P3 LDG.E.U16 R16, desc[UR10][R2.64] ;  /* 0x0000000a0210b981 */ /* 0x008ee8000c1e1500 */
[----:B---3--:R0:W-:Y:S04]  /*1f820*/  STL [R1+0x84], R16 ;  /* 0x0000841001007387 */ /* 0x0081e80000100800 */
[----:B0-----:R-:W3:Y:S04]  /*1f830*/  LDL.LU R16, [R1+0x11e0] ;  /* 0x0011e00001107983 */ /* 0x001ee80000300800 */
[----:B------:R-:W4:Y:S04]  /*1f840*/  LDL.LU R2, [R1+0xdc] ;  /* 0x0000dc0001027983 */ /* 0x000f280000300800 */
[----:B------:R-:W2:Y:S01]  /*1f850*/  LDL R3, [R1+0x8e8] ;  /* 0x0008e80001037983 */ /* 0x000ea20000100800 */
[----:B---3--:R-:W-:-:S03]  /*1f860*/  PRMT R16, RZ, 0x7610, R16 ;  /* 0x00007610ff107816 */ /* 0x008fc60000000010 */
[----:B----4-:R0:W-:Y:S02]  /*1f870*/  STS.U16 [R20+UR5+0xa900], R2 ;  /* 0x00a9000214007988 */ /* 0x0101e40008000405 */
[----:B0-----:R-:W-:Y:S02]  /*1f880*/  @!P3 IMAD.MOV.U32 R2, RZ, RZ, R17 ;  /* 0x000000ffff02b224 */ /* 0x001fe400078e0011 */
[----:B------:R-:W3:Y:S04]  /*1f890*/  LDL.LU R17, [R1+0xfc] ;  /* 0x0000fc0001117983 */ /* 0x000ee80000300800 */
[----:B--2---:R-:W2:Y:S04]  /*1f8a0*/  @!P3 LDG.E.U16 R16, desc[UR10][R2.64] ;  /* 0x0000000a0210b981 */ /* 0x004ea8000c1e1500 */
[----:B--2---:R0:W-:Y:S04]  /*1f8b0*/  STL [R1+0x80], R16 ;  /* 0x0000801001007387 */ /* 0x0041e80000100800 */
[----:B0-----:R-:W2:Y:S04]  /*1f8c0*/  LDL.LU R16, [R1+0x11dc] ;  /* 0x0011dc0001107983 */ /* 0x001ea80000300800 */
[----:B------:R-:W4:Y:S01]  /*1f8d0*/  LDL R3, [R1+0x8a8] ;  /* 0x0008a80001037983 */ /* 0x000f220000100800 */
[----:B------:R-:W-:-:S03]  /*1f8e0*/  @!P3 IMAD.MOV.U32 R2, RZ, RZ, R18 ;  /* 0x000000ffff02b224 */ /* 0x000fc600078e0012 */
[----:B------:R0:W-:Y:S04]  /*1f8f0*/  STS.U16 [R20+UR5+0xb100], R19 ;  /* 0x00b1001314007988 */ /* 0x0001e80008000405 */
[----:B0-----:R-:W3:Y:S01]  /*1f900*/  LDL.LU R19, [R1+0x100] ;  /* 0x0001000001137983 */ /* 0x001ee20000300800 */
[----:B--2---:R-:W-:Y:S02]  /*1f910*/  PRMT R16, RZ, 0x7610, R16 ;  /* 0x00007610ff107816 */ /* 0x004fe40000000010 */
[----:B------:R-:W-:Y:S01]  /*1f920*/  PRMT R29, RZ, 0x7610, R29 ;  /* 0x00007610ff1d7816 */ /* 0x000fe2000000001d */
[----:B------:R0:W-:Y:S04]  /*1f930*/  STS.U16 [R20+UR5+0xb900], R13 ;  /* 0x00b9000d14007988 */ /* 0x0001e80008000405 */
[----:B----4-:R1:W2:Y:S04]  /*1f940*/  @!P3 LDG.E.U16 R16, desc[UR10][R2.64] ;  /* 0x0000000a0210b981 */ /* 0x0102a8000c1e1500 */
[----:B------:R-:W4:Y:S04]  /*1f950*/  LDL R18, [R1+0x7a8] ;  /* 0x0007a80001127983 */ /* 0x000f280000100800 */
[----:B0-----:R-:W3:Y:S04]  /*1f960*/  LDL R13, [R1+0x7ac] ;  /* 0x0007ac00010d7983 */ /* 0x001ee80000100800 */
[----:B------:R-:W2:Y:S01]  /*1f970*/  LDL R3, [R1+0x868] ;  /* 0x0008680001037983 */ /* 0x000ea20000100800 */
[----:B-1----:R-:W-:-:S05]  /*1f980*/  @!P3 IMAD.MOV.U32 R2, RZ, RZ, R22 ;  /* 0x000000ffff02b224 */ /* 0x002fca00078e0016 */
[----:B--2---:R-:W2:Y:S04]  /*1f990*/  @!P3 LDG.E.U16 R29, desc[UR10][R2.64] ;  /* 0x0000000a021db981 */ /* 0x004ea8000c1e1500 */
[----:B------:R0:W-:Y:S04]  /*1f9a0*/  STL [R1+0x7c], R16 ;  /* 0x00007c1001007387 */ /* 0x0001e80000100800 */
[----:B0-----:R-:W4:Y:S04]  /*1f9b0*/  LDL.LU R16, [R1+0x108] ;  /* 0x0001080001107983 */ /* 0x001f280000300800 */
[----:B------:R-:W4:Y:S04]  /*1f9c0*/  LDL.LU R22, [R1+0x10c] ;  /* 0x00010c0001167983 */ /* 0x000f280000300800 */
        /* <DEDUP_REMOVED lines=13> */
[----:B------:R-:W4:Y:S04]  /*1faa0*/  LDL R2, [R1+0x7e8] ;  /* 0x0007e80001027983 */ /* 0x000f280000100800 */
[----:B------:R-:W4:Y:S01]  /*1fab0*/  LDL R3, [R1+0x7ec] ;  /* 0x0007ec0001037983 */ /* 0x000f220000100800 */
[----:B---3--:R-:W-:-:S02]  /*1fac0*/  PRMT R0, RZ, 0x7610, R0 ;  /* 0x00007610ff007816 */ /* 0x008fc40000000000 */
[----:B----4-:R-:W-:-:S04]  /*1fad0*/  @!P3 LOP3.LUT R3, R3, R2, RZ, 0x3c, !PT ;  /* 0x000000020303b212 */ /* 0x010fc800078e3cff */
[----:B------:R-:W-:-:S04]  /*1fae0*/  @!P3 LOP3.LUT R2, R3, R2, RZ, 0x3c, !PT ;  /* 0x000000020302b212 */ /* 0x000fc800078e3cff */
[----:B------:R-:W-:-:S05]  /*1faf0*/  @!P3 LOP3.LUT R3, R3, R2, RZ, 0x3c, !PT ;  /* 0x000000020303b212 */ /* 0x000fca00078e3cff */
[----:B------:R-:W3:Y:S04]  /*1fb00*/  @!P3 LDG.E.U16 R0, desc[UR10][R2.64] ;  /* 0x0000000a0200b981 */ /* 0x000ee8000c1e1500 */
[----:B------:R0:W-:Y:S04]  /*1fb10*/  STS.U16 [R20+UR5+0xc900], R21 ;  /* 0x00c9001514007988 */ /* 0x0001e80008000405 */
[----:B0-----:R-:W4:Y:S04]  /*1fb20*/  LDL.LU R21, [R1+0x110] ;  /* 0x0001100001157983 */ /* 0x001f280000300800 */
[----:B---3--:R0:W-:Y:S04]  /*1fb30*/  STL [R1+0x70], R0 ;  /* 0x0000700001007387 */ /* 0x0081e80000100800 */
[----:B0-----:R-:W3:Y:S04]  /*1fb40*/  LDL.LU R0, [R1+0x11cc] ;  /* 0x0011cc0001007983 */ /* 0x001ee80000300800 */
[----:B------:R-:W2:Y:S01]  /*1fb50*/  LDL.LU R3, [R1+0xf8] ;  /* 0x0000f80001037983 */ /* 0x000ea20000300800 */
[----:B------:R-:W-:-:S03]  /*1fb60*/  @!P3 IMAD.MOV.U32 R2, RZ, RZ, R13 ;  /* 0x000000ffff02b224 */ /* 0x000fc600078e000d */
[----:B------:R-:W4:Y:S01]  /*1fb70*/  LDL R13, [R1+0x6ac] ;  /* 0x0006ac00010d7983 */ /* 0x000f220000100800 */
[----:B---3--:R-:W-:-:S03]  /*1fb80*/  PRMT R0, RZ, 0x7610, R0 ;  /* 0x00007610ff007816 */ /* 0x008fc60000000000 */
[----:B--2---:R0:W-:Y:S02]  /*1fb90*/  STS.U16 [R20+UR5+0xd100], R3 ;  /* 0x00d1000314007988 */ /* 0x0041e40008000405 */
[----:B0-----:R-:W-:Y:S02]  /*1fba0*/  @!P3 IMAD.MOV.U32 R3, RZ, RZ, R18 ;  /* 0x000000ffff03b224 */ /* 0x001fe400078e0012 */
[----:B------:R-:W2:Y:S04]  /*1fbb0*/  LDL R18, [R1+0x6a8] ;  /* 0x0006a80001127983 */ /* 0x000ea80000100800 */
[----:B------:R-:W3:Y:S04]  /*1fbc0*/  @!P3 LDG.E.U16 R0, desc[UR10][R2.64] ;  /* 0x0000000a0200b981 */ /* 0x000ee8000c1e1500 */
[----:B------:R-:W-:Y:S04]  /*1fbd0*/  STS.U16 [R20+UR5+0xd900], R17 ;  /* 0x00d9001114007988 */ /* 0x000fe80008000405 */
[----:B------:R-:W4:Y:S04]  /*1fbe0*/  LDL R2, [R1+0x768] ;  /* 0x0007680001027983 */ /* 0x000f280000100800 */
[----:B------:R-:W4:Y:S04]  /*1fbf0*/  LDL R3, [R1+0x76c] ;  /* 0x00076c0001037983 */ /* 0x000f280000100800 */
[----:B---3--:R0:W-:Y:S04]  /*1fc00*/  STL [R1+0x6c], R0 ;  /* 0x00006c0001007387 */ /* 0x0081e80000100800 */
[----:B0-----:R-:W3:Y:S04]  /*1fc10*/  LDL.LU R0, [R1+0x194] ;  /* 0x0001940001007983 */ /* 0x001ee80000300800 */
[----:B------:R-:W2:Y:S01]  /*1fc20*/  LDL.LU R17, [R1+0x11c8] ;  /* 0x0011c80001117983 */ /* 0x000ea20000300800 */
[----:B----4-:R-:W-:-:S04]  /*1fc30*/  @!P3 LOP3.LUT R3, R3, R2, RZ, 0x3c, !PT ;  /* 0x000000020303b212 */ /* 0x010fc800078e3cff */
[----:B------:R-:W-:-:S04]  /*1fc40*/  @!P3 LOP3.LUT R2, R3, R2, RZ, 0x3c, !PT ;  /* 0x000000020302b212 */ /* 0x000fc800078e3cff */
[----:B------:R-:W-:Y:S02]  /*1fc50*/  @!P3 LOP3.LUT R3, R3, R2, RZ, 0x3c, !PT ;  /* 0x000000020303b212 */ /* 0x000fe400078e3cff */
[----:B--2---:R-:W-:-:S06]  /*1fc60*/  PRMT R17, RZ, 0x7610, R17 ;  /* 0x00007610ff117816 */ /* 0x004fcc0000000011 */
[----:B------:R-:W2:Y:S04]  /*1fc70*/  @!P3 LDG.E.U16 R17, desc[UR10][R2.64] ;  /* 0x0000000a0211b981 */ /* 0x000ea8000c1e1500 */
[----:B------:R-:W-:Y:S04]  /*1fc80*/  STS.U16 [R20+UR5+0xe100], R19 ;  /* 0x00e1001314007988 */ /* 0x000fe80008000405 */
[----:B--2---:R0:W-:Y:S04]  /*1fc90*/  STL [R1+0x68], R17 ;  /* 0x0000681101007387 */ /* 0x0041e80000100800 */
[----:B0-----:R-:W2:Y:S04]  /*1fca0*/  LDL.LU R17, [R1+0x11c4] ;  /* 0x0011c40001117983 */ /* 0x001ea80000300800 */
[----:B------:R-:W4:Y:S04]  /*1fcb0*/  LDL R2, [R1+0x728] ;  /* 0x0007280001027983 */ /* 0x000f280000100800 */
[----:B------:R-:W4:Y:S04]  /*1fcc0*/  LDL R3, [R1+0x72c] ;  /* 0x00072c0001037983 */ /* 0x000f280000100800 */
[----:B------:R-:W3:Y:S01]  /*1fcd0*/  LDL.LU R19, [R1+0x11c0] ;  /* 0x0011c00001137983 */ /* 0x000ee20000300800 */
[----:B----4-:R-:W-:-:S04]  /*1fce0*/  @!P3 LOP3.LUT R3, R3, R2, RZ, 0x3c, !PT ;  /* 0x000000020303b212 */ /* 0x010fc800078e3cff */
[C---:B------:R-:W-:Y:S02]  /*1fcf0*/  @!P3 LOP3.LUT R2, R3.reuse, R2, RZ, 0x3c, !PT ;  /* 0x000000020302b212 */ /* 0x040fe400078e3cff */
[----:B---3--:R-:W-:Y:S02]  /*1fd00*/  PRMT R19, RZ, 0x7610, R19 ;  /* 0x00007610ff137816 */ /* 0x008fe40000000013 */
[----:B------:R-:W-:-:S05]  /*1fd10*/  @!P3 LOP3.LUT R3, R3, R2, RZ, 0x3c, !PT ;  /* 0x000000020303b212 */ /* 0x000fca00078e3cff */
[----:B------:R-:W3:Y:S04]  /*1fd20*/  @!P3 LDG.E.U16 R19, desc[UR10][R2.64] ;  /* 0x0000000a0213b981 */ /* 0x000ee8000c1e1500 */
[----:B------:R-:W-:Y:S04]  /*1fd30*/  STS.U16 [R20+UR5+0xe900], R16 ;  /* 0x00e9001014007988 */ /* 0x000fe80008000405 */
[----:B---3--:R0:W-:Y:S04]  /*1fd40*/  STL [R1+0x64], R19 ;  /* 0x0000641301007387 */ /* 0x0081e80000100800 */
[----:B0-----:R-:W3:Y:S04]  /*1fd50*/  LDL.LU R19, [R1+0x11bc] ;  /* 0x0011bc0001137983 */ /* 0x001ee80000300800 */
[----:B------:R-:W4:Y:S04]  /*1fd60*/  LDL R2, [R1+0x6e8] ;  /* 0x0006e80001027983 */ /* 0x000f280000100800 */
[----:B------:R-:W4:Y:S04]  /*1fd70*/  LDL R3, [R1+0x6ec] ;  /* 0x0006ec0001037983 */ /* 0x000f280000100800 */
[----:B------:R-:W2:Y:S01]  /*1fd80*/  LDL.LU R16, [R1+0x11b8] ;  /* 0x0011b80001107983 */ /* 0x000ea20000300800 */
[----:B----4-:R-:W-:-:S04]  /*1fd90*/  @!P3 LOP3.LUT R3, R3, R2, RZ, 0x3c, !PT ;  /* 0x000000020303b212 */ /* 0x010fc800078e3cff */
[C---:B------:R-:W-:Y:S02]  /*1fda0*/  @!P3 LOP3.LUT R2, R3.reuse, R2, RZ, 0x3c, !PT ;  /* 0x000000020302b212 */ /* 0x040fe400078e3cff */
[----:B--2---:R-:W-:Y:S02]  /*1fdb0*/  PRMT R16, RZ, 0x7610, R16 ;  /* 0x00007610ff107816 */ /* 0x004fe40000000010 */
[----:B------:R-:W-:-:S05]  /*1fdc0*/  @!P3 LOP3.LUT R3, R3, R2, RZ, 0x3c, !PT ;  /* 0x000000020303b212 */ /* 0x000fca00078e3cff */
[----:B------:R0:W2:Y:S01]  /*1fdd0*/  @!P3 LDG.E.U16 R16, desc[UR10][R2.64] ;  /* 0x0000000a0210b981 */ /* 0x0000a2000c1e1500 */
[----:B------:R-:W-:Y:S01]  /*1fde0*/  PRMT R14, RZ, 0x7610, R14 ;  /* 0x00007610ff0e7816 */ /* 0x000fe2000000000e */
[----:B0-----:R-:W-:Y:S02]  /*1fdf0*/  @!P3 IMAD.MOV.U32 R2, RZ, RZ, R13 ;  /* 0x000000ffff02b224 */ /* 0x001fe400078e000d */
[----:B------:R-:W-:-:S05]  /*1fe00*/  @!P3 IMAD.MOV.U32 R3, RZ, RZ, R18 ;  /* 0x000000ffff03b224 */ /* 0x000fca00078e0012 */
[----:B------:R0:W4:Y:S04]  /*1fe10*/  @!P3 LDG.E.U16 R14, desc[UR10][R2.64] ;  /* 0x0000000a020eb981 */ /* 0x000128000c1e1500 */
[----:B--2---:R1:W-:Y:S04]  /*1fe20*/  STL [R1+0x60], R16 ;  /* 0x0000601001007387 */ /* 0x0043e80000100800 */
[----:B-1----:R-:W2:Y:S04]  /*1fe30*/  LDL.LU R16, [R1+0x17c] ;  /* 0x00017c0001107983 */ /* 0x002ea80000300800 */
[----:B------:R-:W2:Y:S04]  /*1fe40*/  LDL.LU R18, [R1+0x174] ;  /* 0x0001740001127983 */ /* 0x000ea80000300800 */
[----:B------:R-:W0:Y:S04]  /*1fe50*/  LDL R2, [R1+0x668] ;  /* 0x0006680001027983 */ /* 0x000e280000100800 */
[----:B------:R-:W0:Y:S01]  /*1fe60*/  LDL R3, [R1+0x66c] ;  /* 0x00066c0001037983 */ /* 0x000e220000100800 */
[----:B---3--:R-:W-:Y:S01]  /*1fe70*/  PRMT R19, RZ, 0x7610, R19 ;  /* 0x00007610ff137816 */ /* 0x008fe20000000013 */
[----:B------:R-:W1:Y:S01]  /*1fe80*/  S2R R13, SR_TID.X ;  /* 0x00000000000d7919 */ /* 0x000e620000002100 */
[----:B0-----:R-:W-:-:S04]  /*1fe90*/  @!P3 LOP3.LUT R3, R3, R2, RZ, 0x3c, !PT ;  /* 0x000000020303b212 */ /* 0x001fc800078e3cff */
[----:B------:R-:W-:-:S04]  /*1fea0*/  @!P3 LOP3.LUT R2, R3, R2, RZ, 0x3c, !PT ;  /* 0x000000020302b212 */ /* 0x000fc800078e3cff */
[----:B------:R-:W-:-:S05]  /*1feb0*/  @!P3 LOP3.LUT R3, R3, R2, RZ, 0x3c, !PT ;  /* 0x000000020303b212 */ /* 0x000fca00078e3cff */
[----:B------:R-:W3:Y:S01]  /*1fec0*/  @!P3 LDG.E.U16 R19, desc[UR10][R2.64] ;  /* 0x0000000a0213b981 */ /* 0x000ee2000c1e1500 */
[----:B-1----:R-:W-:-:S03]  /*1fed0*/  LOP3.LUT R13, R13, 0x7f, RZ, 0xc0, !PT ;  /* 0x0000007f0d0d7812 */ /* 0x002fc600078ec0ff */
[----:B------:R0:W-:Y:S04]  /*1fee0*/  STS.U16 [R20+UR5+0xf100], R22 ;  /* 0x00f1001614007988 */ /* 0x0001e80008000405 */
[----:B------:R1:W-:Y:S04]  /*1fef0*/  STS.U16 [R20+UR5+0xf900], R21 ;  /* 0x00f9001514007988 */ /* 0x0003e80008000405 */
[----:B0-----:R-:W2:Y:S01]  /*1ff00*/  LDL R22, [R1+0x5ec] ;  /* 0x0005ec0001167983 */ /* 0x001ea20000100800 */
[----:B-1----:R-:W-:-:S03]  /*1ff10*/  IMAD.SHL.U32 R21, R13, 0x2, RZ ;  /* 0x000000020d157824 */ /* 0x002fc600078e00ff */
[----:B----4-:R0:W-:Y:S04]  /*1ff20*/  STL [R1+0x5c], R14 ;  /* 0x00005c0e01007387 */ /* 0x0101e80000100800 */
[----:B------:R-:W4:Y:S01]  /*1ff30*/  LDL R13, [R1+0x5ac] ;  /* 0x0005ac00010d7983 */ /* 0x000f220000100800 */
[----:B------:R-:W-:-:S03]  /*1ff40*/  LOP3.LUT R21, R21, 0x20, RZ, 0x3c, !PT ;  /* 0x0000002015157812 */ /* 0x000fc600078e3cff */
[----:B0-----:R-:W4:Y:S04]  /*1ff50*/  LDL R14, [R1+0x5a8] ;  /* 0x0005a800010e7983 */ /* 0x001f280000100800 */
[----:B------:R-:W4:Y:S04]  /*1ff60*/  LDL.LU R20, [R1+0x16c] ;  /* 0x00016c0001147983 */ /* 0x000f280000300800 */
[----:B------:R-:W-:Y:S04]  /*1ff70*/  STS.U16 [R21+UR5+0x200], R0 ;  /* 0x0002000015007988 */ /* 0x000fe80008000405 */
[----:B---3--:R0:W-:Y:S04]  /*1ff80*/  STL [R1+0x58], R19 ;  /* 0x0000581301007387 */ /* 0x0081e80000100800 */
[----:B0-----:R-:W3:Y:S04]  /*1ff90*/  LDL.LU R19, [R1+0x11b4] ;  /* 0x0011b40001137983 */ /* 0x001ee80000300800 */
[----:B------:R-:W2:Y:S04]  /*1ffa0*/  LDL R2, [R1+0x628] ;  /* 0x0006280001027983 */ /* 0x000ea80000100800 */
[----:B------:R-:W2:Y:S04]  /*1ffb0*/  LDL R3, [R1+0x62c] ;  /* 0x00062c0001037983 */ /* 0x000ea80000100800 */
[----:B------:R-:W4:Y:S01]  /*1ffc0*/  LDL.LU R0, [R1+0x11b0] ;  /* 0x0011b00001007983 */ /* 0x000f220000300800 */
[----:B--2---:R-:W-:-:S04]  /*1ffd0*/  @!P3 LOP3.LUT R3, R3, R2, RZ, 0x3c, !PT ;  /* 0x000000020303b212 */ /* 0x004fc800078e3cff */
[C---:B------:R-:W-:Y:S02]  /*1ffe0*/  @!P3 LOP3.LUT R2, R3.reuse, R2, RZ, 0x3c, !PT ;  /* 0x000000020302b212 */ /* 0x040fe400078e3cff */
[----:B----4-:R-:W-:Y:S02]  /*1fff0*/  PRMT R0, RZ, 0x7610, R0 ;  /* 0x00007610ff007816 */ /* 0x010fe40000000000 */
[----:B------:R-:W-:-:S05]  /*20000*/  @!P3 LOP3.LUT R3, R3, R2, RZ, 0x3c, !PT ;  /* 0x000000020303b212 */ /* 0x000fca00078e3cff */
[----:B------:R0:W2:Y:S04]  /*20010*/  @!P3 LDG.E.U16 R0, desc[UR10][R2.64] ;  /* 0x0000000a0200b981 */ /* 0x0000a8000c1e1500 */
[----:B------:R-:W4:Y:S04]  /*20020*/  LDL.LU R2, [R1+0x18c] ;  /* 0x00018c0001027983 */ /* 0x000f280000300800 */
[----:B------:R-:W2:Y:S01]  /*20030*/  LDL R3, [R1+0x5e8] ;  /* 0x0005e80001037983 */ /* 0x000ea20000100800 */
[----:B---3--:R-:W-:-:S03]  /*20040*/  PRMT R19, RZ, 0x7610, R19 ;  /* 0x00007610ff137816 */ /* 0x008fc60000000013 */
[----:B----4-:R0:W-:Y:S02]  /*20050*/  STS.U16 [R21+UR5+0xa00], R2 ;  /* 0x000a000215007988 */ /* 0x0101e40008000405 */
[----:B0-----:R-:W-:-:S05]  /*20060*/  @!P3 IMAD.MOV.U32 R2, RZ, RZ, R22 ;  /* 0x000000ffff02b224 */ /* 0x001fca00078e0016 */
[----:B--2---:R-:W2:Y:S04]  /*20070*/  @!P3 LDG.E.U16 R19, desc[UR10][R2.64] ;  /* 0x0000000a0213b981 */ /* 0x004ea8000c1e1500 */
[----:B------:R0:W-:Y:S04]  /*20080*/  STL [R1+0x54], R0 ;  /* 0x0000540001007387 */ /* 0x0001e80000100800 */
[----:B0-----:R-:W3:Y:S04]  /*20090*/  LDL.LU R0, [R1+0x15c] ;  /* 0x00015c0001007983 */ /* 0x001ee80000300800 */
[----:B------:R-:W4:Y:S04]  /*200a0*/  LDL.LU R22, [R1+0x154] ;  /* 0x0001540001167983 */ /* 0x000f280000300800 */
[----:B--2---:R0:W-:Y:S04]  /*200b0*/  STL [R1+0x50], R19 ;  /* 0x0000501301007387 */ /* 0x0041e80000100800 */
[----:B0-----:R-:W2:Y:S04]  /*200c0*/  LDL.LU R19, [R1+0x11ac] ;  /* 0x0011ac0001137983 */ /* 0x001ea80000300800 */
[----:B------:R-:W3:Y:S01]  /*200d0*/  LDL.LU R3, [R1+0x184] ;  /* 0x0001840001037983 */ /* 0x000ee20000300800 */
[----:B------:R-:W-:Y:S01]  /*200e0*/  @!P3 IMAD.MOV.U32 R2, RZ, RZ, R13 ;  /* 0x000000ffff02b224 */ /* 0x000fe200078e000d */
[----:B--2---:R-:W-:-:S02]  /*200f0*/  PRMT R19, RZ, 0x7610, R19 ;  /* 0x00007610ff137816 */ /* 0x004fc40000000013 */
[----:B---3--:R0:W-:Y:S02]  /*20100*/  STS.U16 [R21+UR5+0x1200], R3 ;  /* 0x0012000315007988 */ /* 0x0081e40008000405 */
[----:B0-----:R-:W-:Y:S02]  /*20110*/  @!P3 IMAD.MOV.U32 R3, RZ, RZ, R14 ;  /* 0x000000ffff03b224 */ /* 0x001fe400078e000e */
[----:B------:R-:W2:Y:S04]  /*20120*/  LDL R14, [R1+0x4ac] ;  /* 0x0004ac00010e7983 */ /* 0x000ea80000100800 */
[----:B------:R-:W3:Y:S04]  /*20130*/  @!P3 LDG.E.U16 R19, desc[UR10][R2.64] ;  /* 0x0000000a0213b981 */ /* 0x000ee8000c1e1500 */
        /* <DEDUP_REMOVED lines=33> */
[----:B------:R-:W2:Y:S04]  /*20350*/  @!P3 LDG.E.U16 R20, desc[UR10][R2.64] ;  /* 0x0000000a0214b981 */ /* 0x000ea8000c1e1500 */
[----:B--2---:R0:W-:Y:S04]  /*20360*/  STL [R1+0x40], R20 ;  /* 0x0000401401007387 */ /* 0x0041e80000100800 */
[----:B0-----:R-:W2:Y:S04]  /*20370*/  LDL.LU R20, [R1+0x1190] ;  /* 0x0011900001147983 */ /* 0x001ea80000300800 */
[----:B------:R-:W4:Y:S04]  /*20380*/  LDL.LU R2, [R1+0x164] ;  /* 0x0001640001027983 */ /* 0x000f280000300800 */
[----:B------:R-:W3:Y:S01]  /*20390*/  LDL R3, [R1+0x4a8] ;  /* 0x0004a80001037983 */ /* 0x000ee20000100800 */
[----:B------:R-:W-:-:S03]  /*203a0*/  PRMT R12, RZ, 0x7610, R12 ;  /* 0x00007610ff0c7816 */ /* 0x000fc6000000000c */
[----:B----4-:R0:W-:Y:S02]  /*203b0*/  STS.U16 [R21+UR5+0x3200], R2 ;  /* 0x0032000215007988 */ /* 0x0101e40008000405 */
[----:B0-----:R-:W-:Y:S02]  /*203c0*/  @!P3 IMAD.MOV.U32 R2, RZ, RZ, R14 ;  /* 0x000000ffff02b224 */ /* 0x001fe400078e000e */
[----:B------:R-:W4:Y:S04]  /*203d0*/  LDL R14, [R1+0x3a8] ;  /* 0x0003a800010e7983 */ /* 0x000f280000100800 */
[----:B---3--:R-:W3:Y:S04]  /*203e0*/  @!P3 LDG.E.U16 R12, desc[UR10][R2.64] ;  /* 0x0000000a020cb981 */ /* 0x008ee8000c1e1500 */
[----:B------:R-:W-:Y:S04]  /*203f0*/  STS.U16 [R21+UR5+0x3a00], R0 ;  /* 0x003a000015007988 */ /* 0x000fe80008000405 */
[----:B------:R-:W2:Y:S04]  /*20400*/  LDL R2, [R1+0x468] ;  /* 0x0004680001027983 */ /* 0x000ea80000100800 */
[----:B------:R-:W2:Y:S04]  /*20410*/  LDL R3, [R1+0x46c] ;  /* 0x00046c0001037983 */ /* 0x000ea80000100800 */
[----:B---3--:R0:W-:Y:S04]  /*20420*/  STL [R1+0x3c], R12 ;  /* 0x00003c0c01007387 */ /* 0x0081e80000100800 */
[----:B0-----:R-:W3:Y:S04]  /*20430*/  LDL R12, [R1+0x3ac] ;  /* 0x0003ac00010c7983 */ /* 0x001ee80000100800 */
[----:B------:R-:W4:Y:S01]  /*20440*/  LDL.LU R0, [R1+0x118c] ;  /* 0x00118c0001007983 */ /* 0x000f220000300800 */
[----:B--2---:R-:W-:-:S04]  /*20450*/  @!P3 LOP3.LUT R3, R3, R2, RZ, 0x3c, !PT ;  /* 0x000000020303b212 */ /* 0x004fc800078e3cff */
[----:B------:R-:W-:-:S04]  /*20460*/  @!P3 LOP3.LUT R2, R3, R2, RZ, 0x3c, !PT ;  /* 0x000000020302b212 */ /* 0x000fc800078e3cff */
[----:B------:R-:W-:Y:S02]  /*20470*/  @!P3 LOP3.LUT R3, R3, R2, RZ, 0x3c, !PT ;  /* 0x000000020303b212 */ /* 0x000fe400078e3cff */
[----:B----4-:R-:W-:-:S06]  /*20480*/  PRMT R0, RZ, 0x7610, R0 ;  /* 0x00007610ff007816 */ /* 0x010fcc0000000000 */
        /* <DEDUP_REMOVED lines=10> */
[----:B------:R0:W-:Y:S04]  /*20530*/  STS.U16 [R21+UR5+0x4200], R22 ;  /* 0x0042001615007988 */ /* 0x0001e80008000405 */
[----:B0-----:R-:W4:Y:S04]  /*20540*/  LDL R22, [R1+0x36c] ;  /* 0x00036c0001167983 */ /* 0x001f280000100800 */
[----:B--2---:R0:W-:Y:S04]  /*20550*/  STL [R1+0x2c], R0 ;  /* 0x00002c0001007387 */ /* 0x0041e80000100800 */
[----:B0-----:R-:W2:Y:S04]  /*20560*/  LDL.LU R0, [R1+0x1184] ;  /* 0x0011840001007983 */ /* 0x001ea80000300800 */
[----:B------:R-:W3:Y:S04]  /*20570*/  LDL R2, [R1+0x3e8] ;  /* 0x0003e80001027983 */ /* 0x000ee80000100800 */
[----:B------:R-:W3:Y:S01]  /*20580*/  LDL R3, [R1+0x3ec] ;  /* 0x0003ec0001037983 */ /* 0x000ee20000100800 */
[----:B------:R-:W-:-:S03]  /*20590*/  PRMT R15, RZ, 0x7610, R15 ;  /* 0x00007610ff0f7816 */ /* 0x000fc6000000000f */
[----:B------:R0:W-:Y:S04]  /*205a0*/  STS.U16 [R21+UR5+0x4a00], R13 ;  /* 0x004a000d15007988 */ /* 0x0001e80008000405 */
[----:B0-----:R-:W2:Y:S01]  /*205b0*/  LDL.LU R13, [R1+0x1180] ;  /* 0x00118000010d7983 */ /* 0x001ea20000300800 */
[----:B---3--:R-:W-:-:S04]  /*205c0*/  @!P3 LOP3.LUT R3, R3, R2, RZ, 0x3c, !PT ;  /* 0x000000020303b212 */ /* 0x008fc800078e3cff */
[----:B------:R-:W-:-:S04]  /*205d0*/  @!P3 LOP3.LUT R2, R3, R2, RZ, 0x3c, !PT ;  /* 0x000000020302b212 */ /* 0x000fc800078e3cff */
[----:B------:R-:W-:-:S05]  /*205e0*/  @!P3 LOP3.LUT R3, R3, R2, RZ, 0x3c, !PT ;  /* 0x000000020303b212 */ /* 0x000fca00078e3cff */
[----:B------:R0:W3:Y:S04]  /*205f0*/  @!P3 LDG.E.U16 R15, desc[UR10][R2.64] ;  /* 0x0000000a020fb981 */ /* 0x0000e8000c1e1500 */
[----:B------:R-:W4:Y:S01]  /*20600*/  LDL.LU R3, [R1+0x14c] ;  /* 0x00014c0001037983 */ /* 0x000f220000300800 */
[----:B------:R-:W-:Y:S01]  /*20610*/  PRMT R6, RZ, 0x7610, R6 ;  /* 0x00007610ff067816 */ /* 0x000fe20000000006 */
[----:B0-----:R-:W-:Y:S02]  /*20620*/  @!P3 IMAD.MOV.U32 R2, RZ, RZ, R12 ;  /* 0x000000ffff02b224 */ /* 0x001fe400078e000c */
[----:B---3--:R0:W-:Y:S04]  /*20630*/  STL [R1+0x24], R15 ;  /* 0x0000240f01007387 */ /* 0x0081e80000100800 */
[----:B------:R-:W3:Y:S04]  /*20640*/  LDL R12, [R1+0x2ec] ;  /* 0x0002ec00010c7983 */ /* 0x000ee80000100800 */
[----:B----4-:R1:W-:Y:S04]  /*20650*/  STS.U16 [R21+UR5+0x5200], R3 ;  /* 0x0052000315007988 */ /* 0x0103e80008000405 */
[----:B0-----:R-:W4:Y:S01]  /*20660*/  LDL R15, [R1+0x32c] ;  /* 0x00032c00010f7983 */ /* 0x001f220000100800 */
[----:B-1----:R-:W-:-:S03]  /*20670*/  @!P3 IMAD.MOV.U32 R3, RZ, RZ, R14 ;  /* 0x000000ffff03b224 */ /* 0x002fc600078e000e */
[----:B------:R-:W3:Y:S04]  /*20680*/  LDL R14, [R1+0x2e8] ;  /* 0x0002e800010e7983 */ /* 0x000ee80000100800 */
[----:B------:R-:W2:Y:S04]  /*20690*/  @!P3 LDG.E.U16 R6, desc[UR10][R2.64] ;  /* 0x0000000a0206b981 */ /* 0x000ea8000c1e1500 */
[----:B------:R-:W4:Y:S04]  /*206a0*/  LDL.LU R2, [R1+0x148] ;  /* 0x0001480001027983 */ /* 0x000f280000300800 */
[----:B------:R-:W3:Y:S01]  /*206b0*/  LDL R3, [R1+0x368] ;  /* 0x0003680001037983 */ /* 0x000ee20000100800 */
[----:B------:R-:W-:-:S03]  /*206c0*/  PRMT R5, RZ, 0x7610, R5 ;  /* 0x00007610ff057816 */ /* 0x000fc60000000005 */
[----:B--2---:R0:W-:Y:S04]  /*206d0*/  STL [R1+0x111c], R6 ;  /* 0x00111c0601007387 */ /* 0x0041e80000100800 */
[----:B----4-:R1:W-:Y:S04]  /*206e0*/  STS.U16 [R21+UR5+0x5a00], R2 ;  /* 0x005a000215007988 */ /* 0x0103e80008000405 */
[----:B0-----:R-:W2:Y:S01]  /*206f0*/  LDL R6, [R1+0xa5c] ;  /* 0x000a5c0001067983 */ /* 0x001ea20000100800 */
[----:B-1----:R-:W-:-:S03]  /*20700*/  @!P3 IMAD.MOV.U32 R2, RZ, RZ, R22 ;  /* 0x000000ffff02b224 */ /* 0x002fc600078e0016 */
[----:B------:R-:W4:Y:S04]  /*20710*/  LDL.LU R22, [R1+0x13c] ;  /* 0x00013c0001167983 */ /* 0x000f280000300800 */
[----:B---3--:R0:W3:Y:S04]  /*20720*/  @!P3 LDG.E.U16 R5, desc[UR10][R2.64] ;  /* 0x0000000a0205b981 */ /* 0x0080e8000c1e1500 */
[----:B------:R-:W2:Y:S04]  /*20730*/  LDL.LU R2, [R1+0x144] ;  /* 0x0001440001027983 */ /* 0x000ea80000300800 */
[----:B------:R-:W4:Y:S01]  /*20740*/  LDL R3, [R1+0x328] ;  /* 0x0003280001037983 */ /* 0x000f220000100800 */
[----:B------:R-:W-:-:S03]  /*20750*/  PRMT R4, RZ, 0x7610, R4 ;  /* 0x00007610ff047816 */ /* 0x000fc60000000004 */
[----:B--2---:R0:W-:Y:S02]  /*20760*/  STS.U16 [R21+UR5+0x6200], R2 ;  /* 0x0062000215007988 */ /* 0x0041e40008000405 */
[----:B0-----:R-:W-:-:S05]  /*20770*/  @!P3 IMAD.MOV.U32 R2, RZ, RZ, R15 ;  /* 0x000000ffff02b224 */ /* 0x001fca00078e000f */
[----:B----4-:R0:W2:Y:S04]  /*20780*/  @!P3 LDG.E.U16 R4, desc[UR10][R2.64] ;  /* 0x0000000a0204b981 */ /* 0x0100a8000c1e1500 */
[----:B------:R1:W-:Y:S01]  /*20790*/  STS.U16 [R21+UR5+0x6a00], R13 ;  /* 0x006a000d15007988 */ /* 0x0003e20008000405 */
[----:B0-----:R-:W-:-:S03]  /*207a0*/  PRMT R3, RZ, 0x7610, R3 ;  /* 0x00007610ff037816 */ /* 0x001fc60000000003 */
[----:B---3--:R-:W-:Y:S01]  /*207b0*/  STL [R1+0x1120], R5 ;  /* 0x0011200501007387 */ /* 0x008fe20000100800 */
[----:B-1----:R-:W-:-:S03]  /*207c0*/  @!P3 IMAD.MOV.U32 R13, RZ, RZ, R14 ;  /* 0x000000ffff0db224 */ /* 0x002fc600078e000e */
[----:B------:R-:W3:Y:S04]  /*207d0*/  LDL.LU R15, [R1+0x128] ;  /* 0x00012800010f7983 */ /* 0x000ee80000300800 */
[----:B------:R-:W4:Y:S04]  /*207e0*/  @!P3 LDG.E.U16 R3, desc[UR10][R12.64] ;  /* 0x0000000a0c03b981 */ /* 0x000f28000c1e1500 */
[----:B--2---:R-:W-:Y:S04]  /*207f0*/  STL [R1+0x1124], R4 ;  /* 0x0011240401007387 */ /* 0x004fe80000100800 */
[----:B------:R-:W2:Y:S04]  /*20800*/  LDL.LU R14, [R1+0x124] ;  /* 0x00012400010e7983 */ /* 0x000ea80000300800 */
[----:B------:R-:W3:Y:S04]  /*20810*/  LDL.LU R12, [R1+0x140] ;  /* 0x00014000010c7983 */ /* 0x000ee80000300800 */
[----:B------:R-:W2:Y:S01]  /*20820*/  LDL R13, [R1+0x2c0] ;  /* 0x0002c000010d7983 */ /* 0x000ea20000100800 */
[----:B------:R-:W-:-:S03]  /*20830*/  PRMT R2, RZ, 0x7610, R2 ;  /* 0x00007610ff027816 */ /* 0x000fc60000000002 */
[----:B----4-:R-:W-:Y:S04]  /*20840*/  STL [R1+0x1128], R3 ;  /* 0x0011280301007387 */ /* 0x010fe80000100800 */
[----:B---3--:R0:W-:Y:S02]  /*20850*/  STS.U16 [R21+UR5+0x7200], R12 ;  /* 0x0072000c15007988 */ /* 0x0081e40008000405 */
[----:B0-----:R-:W-:Y:S02]  /*20860*/  @!P3 IMAD.MOV.U32 R12, RZ, RZ, R6 ;  /* 0x000000ffff0cb224 */ /* 0x001fe400078e0006 */
[----:B------:R-:W3:Y:S04]  /*20870*/  LDL R6, [R1+0x9e4] ;  /* 0x0009e40001067983 */ /* 0x000ee80000100800 */
[----:B------:R-:W4:Y:S04]  /*20880*/  LDL.LU R3, [R1+0x120] ;  /* 0x0001200001037983 */ /* 0x000f280000300800 */
[----:B--2---:R0:W2:Y:S04]  /*20890*/  @!P3 LDG.E.U16 R2, desc[UR10][R12.64] ;  /* 0x0000000a0c02b981 */ /* 0x0040a8000c1e1500 */
[----:B------:R-:W0:Y:S04]  /*208a0*/  LDL R12, [R1+0xa60] ;  /* 0x000a6000010c7983 */ /* 0x000e280000100800 */
[----:B------:R-:W0:Y:S04]  /*208b0*/  LDL R13, [R1+0xa8c] ;  /* 0x000a8c00010d7983 */ /* 0x000e280000100800 */
[----:B------:R1:W-:Y:S02]  /*208c0*/  STS.U16 [R21+UR5+0x7a00], R0 ;  /* 0x007a000015007988 */ /* 0x0003e40008000405 */
[----:B-1----:R-:W-:-:S02]  /*208d0*/  PRMT R0, RZ, 0x7610, R0 ;  /* 0x00007610ff007816 */ /* 0x002fc40000000000 */
[----:B0-----:R-:W-:-:S04]  /*208e0*/  @!P3 LOP3.LUT R13, R13, R12, RZ, 0x3c, !PT ;  /* 0x0000000c0d0db212 */ /* 0x001fc800078e3cff */
[----:B------:R-:W-:-:S04]  /*208f0*/  @!P3 LOP3.LUT R12, R13, R12, RZ, 0x3c, !PT ;  /* 0x0000000c0d0cb212 */ /* 0x000fc800078e3cff */
[----:B------:R-:W-:-:S05]  /*20900*/  @!P3 LOP3.LUT R13, R13, R12, RZ, 0x3c, !PT ;  /* 0x0000000c0d0db212 */ /* 0x000fca00078e3cff */
[----:B------:R-:W3:Y:S04]  /*20910*/  @!P3 LDG.E.U16 R0, desc[UR10][R12.64] ;  /* 0x0000000a0c00b981 */ /* 0x000ee8000c1e1500 */
[----:B--2---:R-:W-:Y:S04]  /*20920*/  STL [R1+0x112c], R2 ;  /* 0x00112c0201007387 */ /* 0x004fe80000100800 */
[----:B------:R-:W2:Y:S04]  /*20930*/  LDL.LU R21, [R1+0x117c] ;  /* 0x00117c0001157983 */ /* 0x000ea80000300800 */
[----:B------:R-:W4:Y:S04]  /*20940*/  LDL R12, [R1+0x2a8] ;  /* 0x0002a800010c7983 */ /* 0x000f280000100800 */
[----:B------:R-:W4:Y:S04]  /*20950*/  LDL R13, [R1+0xa18] ;  /* 0x000a1800010d7983 */ /* 0x000f280000100800 */
[----:B---3--:R0:W-:Y:S02]  /*20960*/  STL [R1+0x1130], R0 ;  /* 0x0011300001007387 */ /* 0x0081e40000100800 */
[----:B0-----:R-:W0:Y:S02]  /*20970*/  S2R R0, SR_TID.X ;  /* 0x0000000000007919 */ /* 0x001e240000002100 */
[----:B0-----:R-:W-:-:S05]  /*20980*/  LOP3.LUT R0, R0, 0x7f, RZ, 0xc0, !PT ;  /* 0x0000007f00007812 */ /* 0x001fca00078ec0ff */
[----:B------:R-:W-:-:S05]  /*20990*/  IMAD.SHL.U32 R0, R0, 0x2, RZ ;  /* 0x0000000200007824 */ /* 0x000fca00078e00ff */
[----:B------:R-:W-:-:S05]  /*209a0*/  LOP3.LUT R0, R0, 0x20, RZ, 0x3c, !PT ;  /* 0x0000002000007812 */ /* 0x000fca00078e3cff */
[----:B------:R0:W-:Y:S04]  /*209b0*/  STS.U16 [R0+UR5+0x8200], R22 ;  /* 0x0082001600007988 */ /* 0x0001e80008000405 */
[----:B0-----:R-:W3:Y:S01]  /*209c0*/  LDL.LU R22, [R1+0x1178] ;  /* 0x0011780001167983 */ /* 0x001ee20000300800 */
[----:B----4-:R-:W-:-:S04]  /*209d0*/  @!P3 LOP3.LUT R13, R13, R12, RZ, 0x3c, !PT ;  /* 0x0000000c0d0db212 */ /* 0x010fc800078e3cff */
[----:B------:R-:W-:-:S04]  /*209e0*/  @!P3 LOP3.LUT R12, R13, R12, RZ, 0x3c, !PT ;  /* 0x0000000c0d0cb212 */ /* 0x000fc800078e3cff */
[----:B------:R-:W-:Y:S02]  /*209f0*/  @!P3 LOP3.LUT R13, R13, R12, RZ, 0x3c, !PT ;  /* 0x0000000c0d0db212 */ /* 0x000fe400078e3cff */
[----:B---3--:R-:W-:-:S06]  /*20a00*/  PRMT R22, RZ, 0x7610, R22 ;  /* 0x00007610ff167816 */ /* 0x008fcc0000000016 */
[----:B------:R-:W3:Y:S04]  /*20a10*/  @!P3 LDG.E.U16 R22, desc[UR10][R12.64] ;  /* 0x0000000a0c16b981 */ /* 0x000ee8000c1e1500 */
[----:B---3--:R0:W-:Y:S04]  /*20a20*/  STL [R1+0x1c], R22 ;  /* 0x00001c1601007387 */ /* 0x0081e80000100800 */
[----:B0-----:R-:W3:Y:S04]  /*20a30*/  LDL.LU R22, [R1+0x1174] ;  /* 0x0011740001167983 */ /* 0x001ee80000300800 */
[----:B------:R-:W4:Y:S04]  /*20a40*/  LDL.LU R12, [R1+0x12c] ;  /* 0x00012c00010c7983 */ /* 0x000f280000300800 */
[----:B------:R-:W2:Y:S01]  /*20a50*/  LDL R13, [R1+0x9e0] ;  /* 0x0009e000010d7983 */ /* 0x000ea20000100800 */
[----:B------:R-:W-:-:S03]  /*20a60*/  PRMT R4, RZ, 0x7610, R4 ;  /* 0x00007610ff047816 */ /* 0x000fc60000000004 */
[----:B----4-:R0:W-:Y:S02]  /*20a70*/  STS.U16 [R0+UR5+0x8a00], R12 ;  /* 0x008a000c00007988 */ /* 0x0101e40008000405 */
[----:B0-----:R-:W-:Y:S01]  /*20a80*/  @!P3 IMAD.MOV.U32 R12, RZ, RZ, R6 ;  /* 0x000000ffff0cb224 */ /* 0x001fe200078e0006 */
[----:B---3--:R-:W-:Y:S01]  /*20a90*/  PRMT R22, RZ, 0x7610, R22 ;  /* 0x00007610ff167816 */ /* 0x008fe20000000016 */
[----:B------:R-:W3:Y:S04]  /*20aa0*/  LDL R6, [R1+0x8e0] ;  /* 0x0008e00001067983 */ /* 0x000ee80000100800 */
[----:B--2---:R0:W2:Y:S04]  /*20ab0*/  @!P3 LDG.E.U16 R4, desc[UR10][R12.64] ;  /* 0x0000000a0c04b981 */ /* 0x0040a8000c1e1500 */
[----:B------:R-:W0:Y:S04]  /*20ac0*/  LDL R12, [R1+0x9a0] ;  /* 0x0009a000010c7983 */ /* 0x000e280000100800 */
[----:B------:R-:W0:Y:S02]  /*20ad0*/  LDL R13, [R1+0x9a4] ;  /* 0x0009a400010d7983 */ /* 0x000e240000100800 */
[----:B0-----:R-:W-:-:S04]  /*20ae0*/  @!P3 LOP3.LUT R13, R13, R12, RZ, 0x3c, !PT ;  /* 0x0000000c0d0db212 */ /* 0x001fc800078e3cff */
[----:B------:R-:W-:-:S04]  /*20af0*/  @!P3 LOP3.LUT R12, R13, R12, RZ, 0x3c, !PT ;  /* 0x0000000c0d0cb212 */ /* 0x000fc800078e3cff */
[----:B------:R-:W-:-:S05]  /*20b00*/  @!P3 LOP3.LUT R13, R13, R12, RZ, 0x3c, !PT ;  /* 0x0000000c0d0db212 */ /* 0x000fca00078e3cff */
[----:B------:R-:W4:Y:S04]  /*20b10*/  @!P3 LDG.E.U16 R22, desc[UR10][R12.64] ;  /* 0x0000000a0c16b981 */ /* 0x000f28000c1e1500 */
[----:B--2---:R0:W-:Y:S04]  /*20b20*/  STL [R1+0x18], R4 ;  /* 0x0000180401007387 */ /* 0x0041e80000100800 */
[----:B------:R1:W-:Y:S04]  /*20b30*/  STS.U16 [R0+UR5+0x9200], R15 ;  /* 0x0092000f00007988 */ /* 0x0003e80008000405 */
[----:B0-----:R-:W2:Y:S04]  /*20b40*/  LDL R4, [R1+0x8e4] ;  /* 0x0008e40001047983 */ /* 0x001ea80000100800 */
[----:B-1----:R-:W3:Y:S04]  /*20b50*/  LDL.LU R15, [R1+0x114] ;  /* 0x00011400010f7983 */ /* 0x002ee80000300800 */
        /* <DEDUP_REMOVED lines=11> */
[----:B----4-:R-:W-:Y:S02]  /*20c10*/  PRMT R22, RZ, 0x7610, R22 ;  /* 0x00007610ff167816 */ /* 0x010fe40000000016 */
[----:B0-----:R-:W-:-:S04]  /*20c20*/  @!P3 LOP3.LUT R13, R13, R12, RZ, 0x3c, !PT ;  /* 0x0000000c0d0db212 */ /* 0x001fc800078e3cff */
[----:B------:R-:W-:-:S04]  /*20c30*/  @!P3 LOP3.LUT R12, R13, R12, RZ, 0x3c, !PT ;  /* 0x0000000c0d0cb212 */ /* 0x000fc800078e3cff */
[----:B------:R-:W-:-:S05]  /*20c40*/  @!P3 LOP3.LUT R13, R13, R12, RZ, 0x3c, !PT ;  /* 0x0000000c0d0db212 */ /* 0x000fca00078e3cff */
[----:B------:R-:W4:Y:S04]  /*20c50*/  @!P3 LDG.E.U16 R22, desc[UR10][R12.64] ;  /* 0x0000000a0c16b981 */ /* 0x000f28000c1e1500 */
[----:B------:R0:W-:Y:S04]  /*20c60*/  STS.U16 [R0+UR5+0x9a00], R14 ;  /* 0x009a000e00007988 */ /* 0x0001e80008000405 */
[----:B------:R1:W-:Y:S04]  /*20c70*/  STS.U16 [R0+UR5+0xa200], R3 ;  /* 0x00a2000300007988 */ /* 0x0003e80008000405 */
[----:B0-----:R-:W3:Y:S04]  /*20c80*/  LDL R14, [R1+0x8a4] ;  /* 0x0008a400010e7983 */ /* 0x001ee80000100800 */
[----:B-1----:R-:W3:Y:S04]  /*20c90*/  LDL R3, [R1+0x860] ;  /* 0x0008600001037983 */ /* 0x002ee80000100800 */
[----:B--2---:R0:W-:Y:S04]  /*20ca0*/  STL [R1+0x10], R2 ;  /* 0x0000100201007387 */ /* 0x0041e80000100800 */
[----:B0-----:R-:W2:Y:S04]  /*20cb0*/  LDL R2, [R1+0x864] ;  /* 0x0008640001027983 */ /* 0x001ea80000100800 */
[----:B----4-:R0:W-:Y:S04]  /*20cc0*/  STL [R1+0xc], R22 ;  /* 0x00000c1601007387 */ /* 0x0101e80000100800 */
[----:B0-----:R-:W4:Y:S04]  /*20cd0*/  LDL.LU R22, [R1+0x116c] ;  /* 0x00116c0001167983 */ /* 0x001f280000300800 */
[----:B------:R-:W3:Y:S01]  /*20ce0*/  LDL.LU R13, [R1+0x8] ;  /* 0x00000800010d7983 */ /* 0x000ee20000300800 */
[----:B------:R-:W-:-:S03]  /*20cf0*/  @!P3 IMAD.MOV.U32 R12, RZ, RZ, R4 ;  /* 0x000000ffff0cb224 */ /* 0x000fc600078e0004 */
[----:B------:R-:W2:Y:S01]  /*20d00*/  LDL R4, [R1+0x824] ;  /* 0x0008240001047983 */ /* 0x000ea20000100800 */
[----:B----4-:R-:W-:-:S03]  /*20d10*/  PRMT R22, RZ, 0x7610, R22 ;  /* 0x00007610ff167816 */ /* 0x010fc60000000016 */
[----:B---3--:R0:W-:Y:S02]  /*20d20*/  STS.U16 [R0+UR5+0xaa00], R13 ;  /* 0x00aa000d00007988 */ /* 0x0081e40008000405 */
[----:B0-----:R-:W-:Y:S02]  /*20d30*/  @!P3 IMAD.MOV.U32 R13, RZ, RZ, R6 ;  /* 0x000000ffff0db224 */ /* 0x001fe400078e0006 */
[----:B------:R-:W3:Y:S04]  /*20d40*/  LDL R6, [R1+0x820] ;  /* 0x0008200001067983 */ /* 0x000ee80000100800 */
[----:B------:R-:W4:Y:S04]  /*20d50*/  @!P3 LDG.E.U16 R22, desc[UR10][R12.64] ;  /* 0x0000000a0c16b981 */ /* 0x000f28000c1e1500 */
[----:B----4-:R0:W-:Y:S04]  /*20d60*/  STL [R1+0x8], R22 ;  /* 0x0000081601007387 */ /* 0x0101e80000100800 */
[----:B0-----:R-:W4:Y:S04]  /*20d70*/  LDL.LU R22, [R1+0x1168] ;  /* 0x0011680001167983 */ /* 0x001f280000300800 */
[----:B------:R-:W2:Y:S04]  /*20d80*/  LDL.LU R12, [R1+0x11c] ;  /* 0x00011c00010c7983 */ /* 0x000ea80000300800 */
[----:B------:R-:W3:Y:S01]  /*20d90*/  LDL R13, [R1+0x8a0] ;  /* 0x0008a000010d7983 */ /* 0x000ee20000100800 */
[----:B------:R-:W-:-:S03]  /*20da0*/  PRMT R5, RZ, 0x7610, R5 ;  /* 0x00007610ff057816 */ /* 0x000fc60000000005 */
[----:B--2---:R0:W-:Y:S02]  /*20db0*/  STS.U16 [R0+UR5+0xb200], R12 ;  /* 0x00b2000c00007988 */ /* 0x0041e40008000405 */
[----:B0-----:R-:W-:-:S05]  /*20dc0*/  @!P3 IMAD.MOV.U32 R12, RZ, RZ, R14 ;  /* 0x000000ffff0cb224 */ /* 0x001fca00078e000e */
[----:B---3--:R0:W2:Y:S04]  /*20dd0*/  @!P3 LDG.E.U16 R5, desc[UR10][R12.64] ;  /* 0x0000000a0c05b981 */ /* 0x0080a8000c1e1500 */
[----:B------:R-:W3:Y:S04]  /*20de0*/  LDL.LU R13, [R1+0x118] ;  /* 0x00011800010d7983 */ /* 0x000ee80000300800 */
[----:B------:R-:W4:Y:S01]  /*20df0*/  LDL R14, [R1+0x7e0] ;  /* 0x0007e000010e7983 */ /* 0x000f220000100800 */
[----:B------:R-:W-:Y:S01]  /*20e00*/  PRMT R28, RZ, 0x7610, R28 ;  /* 0x00007610ff1c7816 */ /* 0x000fe2000000001c */
[----:B0-----:R-:W-:Y:S01]  /*20e10*/  @!P3 IMAD.MOV.U32 R12, RZ, RZ, R2 ;  /* 0x000000ffff0cb224 */ /* 0x001fe200078e0002 */
[----:B------:R-:W-:Y:S01]  /*20e20*/  PRMT R27, RZ, 0x7610, R27 ;  /* 0x00007610ff1b7816 */ /* 0x000fe2000000001b */
[----:B--2---:R0:W-:Y:S04]  /*20e30*/  STL [R1+0x4], R5 ;  /* 0x0000040501007387 */ /* 0x0041e80000100800 */
[----:B------:R-:W2:Y:S04]  /*20e40*/  LDL R2, [R1+0x7a4] ;  /* 0x0007a40001027983 */ /* 0x000ea80000100800 */
[----:B0-----:R-:W2:Y:S04]  /*20e50*/  LDL R5, [R1+0x7e4] ;  /* 0x0007e40001057983 */ /* 0x001ea80000100800 */
[----:B---3--:R0:W-:Y:S02]  /*20e60*/  STS.U16 [R0+UR5+0xba00], R13 ;  /* 0x00ba000d00007988 */ /* 0x0081e40008000405 */
[----:B0-----:R-:W-:-:S02]  /*20e70*/  @!P3 IMAD.MOV.U32 R13, RZ, RZ, R3 ;  /* 0x000000ffff0db224 */ /* 0x001fc400078e0003 */
[----:B------:R-:W3:Y:S04]  /*20e80*/  LDL R3, [R1+0x7a0] ;  /* 0x0007a00001037983 */ /* 0x000ee80000100800 */
[----:B------:R0:W3:Y:S02]  /*20e90*/  @!P3 LDG.E.U16 R28, desc[UR10][R12.64] ;  /* 0x0000000a0c1cb981 */ /* 0x0000e4000c1e1500 */
[----:B0-----:R-:W-:Y:S02]  /*20ea0*/  @!P3 IMAD.MOV.U32 R12, RZ, RZ, R4 ;  /* 0x000000ffff0cb224 */ /* 0x001fe400078e0004 */
[----:B------:R-:W-:-:S05]  /*20eb0*/  @!P3 IMAD.MOV.U32 R13, RZ, RZ, R6 ;  /* 0x000000ffff0db224 */ /* 0x000fca00078e0006 */
[----:B------:R4:W3:Y:S01]  /*20ec0*/  @!P3 LDG.E.U16 R27, desc[UR10][R12.64] ;  /* 0x0000000a0c1bb981 */ /* 0x0008e2000c1e1500 */
[----:B------:R-:W-:Y:S02]  /*20ed0*/  PRMT R25, RZ, 0x7610, R25 ;  /* 0x00007610ff197816 */ /* 0x000fe40000000019 */
[----:B------:R-:W-:Y:S01]  /*20ee0*/  PRMT R23, RZ, 0x7610, R23 ;  /* 0x00007610ff177816 */ /* 0x000fe20000000017 */
[----:B----4-:R-:W-:Y:S01]  /*20ef0*/  @!P3 IMAD.MOV.U32 R13, RZ, RZ, R14 ;  /* 0x000000ffff0db224 */ /* 0x010fe200078e000e */
[----:B------:R0:W-:Y:S01]  /*20f00*/  STS.U16 [R0+UR5+0xc200], R15 ;  /* 0x00c2000f00007988 */ /* 0x0001e20008000405 */
[----:B--2---:R-:W-:-:S05]  /*20f10*/  @!P3 IMAD.MOV.U32 R12, RZ, RZ, R5 ;  /* 0x000000ffff0cb224 */ /* 0x004fca00078e0005 */
[----:B------:R1:W2:Y:S02]  /*20f20*/  @!P3 LDG.E.U16 R25, desc[UR10][R12.64] ;  /* 0x0000000a0c19b981 */ /* 0x0002a4000c1e1500 */
[----:B-1----:R-:W-:Y:S02]  /*20f30*/  @!P3 IMAD.MOV.U32 R12, RZ, RZ, R2 ;  /* 0x000000ffff0cb224 */ /* 0x002fe400078e0002 */
[----:B---3--:R-:W-:Y:S01]  /*20f40*/  @!P3 IMAD.MOV.U32 R13, RZ, RZ, R3 ;  /* 0x000000ffff0db224 */ /* 0x008fe200078e0003 */
[----:B------:R-:W-:Y:S04]  /*20f50*/  STL [R1+0x1108], R28 ;  /* 0x0011081c01007387 */ /* 0x000fe80000100800 */
[----:B------:R-:W3:Y:S04]  /*20f60*/  @!P3 LDG.E.U16 R23, desc[UR10][R12.64] ;  /* 0x0000000a0c17b981 */ /* 0x000ee8000c1e1500 */
[----:B------:R-:W4:Y:S04]  /*20f70*/  LDL R4, [R1+0x764] ;  /* 0x0007640001047983 */ /* 0x000f280000100800 */
[----:B------:R-:W4:Y:S04]  /*20f80*/  LDL R6, [R1+0x760] ;  /* 0x0007600001067983 */ /* 0x000f280000100800 */
[----:B------:R-:W-:Y:S04]  /*20f90*/  STL [R1+0x110c], R27 ;  /* 0x00110c1b01007387 */ /* 0x000fe80000100800 */
[----:B0-----:R-:W4:Y:S04]  /*20fa0*/  LDL R15, [R1+0x720] ;  /* 0x00072000010f7983 */ /* 0x001f280000100800 */
[----:B------:R-:W4:Y:S04]  /*20fb0*/  LDL R5, [R1+0x724] ;  /* 0x0007240001057983 */ /* 0x000f280000100800 */
[----:B------:R-:W-:Y:S04]  /*20fc0*/  STS.U16 [R0+UR5+0xca00], R22 ;  /* 0x00ca001600007988 */ /* 0x000fe80008000405 */
[----:B------:R-:W-:Y:S04]  /*20fd0*/  STS.U16 [R0+UR5+0xd200], R21 ;  /* 0x00d2001500007988 */ /* 0x000fe80008000405 */
[----:B------:R0:W-:Y:S04]  /*20fe0*/  STS.U16 [R0+UR5+0xda00], R20 ;  /* 0x00da001400007988 */ /* 0x0001e80008000405 */
[----:B------:R1:W-:Y:S01]  /*20ff0*/  STS.U16 [R0+UR5+0xe200], R18 ;  /* 0x00e2001200007988 */ /* 0x0003e20008000405 */
[----:B0-----:R-:W-:-:S02]  /*21000*/  PRMT R20, RZ, 0x7610, R20 ;  /* 0x00007610ff147816 */ /* 0x001fc40000000014 */
[----:B-1----:R-:W-:Y:S01]  /*21010*/  PRMT R18, RZ, 0x7610, R18 ;  /* 0x00007610ff127816 */ /* 0x002fe20000000012 */
[----:B--2---:R-:W-:Y:S04]  /*21020*/  STL [R1+0x1110], R25 ;  /* 0x0011101901007387 */ /* 0x004fe80000100800 */
[----:B------:R-:W2:Y:S04]  /*21030*/  LDL R3, [R1+0x6e0] ;  /* 0x0006e00001037983 */ /* 0x000ea80000100800 */
[----:B------:R-:W2:Y:S04]  /*21040*/  LDL R2, [R1+0x6e4] ;  /* 0x0006e40001027983 */ /* 0x000ea80000100800 */
[----:B---3--:R-:W-:Y:S01]  /*21050*/  STL [R1+0x1114], R23 ;  /* 0x0011141701007387 */ /* 0x008fe20000100800 */
[----:B----4-:R-:W-:-:S03]  /*21060*/  @!P3 IMAD.MOV.U32 R12, RZ, RZ, R4 ;  /* 0x000000ffff0cb224 */ /* 0x010fc600078e0004 */
[----:B------:R-:W3:Y:S04]  /*21070*/  LDL R14, [R1+0x6a0] ;  /* 0x0006a000010e7983 */ /* 0x000ee80000100800 */
[----:B------:R-:W4:Y:S01]  /*21080*/  LDL R4, [R1+0x6a4] ;  /* 0x0006a40001047983 */ /* 0x000f220000100800 */
[----:B------:R-:W-:-:S03]  /*21090*/  @!P3 IMAD.MOV.U32 R13, RZ, RZ, R6 ;  /* 0x000000ffff0db224 */ /* 0x000fc600078e0006 */
[----:B------:R0:W-:Y:S04]  /*210a0*/  STS.U16 [R0+UR5+0xea00], R16 ;  /* 0x00ea001000007988 */ /* 0x0001e80008000405 */
[----:B------:R1:W4:Y:S04]  /*210b0*/  @!P3 LDG.E.U16 R20, desc[UR10][R12.64] ;  /* 0x0000000a0c14b981 */ /* 0x000328000c1e1500 */
[----:B------:R-:W4:Y:S01]  /*210c0*/  LDL.LU R6, [R1+0x190] ;  /* 0x0001900001067983 */ /* 0x000f220000300800 */
[----:B-1----:R-:W-:Y:S02]  /*210d0*/  @!P3 IMAD.MOV.U32 R12, RZ, RZ, R5 ;  /* 0x000000ffff0cb224 */ /* 0x002fe400078e0005 */
[----:B------:R-:W-:-:S05]  /*210e0*/  @!P3 IMAD.MOV.U32 R13, RZ, RZ, R15 ;  /* 0x000000ffff0db224 */ /* 0x000fca00078e000f */
[----:B------:R2:W4:Y:S01]  /*210f0*/  @!P3 LDG.E.U16 R18, desc[UR10][R12.64] ;  /* 0x0000000a0c12b981 */ /* 0x000522000c1e1500 */
[----:B0-----:R-:W-:Y:S01]  /*21100*/  PRMT R16, RZ, 0x7610, R16 ;  /* 0x00007610ff107816 */ /* 0x001fe20000000010 */
[----:B--2---:R-:W-:Y:S02]  /*21110*/  @!P3 IMAD.MOV.U32 R13, RZ, RZ, R3 ;  /* 0x000000ffff0db224 */ /* 0x004fe400078e0003 */
[----:B------:R-:W-:-:S05]  /*21120*/  @!P3 IMAD.MOV.U32 R12, RZ, RZ, R2 ;  /* 0x000000ffff0cb224 */ /* 0x000fca00078e0002 */
[----:B------:R0:W2:Y:S02]  /*21130*/  @!P3 LDG.E.U16 R16, desc[UR10][R12.64] ;  /* 0x0000000a0c10b981 */ /* 0x0000a4000c1e1500 */
[----:B0-----:R-:W-:Y:S01]  /*21140*/  PRMT R12, RZ, 0x7610, R12 ;  /* 0x00007610ff0c7816 */ /* 0x001fe2000000000c */
[----:B---3--:R-:W-:Y:S02]  /*21150*/  @!P3 IMAD.MOV.U32 R15, RZ, RZ, R14 ;  /* 0x000000ffff0fb224 */ /* 0x008fe400078e000e */
[----:B----4-:R-:W-:-:S05]  /*21160*/  @!P3 IMAD.MOV.U32 R14, RZ, RZ, R4 ;  /* 0x000000ffff0eb224 */ /* 0x010fca00078e0004 */
[----:B------:R-:W3:Y:S04]  /*21170*/  @!P3 LDG.E.U16 R12, desc[UR10][R14.64] ;  /* 0x0000000a0e0cb981 */ /* 0x000ee8000c1e1500 */
[----:B------:R0:W-:Y:S04]  /*21180*/  STL [R1+0x1118], R20 ;  /* 0x0011181401007387 */ /* 0x0001e80000100800 */
[----:B------:R-:W4:Y:S04]  /*21190*/  LDL.LU R23, [R1+0x188] ;  /* 0x0001880001177983 */ /* 0x000f280000300800 */
[----:B------:R1:W-:Y:S04]  /*211a0*/  STL [R1+0x1134], R18 ;  /* 0x0011341201007387 */ /* 0x0003e80000100800 */
[----:B------:R-:W4:Y:S04]  /*211b0*/  LDL R3, [R1+0x660] ;  /* 0x0006600001037983 */ /* 0x000f280000100800 */
[----:B------:R-:W4:Y:S01]  /*211c0*/  LDL R2, [R1+0x664] ;  /* 0x0006640001027983 */ /* 0x000f220000100800 */
[----:B------:R-:W-:-:S03]  /*211d0*/  PRMT R13, RZ, 0x7610, R13 ;  /* 0x00007610ff0d7816 */ /* 0x000fc6000000000d */
[----:B--2---:R2:W-:Y:S04]  /*211e0*/  STL [R1+0x1138], R16 ;  /* 0x0011381001007387 */ /* 0x0045e80000100800 */
[----:B------:R-:W4:Y:S04]  /*211f0*/  LDL.LU R4, [R1+0x180] ;  /* 0x0001800001047983 */ /* 0x000f280000300800 */
[----:B---3--:R3:W-:Y:S04]  /*21200*/  STL [R1+0x113c], R12 ;  /* 0x00113c0c01007387 */ /* 0x0087e80000100800 */
[----:B0-----:R-:W4:Y:S04]  /*21210*/  LDL R20, [R1+0x620] ;  /* 0x0006200001147983 */ /* 0x001f280000100800 */
[----:B-1----:R-:W4:Y:S04]  /*21220*/  LDL R18, [R1+0x624] ;  /* 0x0006240001127983 */ /* 0x002f280000100800 */
[----:B------:R-:W4:Y:S04]  /*21230*/  LDL.LU R25, [R1+0x178] ;  /* 0x0001780001197983 */ /* 0x000f280000300800 */
[----:B--2---:R-:W2:Y:S04]  /*21240*/  LDL R16, [R1+0x5e0] ;  /* 0x0005e00001107983 */ /* 0x004ea80000100800 */
[----:B---3--:R-:W3:Y:S01]  /*21250*/  LDL R12, [R1+0x5e4] ;  /* 0x0005e400010c7983 */ /* 0x008ee20000100800 */
[----:B----4-:R-:W-:-:S03]  /*21260*/  @!P3 IMAD.MOV.U32 R15, RZ, RZ, R3 ;  /* 0x000000ffff0fb224 */ /* 0x010fc600078e0003 */
[----:B------:R0:W-:Y:S01]  /*21270*/  STS.U16 [R0+UR5+0xf200], R19 ;  /* 0x00f2001300007988 */ /* 0x0001e20008000405 */
[----:B------:R-:W-:-:S03]  /*21280*/  @!P3 IMAD.MOV.U32 R14, RZ, RZ, R2 ;  /* 0x000000ffff0eb224 */ /* 0x000fc600078e0002 */
[----:B------:R-:W4:Y:S04]  /*21290*/  LDL.LU R27, [R1+0x170] ;  /* 0x00017000011b7983 */ /* 0x000f280000300800 */
[----:B------:R1:W4:Y:S04]  /*212a0*/  @!P3 LDG.E.U16 R13, desc[UR10][R14.64] ;  /* 0x0000000a0e0db981 */ /* 0x000328000c1e1500 */
[----:B------:R1:W-:Y:S01]  /*212b0*/  STS.U16 [R0+UR5+0xfa00], R17 ;  /* 0x00fa001100007988 */ /* 0x0003e20008000405 */
[----:B0-----:R-:W-:-:S03]  /*212c0*/  PRMT R19, RZ, 0x7610, R19 ;  /* 0x00007610ff137816 */ /* 0x001fc60000000013 */
[----:B------:R-:W4:Y:S01]  /*212d0*/  LDL.LU R28, [R1+0x168] ;  /* 0x00016800011c7983 */ /* 0x000f220000300800 */
[----:B-1----:R-:W-:Y:S01]  /*212e0*/  PRMT R17, RZ, 0x7610, R17 ;  /* 0x00007610ff117816 */ /* 0x002fe20000000011 */
[----:B------:R-:W0:Y:S01]  /*212f0*/  S2R R5, SR_TID.X ;  /* 0x0000000000057919 */ /* 0x000e220000002100 */
[----:B------:R-:W-:Y:S02]  /*21300*/  @!P3 IMAD.MOV.U32 R15, RZ, RZ, R20 ;  /* 0x000000ffff0fb224 */ /* 0x000fe400078e0014 */
[----:B------:R-:W-:-:S05]  /*21310*/  @!P3 IMAD.MOV.U32 R14, RZ, RZ, R18 ;  /* 0x000000ffff0eb224 */ /* 0x000fca00078e0012 */
[----:B------:R3:W4:Y:S02]  /*21320*/  @!P3 LDG.E.U16 R17, desc[UR10][R14.64] ;  /* 0x0000000a0e11b981 */ /* 0x000724000c1e1500 */
[----:B---3--:R-:W-:Y:S02]  /*21330*/  @!P3 IMAD.MOV.U32 R14, RZ, RZ, R12 ;  /* 0x000000ffff0eb224 */ /* 0x008fe400078e000c */
[----:B--2---:R-:W-:-:S05]  /*21340*/  @!P3 IMAD.MOV.U32 R15, RZ, RZ, R16 ;  /* 0x000000ffff0fb224 */ /* 0x004fca00078e0010 */
[----:B------:R-:W2:Y:S04]  /*21350*/  @!P3 LDG.E.U16 R19, desc[UR10][R14.64] ;  /* 0x0000000a0e13b981 */ /* 0x000ea8000c1e1500 */
[----:B----4-:R-:W-:Y:S04]  /*21360*/  STL [R1+0x1140], R13 ;  /* 0x0011400d01007387 */ /* 0x010fe80000100800 */
[----:B------:R-:W3:Y:S04]  /*21370*/  LDL R3, [R1+0x5a0] ;  /* 0x0005a00001037983 */ /* 0x000ee80000100800 */
[----:B------:R-:W4:Y:S01]  /*21380*/  LDL R2, [R1+0x5a4] ;  /* 0x0005a40001027983 */ /* 0x000f220000100800 */
[----:B0-----:R-:W-:-:S05]  /*21390*/  LOP3.LUT R5, R5, 0x7f, RZ, 0xc0, !PT ;  /* 0x0000007f05057812 */ /* 0x001fca00078ec0ff */
[----:B------:R-:W-:-:S05]  /*213a0*/  IMAD.SHL.U32 R0, R5, 0x2, RZ ;  /* 0x0000000205007824 */ /* 0x000fca00078e00ff */
[----:B------:R-:W-:-:S05]  /*213b0*/  LOP3.LUT R0, R0, 0x30, RZ, 0x3c, !PT ;  /* 0x0000003000007812 */ /* 0x000fca00078e3cff */
[----:B------:R0:W-:Y:S04]  /*213c0*/  STS.U16 [R0+UR5+0x300], R6 ;  /* 0x0003000600007988 */ /* 0x0001e80008000405 */
[----:B0-----:R-:W3:Y:S04]  /*213d0*/  LDL.LU R6, [R1+0x160] ;  /* 0x0001600001067983 */ /* 0x001ee80000300800 */
[----:B------:R-:W-:Y:S04]  /*213e0*/  STS.U16 [R0+UR5+0xb00], R23 ;  /* 0x000b001700007988 */ /* 0x000fe80008000405 */
[----:B------:R-:W-:Y:S04]  /*213f0*/  STS.U16 [R0+UR5+0x1300], R4 ;  /* 0x0013000400007988 */ /* 0x000fe80008000405 */
[----:B------:R0:W-:Y:S04]  /*21400*/  STL [R1+0x1144], R17 ;  /* 0x0011441101007387 */ /* 0x0001e80000100800 */
[----:B------:R-:W3:Y:S04]  /*21410*/  LDL R18, [R1+0x560] ;  /* 0x0005600001127983 */ /* 0x000ee80000100800 */
[----:B------:R-:W3:Y:S04]  /*21420*/  LDL R16, [R1+0x520] ;  /* 0x0005200001107983 */ /* 0x000ee80000100800 */
[----:B0-----:R-:W3:Y:S04]  /*21430*/  LDL R17, [R1+0x564] ;  /* 0x0005640001117983 */ /* 0x001ee80000100800 */
[----:B------:R-:W3:Y:S04]  /*21440*/  LDL R13, [R1+0x524] ;  /* 0x00052400010d7983 */ /* 0x000ee80000100800 */
[----:B--2---:R-:W-:Y:S04]  /*21450*/  STL [R1+0x1148], R19 ;  /* 0x0011481301007387 */ /* 0x004fe80000100800 */
[----:B------:R-:W2:Y:S04]  /*21460*/  LDL R12, [R1+0x4e0] ;  /* 0x0004e000010c7983 */ /* 0x000ea80000100800 */
[----:B------:R-:W2:Y:S01]  /*21470*/  LDL R4, [R1+0x4e4] ;  /* 0x0004e40001047983 */ /* 0x000ea20000100800 */
[----:B----4-:R-:W-:-:S02]  /*21480*/  @!P3 IMAD.MOV.U32 R14, RZ, RZ, R2 ;  /* 0x000000ffff0eb224 */ /* 0x010fc400078e0002 */
[----:B---3--:R-:W-:Y:S01]  /*21490*/  @!P3 IMAD.MOV.U32 R15, RZ, RZ, R3 ;  /* 0x000000ffff0fb224 */ /* 0x008fe200078e0003 */
[----:B------:R-:W3:Y:S04]  /*214a0*/  LDL R2, [R1+0x4a4] ;  /* 0x0004a40001027983 */ /* 0x000ee80000100800 */
[----:B------:R-:W4:Y:S01]  /*214b0*/  LDL R3, [R1+0x4a0] ;  /* 0x0004a00001037983 */ /* 0x000f220000100800 */
[----:B------:R-:W-:Y:S02]  /*214c0*/  PRMT R21, RZ, 0x7610, R21 ;  /* 0x00007610ff157816 */ /* 0x000fe40000000015 */
[----:B------:R-:W-:-:S04]  /*214d0*/  PRMT R22, RZ, 0x7610, R22 ;  /* 0x00007610ff167816 */ /* 0x000fc80000000016 */
[----:B------:R0:W4:Y:S01]  /*214e0*/  @!P3 LDG.E.U16 R21, desc[UR10][R14.64] ;  /* 0x0000000a0e15b981 */ /* 0x000122000c1e1500 */
[----:B------:R-:W-:Y:S02]  /*214f0*/  PRMT R24, RZ, 0x7610, R24 ;  /* 0x00007610ff187816 */ /* 0x000fe40000000018 */
[----:B------:R-:W-:Y:S02]  /*21500*/  PRMT R26, RZ, 0x7610, R26 ;  /* 0x00007610ff1a7816 */ /* 0x000fe4000000001a */
[----:B------:R-:W-:Y:S01]  /*21510*/  PRMT R29, RZ, 0x7610, R29 ;  /* 0x00007610ff1d7816 */ /* 0x000fe2000000001d */
[----:B0-----:R-:W-:Y:S02]  /*21520*/  @!P3 IMAD.MOV.U32 R15, RZ, RZ, R18 ;  /* 0x000000ffff0fb224 */ /* 0x001fe400078e0012 */
[----:B------:R-:W-:-:S05]  /*21530*/  @!P3 IMAD.MOV.U32 R14, RZ, RZ, R17 ;  /* 0x000000ffff0eb224 */ /* 0x000fca00078e0011 */
[----:B------:R0:W4:Y:S02]  /*21540*/  @!P3 LDG.E.U16 R22, desc[UR10][R14.64] ;  /* 0x0000000a0e16b981 */ /* 0x000124000c1e1500 */
[----:B0-----:R-:W-:Y:S02]  /*21550*/  @!P3 IMAD.MOV.U32 R14, RZ, RZ, R13 ;  /* 0x000000ffff0eb224 */ /* 0x001fe400078e000d */
[----:B------:R-:W-:-:S05]  /*21560*/  @!P3 IMAD.MOV.U32 R15, RZ, RZ, R16 ;  /* 0x000000ffff0fb224 */ /* 0x000fca00078e0010 */
[----:B------:R2:W4:Y:S02]  /*21570*/  @!P3 LDG.E.U16 R24, desc[UR10][R14.64] ;  /* 0x0000000a0e18b981 */ /* 0x000524000c1e1500 */
[----:B--2---:R-:W-:Y:S02]  /*21580*/  @!P3 IMAD.MOV.U32 R14, RZ, RZ, R4 ;  /* 0x000000ffff0eb224 */ /* 0x004fe400078e0004 */
[----:B------:R-:W-:-:S05]  /*21590*/  @!P3 IMAD.MOV.U32 R15, RZ, RZ, R12 ;  /* 0x000000ffff0fb224 */ /* 0x000fca00078e000c */
[----:B------:R3:W2:Y:S02]  /*215a0*/  @!P3 LDG.E.U16 R26, desc[UR10][R14.64] ;  /* 0x0000000a0e1ab981 */ /* 0x0006a4000c1e1500 */
[----:B---3--:R-:W-:Y:S02]  /*215b0*/  @!P3 IMAD.MOV.U32 R14, RZ, RZ, R2 ;  /* 0x000000ffff0eb224 */ /* 0x008fe400078e0002 */
[----:B----4-:R-:W-:-:S05]  /*215c0*/  @!P3 IMAD.MOV.U32 R15, RZ, RZ, R3 ;  /* 0x000000ffff0fb224 */ /* 0x010fca00078e0003 */
[----:B------:R-:W3:Y:S04]  /*215d0*/  @!P3 LDG.E.U16 R29, desc[UR10][R14.64] ;  /* 0x0000000a0e1db981 */ /* 0x000ee8000c1e1500 */
[----:B------:R-:W-:Y:S04]  /*215e0*/  STL [R1+0x114c], R21 ;  /* 0x00114c1501007387 */ /* 0x000fe80000100800 */
[----:B------:R-:W-:Y:S04]  /*215f0*/  STS.U16 [R0+UR5+0x1b00], R25 ;  /* 0x001b001900007988 */ /* 0x000fe80008000405 */
[----:B------:R-:W-:Y:S04]  /*21600*/  STS.U16 [R0+UR5+0x2300], R27 ;  /* 0x0023001b00007988 */ /* 0x000fe80008000405 */
[----:B------:R-:W-:Y:S04]  /*21610*/  STS.U16 [R0+UR5+0x2b00], R28 ;  /* 0x002b001c00007988 */ /* 0x000fe80008000405 */
[----:B------:R-:W-:Y:S04]  /*21620*/  STS.U16 [R0+UR5+0x3300], R6 ;  /* 0x0033000600007988 */ /* 0x000fe80008000405 */
[----:B------:R-:W-:Y:S04]  /*21630*/  STL [R1+0x1150], R22 ;  /* 0x0011501601007387 */ /* 0x000fe80000100800 */
[----:B------:R-:W-:Y:S04]  /*21640*/  STL [R1+0x1154], R24 ;  /* 0x0011541801007387 */ /* 0x000fe80000100800 */
[----:B--2---:R0:W-:Y:S04]  /*21650*/  STL [R1+0x1158], R26 ;  /* 0x0011581a01007387 */ /* 0x0041e80000100800 */
[----:B0-----:R-:W2:Y:S04]  /*21660*/  LDL.LU R26, [R1+0x104] ;  /* 0x00010400011a7983 */ /* 0x001ea80000300800 */
        /* <DEDUP_REMOVED lines=18> */
[----:B---3--:R0:W-:Y:S04]  /*21790*/  STL [R1+0x115c], R29 ;  /* 0x00115c1d01007387 */ /* 0x0081e80000100800 */
[----:B0-----:R-:W3:Y:S04]  /*217a0*/  LDL.LU R29, [R1+0x158] ;  /* 0x00015800011d7983 */ /* 0x001ee80000300800 */
        /* <DEDUP_REMOVED lines=40> */
[----:B---3--:R-:W-:Y:S04]  /*21a30*/  STS.U16 [R0+UR5+0x3b00], R29 ;  /* 0x003b001d00007988 */ /* 0x008fe80008000405 */
[----:B--2---:R-:W-:Y:S04]  /*21a40*/  STS.U16 [R0+UR5+0x4300], R26 ;  /* 0x0043001a00007988 */ /* 0x004fe80008000405 */
[----:B----4-:R-:W-:Y:S04]  /*21a50*/  STS.U16 [R0+UR5+0x4b00], R24 ;  /* 0x004b001800007988 */ /* 0x010fe80008000405 */
        /* <DEDUP_REMOVED lines=16> */
[----:B------:R0:W-:Y:S04]  /*21b60*/  STS.U16 [R0+UR5+0xd300], R6 ;  /* 0x00d3000600007988 */ /* 0x0001e80008000405 */
[----:B0-----:R-:W2:Y:S04]  /*21b70*/  LDL.LU R6, [R1+0x94] ;  /* 0x0000940001067983 */ /* 0x001ea80000300800 */
[----:B------:R-:W3:Y:S04]  /*21b80*/  LDL.LU R15, [R1+0x90] ;  /* 0x00009000010f7983 */ /* 0x000ee80000300800 */
[----:B------:R-:W4:Y:S04]  /*21b90*/  LDL.LU R14, [R1+0x8c] ;  /* 0x00008c00010e7983 */ /* 0x000f280000300800 */
[----:B------:R-:W4:Y:S04]  /*21ba0*/  LDL.LU R29, [R1+0x88] ;  /* 0x00008800011d7983 */ /* 0x000f280000300800 */
[----:B------:R-:W4:Y:S04]  /*21bb0*/  LDL.LU R26, [R1+0x84] ;  /* 0x00008400011a7983 */ /* 0x000f280000300800 */
[----:B------:R-:W4:Y:S04]  /*21bc0*/  LDL.LU R23, [R1+0x7c] ;  /* 0x00007c0001177983 */ /* 0x000f280000300800 */
[----:B------:R-:W-:Y:S04]  /*21bd0*/  STS.U16 [R0+UR5+0xdb00], R11 ;  /* 0x00db000b00007988 */ /* 0x000fe80008000405 */
[----:B------:R-:W4:Y:S04]  /*21be0*/  LDL.LU R25, [R1+0x78] ;  /* 0x0000780001197983 */ /* 0x000f280000300800 */
[----:B------:R-:W-:Y:S04]  /*21bf0*/  STS.U16 [R0+UR5+0xe300], R10 ;  /* 0x00e3000a00007988 */ /* 0x000fe80008000405 */
[----:B------:R-:W4:Y:S04]  /*21c00*/  LDL.LU R27, [R1+0x74] ;  /* 0x00007400011b7983 */ /* 0x000f280000300800 */
[----:B------:R-:W-:Y:S04]  /*21c10*/  STS.U16 [R0+UR5+0xeb00], R9 ;  /* 0x00eb000900007988 */ /* 0x000fe80008000405 */
[----:B------:R-:W4:Y:S04]  /*21c20*/  LDL.LU R28, [R1+0x70] ;  /* 0x00007000011c7983 */ /* 0x000f280000300800 */
[----:B------:R-:W-:Y:S04]  /*21c30*/  STS.U16 [R0+UR5+0xf300], R8 ;  /* 0x00f3000800007988 */ /* 0x000fe80008000405 */
[----:B------:R-:W-:Y:S04]  /*21c40*/  STL [R1+0x1104], R11 ;  /* 0x0011040b01007387 */ /* 0x000fe80000100800 */
[----:B------:R0:W-:Y:S01]  /*21c50*/  STS.U16 [R0+UR5+0xfb00], R7 ;  /* 0x00fb000700007988 */ /* 0x0001e20008000405 */
[----:B------:R-:W-:-:S03]  /*21c60*/  IMAD.SHL.U32 R20, R5, 0x2, RZ ;  /* 0x0000000205147824 */ /* 0x000fc600078e00ff */
[----:B0-----:R-:W4:Y:S04]  /*21c70*/  LDL.LU R7, [R1+0x80] ;  /* 0x0000800001077983 */ /* 0x001f280000300800 */
[----:B------:R-:W4:Y:S04]  /*21c80*/  LDL.LU R24, [R1+0x6c] ;  /* 0x00006c0001187983 */ /* 0x000f280000300800 */
[----:B------:R-:W4:Y:S04]  /*21c90*/  LDL.LU R22, [R1+0x68] ;  /* 0x0000680001167983 */ /* 0x000f280000300800 */
[----:B------:R-:W4:Y:S04]  /*21ca0*/  LDL.LU R21, [R1+0x64] ;  /* 0x0000640001157983 */ /* 0x000f280000300800 */
[----:B------:R-:W4:Y:S04]  /*21cb0*/  LDL.LU R19, [R1+0x60] ;  /* 0x0000600001137983 */ /* 0x000f280000300800 */
[----:B------:R-:W4:Y:S04]  /*21cc0*/  LDL.LU R17, [R1+0x5c] ;  /* 0x00005c0001117983 */ /* 0x000f280000300800 */
[----:B------:R-:W4:Y:S01]  /*21cd0*/  LDL.LU R13, [R1+0x58] ;  /* 0x00005800010d7983 */ /* 0x000f220000300800 */
[----:B------:R-:W-:-:S03]  /*21ce0*/  LOP3.LUT R20, R20, 0x40, RZ, 0x3c, !PT ;  /* 0x0000004014147812 */ /* 0x000fc600078e3cff */
        /* <DEDUP_REMOVED lines=9> */
[----:B--2---:R0:W-:Y:S04]  /*21d80*/  STS.U16 [R20+UR5+0x400], R6 ;  /* 0x0004000614007988 */ /* 0x0041e80008000405 */
[----:B0-----:R-:W2:Y:S04]  /*21d90*/  LDL.LU R6, [R1+0x24] ;  /* 0x0000240001067983 */ /* 0x001ea80000300800 */
[----:B---3--:R0:W-:Y:S04]  /*21da0*/  STS.U16 [R20+UR5+0xc00], R15 ;  /* 0x000c000f14007988 */ /* 0x0081e80008000405 */
[----:B----4-:R1:W-:Y:S04]  /*21db0*/  STS.U16 [R20+UR5+0x1400], R14 ;  /* 0x0014000e14007988 */ /* 0x0103e80008000405 */
[----:B------:R3:W-:Y:S04]  /*21dc0*/  STS.U16 [R20+UR5+0x1c00], R29 ;  /* 0x001c001d14007988 */ /* 0x0007e80008000405 */
[----:B0-----:R-:W4:Y:S04]  /*21dd0*/  LDL.LU R15, [R1+0x1164] ;  /* 0x00116400010f7983 */ /* 0x001f280000300800 */
[----:B-1----:R-:W4:Y:S04]  /*21de0*/  LDL.LU R14, [R1+0x1160] ;  /* 0x00116000010e7983 */ /* 0x002f280000300800 */
[----:B------:R0:W-:Y:S04]  /*21df0*/  STS.U16 [R20+UR5+0x2400], R26 ;  /* 0x0024001a14007988 */ /* 0x0001e80008000405 */
[----:B---3--:R-:W3:Y:S04]  /*21e00*/  LDL.LU R29, [R1+0x115c] ;  /* 0x00115c00011d7983 */ /* 0x008ee80000300800 */
[----:B0-----:R-:W3:Y:S04]  /*21e10*/  LDL.LU R26, [R1+0x1158] ;  /* 0x00115800011a7983 */ /* 0x001ee80000300800 */
[----:B------:R-:W-:Y:S04]  /*21e20*/  STS.U16 [R20+UR5+0x2c00], R7 ;  /* 0x002c000714007988 */ /* 0x000fe80008000405 */
[----:B------:R0:W-:Y:S04]  /*21e30*/  STS.U16 [R20+UR5+0x3400], R23 ;  /* 0x0034001714007988 */ /* 0x0001e80008000405 */
[----:B------:R1:W-:Y:S04]  /*21e40*/  STS.U16 [R20+UR5+0x3c00], R25 ;  /* 0x003c001914007988 */ /* 0x0003e80008000405 */
[----:B------:R1:W-:Y:S04]  /*21e50*/  STS.U16 [R20+UR5+0x4400], R27 ;  /* 0x0044001b14007988 */ /* 0x0003e80008000405 */
[----:B0-----:R-:W4:Y:S04]  /*21e60*/  LDL.LU R23, [R1+0x1c] ;  /* 0x00001c0001177983 */ /* 0x001f280000300800 */
[----:B-1----:R-:W3:Y:S04]  /*21e70*/  LDL.LU R25, [R1+0x18] ;  /* 0x0000180001197983 */ /* 0x002ee80000300800 */
[----:B------:R0:W-:Y:S04]  /*21e80*/  STS.U16 [R20+UR5+0x4c00], R28 ;  /* 0x004c001c14007988 */ /* 0x0001e80008000405 */
[----:B------:R-:W3:Y:S04]  /*21e90*/  LDL.LU R27, [R1+0x14] ;  /* 0x00001400011b7983 */ /* 0x000ee80000300800 */
[----:B------:R1:W-:Y:S04]  /*21ea0*/  STS.U16 [R20+UR5+0x5400], R24 ;  /* 0x0054001814007988 */ /* 0x0003e80008000405 */
[----:B0-----:R-:W3:Y:S04]  /*21eb0*/  LDL.LU R28, [R1+0x10] ;  /* 0x00001000011c7983 */ /* 0x001ee80000300800 */
[----:B------:R-:W3:Y:S04]  /*21ec0*/  LDL.LU R7, [R1+0x4] ;  /* 0x0000040001077983 */ /* 0x000ee80000300800 */
[----:B------:R0:W-:Y:S04]  /*21ed0*/  STS.U16 [R20+UR5+0x5c00], R22 ;  /* 0x005c001614007988 */ /* 0x0001e80008000405 */
[----:B-1----:R-:W3:Y:S04]  /*21ee0*/  LDL.LU R24, [R1+0x1154] ;  /* 0x0011540001187983 */ /* 0x002ee80000300800 */
[----:B------:R1:W-:Y:S04]  /*21ef0*/  STS.U16 [R20+UR5+0x6400], R21 ;  /* 0x0064001514007988 */ /* 0x0003e80008000405 */
[----:B0-----:R-:W3:Y:S04]  /*21f00*/  LDL.LU R22, [R1+0x1150] ;  /* 0x0011500001167983 */ /* 0x001ee80000300800 */
        /* <DEDUP_REMOVED lines=15> */
[----:B0-----:R-:W4:Y:S04]  /*22000*/  LDL.LU R0, [R1+0x1130] ;  /* 0x0011300001007983 */ /* 0x001f280000300800 */
[----:B------:R0:W-:Y:S04]  /*22010*/  STS.U16 [R20+UR5+0xac00], R3 ;  /* 0x00ac000314007988 */ /* 0x0001e80008000405 */
[----:B-1----:R-:W3:Y:S04]  /*22020*/  LDL.LU R2, [R1+0x112c] ;  /* 0x00112c0001027983 */ /* 0x002ee80000300800 */
[----:B------:R-:W-:Y:S04]  /*22030*/  STS.U16 [R20+UR5+0xb400], R9 ;  /* 0x00b4000914007988 */ /* 0x000fe80008000405 */
[----:B0-----:R-:W4:Y:S04]  /*22040*/  LDL.LU R3, [R1+0x1128] ;  /* 0x0011280001037983 */ /* 0x001f280000300800 */
[----:B------:R0:W-:Y:S04]  /*22050*/  STS.U16 [R20+UR5+0xbc00], R4 ;  /* 0x00bc000414007988 */ /* 0x0001e80008000405 */
[----:B------:R1:W-:Y:S04]  /*22060*/  STS.U16 [R20+UR5+0xc400], R5 ;  /* 0x00c4000514007988 */ /* 0x0003e80008000405 */
[----:B0-----:R-:W3:Y:S04]  /*22070*/  LDL.LU R4, [R1+0x1124] ;  /* 0x0011240001047983 */ /* 0x001ee80000300800 */
[----:B-1----:R-:W4:Y:S04]  /*22080*/  LDL.LU R5, [R1+0x1120] ;  /* 0x0011200001057983 */ /* 0x002f280000300800 */
[----:B--2---:R0:W-:Y:S04]  /*22090*/  STS.U16 [R20+UR5+0xcc00], R6 ;  /* 0x00cc000614007988 */ /* 0x0041e80008000405 */
[----:B0-----:R-:W2:Y:S01]  /*220a0*/  LDL.LU R6, [R1+0x111c] ;  /* 0x00111c0001067983 */ /* 0x001ea20000300800 */
[----:B------:R-:W0:Y:S02]  /*220b0*/  S2R R9, SR_TID.X ;  /* 0x0000000000097919 */ /* 0x000e240000002100 */
[----:B0-----:R-:W-:-:S05]  /*220c0*/  LOP3.LUT R9, R9, 0x7f, RZ, 0xc0, !PT ;  /* 0x0000007f09097812 */ /* 0x001fca00078ec0ff */
[----:B------:R-:W-:-:S05]  /*220d0*/  IMAD.SHL.U32 R9, R9, 0x2, RZ ;  /* 0x0000000209097824 */ /* 0x000fca00078e00ff */
[----:B------:R-:W-:Y:S01]  /*220e0*/  LOP3.LUT R9, R9, 0x50, RZ, 0x3c, !PT ;  /* 0x0000005009097812 */ /* 0x000fe200078e3cff */
[----:B--2---:R-:W-:Y:S04]  /*220f0*/  STS.U16 [R20+UR5+0xd400], R6 ;  /* 0x00d4000614007988 */ /* 0x004fe80008000405 */
[----:B----4-:R-:W-:Y:S04]  /*22100*/  STS.U16 [R20+UR5+0xdc00], R5 ;  /* 0x00dc000514007988 */ /* 0x010fe80008000405 */
[----:B---3--:R-:W-:Y:S04]  /*22110*/  STS.U16 [R20+UR5+0xe400], R4 ;  /* 0x00e4000414007988 */ /* 0x008fe80008000405 */
[----:B------:R0:W-:Y:S04]  /*22120*/  STS.U16 [R20+UR5+0xec00], R3 ;  /* 0x00ec000314007988 */ /* 0x0001e80008000405 */
[----:B------:R1:W-:Y:S04]  /*22130*/  STS.U16 [R20+UR5+0xf400], R2 ;  /* 0x00f4000214007988 */ /* 0x0003e80008000405 */
[----:B------:R2:W-:Y:S04]  /*22140*/  STS.U16 [R20+UR5+0xfc00], R0 ;  /* 0x00fc000014007988 */ /* 0x0005e80008000405 */
[----:B0-----:R-:W3:Y:S04]  /*22150*/  LDL.LU R3, [R1+0x8] ;  /* 0x0000080001037983 */ /* 0x001ee80000300800 */
[----:B-1----:R-:W4:Y:S04]  /*22160*/  LDL.LU R2, [R1+0xc] ;  /* 0x00000c0001027983 */ /* 0x002f280000300800 */
[----:B--2---:R-:W2:Y:S04]  /*22170*/  LDL.LU R20, [R1+0x1118] ;  /* 0x0011180001147983 */ /* 0x004ea80000300800 */
[----:B------:R0:W-:Y:S04]  /*22180*/  STS.U16 [R9+UR5+0x500], R23 ;  /* 0x0005001709007988 */ /* 0x0001e80008000405 */
[----:B------:R1:W-:Y:S04]  /*22190*/  STS.U16 [R9+UR5+0xd00], R25 ;  /* 0x000d001909007988 */ /* 0x0003e80008000405 */
[----:B------:R1:W-:Y:S04]  /*221a0*/  STS.U16 [R9+UR5+0x1500], R27 ;  /* 0x0015001b09007988 */ /* 0x0003e80008000405 */
[----:B0-----:R-:W2:Y:S04]  /*221b0*/  LDL.LU R23, [R1+0x1114] ;  /* 0x0011140001177983 */ /* 0x001ea80000300800 */
[----:B-1----:R-:W2:Y:S04]  /*221c0*/  LDL.LU R25, [R1+0x1110] ;  /* 0x0011100001197983 */ /* 0x002ea80000300800 */
[----:B------:R-:W2:Y:S04]  /*221d0*/  LDL.LU R27, [R1+0x110c] ;  /* 0x00110c00011b7983 */ /* 0x000ea80000300800 */
[----:B------:R0:W-:Y:S04]  /*221e0*/  STS.U16 [R9+UR5+0x1d00], R28 ;  /* 0x001d001c09007988 */ /* 0x0001e80008000405 */
[----:B0-----:R-:W2:Y:S04]  /*221f0*/  LDL.LU R28, [R1+0x1108] ;  /* 0x00110800011c7983 */ /* 0x001ea80000300800 */
[----:B----4-:R0:W-:Y:S04]  /*22200*/  STS.U16 [R9+UR5+0x2500], R2 ;  /* 0x0025000209007988 */ /* 0x0101e80008000405 */
[----:B---3--:R1:W-:Y:S04]  /*22210*/  STS.U16 [R9+UR5+0x2d00], R3 ;  /* 0x002d000309007988 */ /* 0x0083e80008000405 */
[----:B------:R3:W-:Y:S04]  /*22220*/  STS.U16 [R9+UR5+0x3500], R7 ;  /* 0x0035000709007988 */ /* 0x0007e80008000405 */
[----:B0-----:R-:W4:Y:S04]  /*22230*/  LDL R2, [R1+0xa14] ;  /* 0x000a140001027983 */ /* 0x001f280000100800 */
[----:B-1----:R-:W4:Y:S04]  /*22240*/  LDL R3, [R1+0x2a4] ;  /* 0x0002a40001037983 */ /* 0x002f280000100800 */
[----:B---3--:R-:W3:Y:S04]  /*22250*/  LDL R7, [R1+0xa10] ;  /* 0x000a100001077983 */ /* 0x008ee80000100800 */
[----:B--2---:R0:W-:Y:S04]  /*22260*/  STS.U16 [R9+UR5+0x3d00], R28 ;  /* 0x003d001c09007988 */ /* 0x0041e80008000405 */
[----:B------:R-:W-:Y:S04]  /*22270*/  STS.U16 [R9+UR5+0x4500], R27 ;  /* 0x0045001b09007988 */ /* 0x000fe80008000405 */
[----:B------:R-:W-:Y:S04]  /*22280*/  STS.U16 [R9+UR5+0x4d00], R25 ;  /* 0x004d001909007988 */ /* 0x000fe80008000405 */
[----:B------:R-:W-:Y:S04]  /*22290*/  STS.U16 [R9+UR5+0x5500], R23 ;  /* 0x0055001709007988 */ /* 0x000fe80008000405 */
[----:B------:R-:W-:Y:S04]  /*222a0*/  STS.U16 [R9+UR5+0x5d00], R20 ;  /* 0x005d001409007988 */ /* 0x000fe80008000405 */
[----:B------:R-:W-:Y:S04]  /*222b0*/  STS.U16 [R9+UR5+0x6500], R18 ;  /* 0x0065001209007988 */ /* 0x000fe80008000405 */
[----:B------:R-:W-:Y:S04]  /*222c0*/  STS.U16 [R9+UR5+0x6d00], R16 ;  /* 0x006d001009007988 */ /* 0x000fe80008000405 */
[----:B0-----:R-:W2:Y:S04]  /*222d0*/  LDL.LU R28, [R1+0xa78] ;  /* 0x000a7800011c7983 */ /* 0x001ea80000300800 */
[----:B------:R0:W-:Y:S04]  /*222e0*/  STS.U16 [R9+UR5+0x7500], R12 ;  /* 0x0075000c09007988 */ /* 0x0001e80008000405 */
[----:B0-----:R-:W2:Y:S01]  /*222f0*/  LDL R12, [R1+0x2a0] ;  /* 0x0002a000010c7983 */ /* 0x001ea20000100800 */
[----:B------:R-:W-:-:S02]  /*22300*/  PRMT R11, RZ, 0x7610, R11 ;  /* 0x00007610ff0b7816 */ /* 0x000fc4000000000b */
[----:B------:R-:W-:-:S04]  /*22310*/  PRMT R14, RZ, 0x7610, R14 ;  /* 0x00007610ff0e7816 */ /* 0x000fc8000000000e */
[----:B----4-:R3:W4:Y:S02]  /*22320*/  @!P3 LDG.E.U16 R11, desc[UR10][R2.64] ;  /* 0x0000000a020bb981 */ /* 0x010724000c1e1500 */
[----:B---3--:R-:W-:Y:S02]  /*22330*/  @!P3 IMAD.MOV.U32 R2, RZ, RZ, R7 ;  /* 0x000000ffff02b224 */ /* 0x008fe400078e0007 */
[----:B--2---:R-:W-:-:S05]  /*22340*/  @!P3 IMAD.MOV.U32 R3, RZ, RZ, R12 ;  /* 0x000000ffff03b224 */ /* 0x004fca00078e000c */
[----:B------:R-:W2:Y:S04]  /*22350*/  @!P3 LDG.E.U16 R14, desc[UR10][R2.64] ;  /* 0x0000000a020eb981 */ /* 0x000ea8000c1e1500 */
[----:B------:R0:W-:Y:S04]  /*22360*/  STS.U16 [R9+UR5+0x7d00], R13 ;  /* 0x007d000d09007988 */ /* 0x0001e80008000405 */
[----:B------:R-:W-:Y:S04]  /*22370*/  STS.U16 [R9+UR5+0x8500], R17 ;  /* 0x0085001109007988 */ /* 0x000fe80008000405 */
[----:B------:R-:W-:Y:S04]  /*22380*/  STS.U16 [R9+UR5+0x8d00], R19 ;  /* 0x008d001309007988 */ /* 0x000fe80008000405 */
[----:B------:R-:W-:Y:S04]  /*22390*/  STS.U16 [R9+UR5+0x9500], R21 ;  /* 0x0095001509007988 */ /* 0x000fe80008000405 */
[----:B------:R-:W-:Y:S04]  /*223a0*/  STS.U16 [R9+UR5+0x9d00], R22 ;  /* 0x009d001609007988 */ /* 0x000fe80008000405 */
[----:B------:R-:W-:Y:S04]  /*223b0*/  STS.U16 [R9+UR5+0xa500], R24 ;  /* 0x00a5001809007988 */ /* 0x000fe80008000405 */
[----:B------:R-:W-:Y:S04]  /*223c0*/  STS.U16 [R9+UR5+0xad00], R26 ;  /* 0x00ad001a09007988 */ /* 0x000fe80008000405 */
[----:B------:R1:W-:Y:S04]  /*223d0*/  STS.U16 [R9+UR5+0xb500], R29 ;  /* 0x00b5001d09007988 */ /* 0x0003e80008000405 */
[----:B0-----:R-:W3:Y:S04]  /*223e0*/  LDL R13, [R1+0x990] ;  /* 0x00099000010d7983 */ /* 0x001ee80000100800 */
[----:B-1----:R-:W3:Y:S04]  /*223f0*/  LDL R9, [R1+0x994] ;  /* 0x0009940001097983 */ /* 0x002ee80000100800 */
[----:B----4-:R0:W-:Y:S04]  /*22400*/  STL [R1+0xb8], R11 ;  /* 0x0000b80b01007387 */ /* 0x0101e80000100800 */
[----:B0-----:R-:W4:Y:S04]  /*22410*/  LDL.LU R11, [R1+0x1104] ;  /* 0x00110400010b7983 */ /* 0x001f280000300800 */
[----:B------:R-:W4:Y:S04]  /*22420*/  LDL R12, [R1+0x958] ;  /* 0x00095800010c7983 */ /* 0x000f280000100800 */
[----:B------:R-:W4:Y:S04]  /*22430*/  LDL R7, [R1+0x95c] ;  /* 0x00095c0001077983 */ /* 0x000f280000100800 */
[----:B--2---:R0:W-:Y:S04]  /*22440*/  STL [R1+0xb4], R14 ;  /* 0x0000b40e01007387 */ /* 0x0041e80000100800 */
[----:B0-----:R-:W2:Y:S04]  /*22450*/  LDL.LU R14, [R1+0x1100] ;  /* 0x00110000010e7983 */ /* 0x001ea80000300800 */
[----:B------:R-:W3:Y:S04]  /*22460*/  LDL R2, [R1+0x9d8] ;  /* 0x0009d80001027983 */ /* 0x000ee80000100800 */
[----:B------:R-:W3:Y:S01]  /*22470*/  LDL R3, [R1+0x9dc] ;  /* 0x0009dc0001037983 */ /* 0x000ee20000100800 */
[----:B------:R-:W-:-:S02]  /*22480*/  PRMT R15, RZ, 0x7610, R15 ;  /* 0x00007610ff0f7816 */ /* 0x000fc4000000000f */
        /* <DEDUP_REMOVED lines=21> */
[----:B------:R-:W3:Y:S01]  /*225e0*/  @!P3 LDG.E.U16 R15, desc[UR10][R2.64] ;  /* 0x0000000a020fb981 */ /* 0x000ee2000c1e1500 */
[----:B--2---:R-:W-:-:S03]  /*225f0*/  PRMT R14, RZ, 0x7610, R14 ;  /* 0x00007610ff0e7816 */ /* 0x004fc6000000000e */
[----:B---3--:R0:W-:Y:S04]  /*22600*/  STL [R1+0xa8], R15 ;  /* 0x0000a80f01007387 */ /* 0x0081e80000100800 */
[----:B0-----:R-:W2:Y:S01]  /*22610*/  LDL.LU R15, [R1+0x10f4] ;  /* 0x0010f400010f7983 */ /* 0x001ea20000300800 */
[----:B------:R-:W-:Y:S02]  /*22620*/  @!P3 IMAD.MOV.U32 R2, RZ, RZ, R9 ;  /* 0x000000ffff02b224 */ /* 0x000fe400078e0009 */
[----:B------:R-:W-:Y:S01]  /*22630*/  @!P3 IMAD.MOV.U32 R3, RZ, RZ, R13 ;  /* 0x000000ffff03b224 */ /* 0x000fe200078e000d */
[----:B------:R-:W3:Y:S04]  /*22640*/  LDL R9, [R1+0x8dc] ;  /* 0x0008dc0001097983 */ /* 0x000ee80000100800 */
[----:B------:R0:W4:Y:S04]  /*22650*/  @!P3 LDG.E.U16 R14, desc[UR10][R2.64] ;  /* 0x0000000a020eb981 */ /* 0x000128000c1e1500 */
[----:B------:R-:W3:Y:S01]  /*22660*/  LDL R13, [R1+0x8d8] ;  /* 0x0008d800010d7983 */ /* 0x000ee20000100800 */
[----:B0-----:R-:W-:-:S02]  /*22670*/  @!P3 IMAD.MOV.U32 R2, RZ, RZ, R7 ;  /* 0x000000ffff02b224 */ /* 0x001fc400078e0007 */
[----:B------:R-:W-:Y:S01]  /*22680*/  @!P3 IMAD.MOV.U32 R3, RZ, RZ, R12 ;  /* 0x000000ffff03b224 */ /* 0x000fe200078e000c */
[----:B--2---:R-:W-:-:S06]  /*22690*/  PRMT R15, RZ, 0x7610, R15 ;  /* 0x00007610ff0f7816 */ /* 0x004fcc000000000f */
[----:B------:R-:W2:Y:S04]  /*226a0*/  @!P3 LDG.E.U16 R15, desc[UR10][R2.64] ;  /* 0x0000000a020fb981 */ /* 0x000ea8000c1e1500 */
[----:B----4-:R0:W-:Y:S04]  /*226b0*/  STL [R1+0xa4], R14 ;  /* 0x0000a40e01007387 */ /* 0x0101e80000100800 */
[----:B0-----:R-:W4:Y:S04]  /*226c0*/  LDL.LU R14, [R1+0x10f0] ;  /* 0x0010f000010e7983 */ /* 0x001f280000300800 */
[----:B------:R-:W3:Y:S04]  /*226d0*/  LDL R12, [R1+0x8d0] ;  /* 0x0008d000010c7983 */ /* 0x000ee80000100800 */
[----:B------:R-:W3:Y:S04]  /*226e0*/  LDL R7, [R1+0x8d4] ;  /* 0x0008d40001077983 */ /* 0x000ee80000100800 */
[----:B--2---:R0:W-:Y:S04]  /*226f0*/  STL [R1+0xa0], R15 ;  /* 0x0000a00f01007387 */ /* 0x0041e80000100800 */
[----:B0-----:R-:W2:Y:S04]  /*22700*/  LDL.LU R15, [R1+0x10ec] ;  /* 0x0010ec00010f7983 */ /* 0x001ea80000300800 */
        /* <DEDUP_REMOVED lines=160> */
[----:B------:R-:W4:Y:S04]  /*23110*/  LDL R13, [R1+0x658] ;  /* 0x00065800010d7983 */ /* 0x000f280000100800 */
[----:B------:R0:W3:Y:S02]  /*23120*/  @!P3 LDG.E.U16 R14, desc[UR10][R2.64] ;  /* 0x0000000a020eb981 */ /* 0x0000e4000c1e1500 */
[----:B0-----:R-:W-:-:S02]  /*23130*/  @!P3 IMAD.MOV.U32 R2, RZ, RZ, R7 ;  /* 0x000000ffff02b224 */ /* 0x001fc400078e0007 */
[----:B------:R-:W-:Y:S01]  /*23140*/  @!P3 IMAD.MOV.U32 R3, RZ, RZ, R12 ;  /* 0x000000ffff03b224 */ /* 0x000fe200078e000c */
[----:B--2---:R-:W-:-:S06]  /*23150*/  PRMT R15, RZ, 0x7610, R15 ;  /* 0x00007610ff0f7816 */ /* 0x004fcc000000000f */
[----:B------:R-:W2:Y:S04]  /*23160*/  @!P3 LDG.E.U16 R15, desc[UR10][R2.64] ;  /* 0x0000000a020fb981 */ /* 0x000ea8000c1e1500 */
[----:B---3--:R0:W-:Y:S04]  /*23170*/  STL [R1+0x54], R14 ;  /* 0x0000540e01007387 */ /* 0x0081e80000100800 */
[----:B0-----:R-:W3:Y:S04]  /*23180*/  LDL.LU R14, [R1+0x10a0] ;  /* 0x0010a000010e7983 */ /* 0x001ee80000300800 */
[----:B------:R-:W4:Y:S04]  /*23190*/  LDL R12, [R1+0x650] ;  /* 0x00065000010c7983 */ /* 0x000f280000100800 */
[----:B------:R-:W4:Y:S04]  /*231a0*/  LDL R7, [R1+0x654] ;  /* 0x0006540001077983 */ /* 0x000f280000100800 */
        /* <DEDUP_REMOVED lines=107> */
[----:B------:R-:W-:-:S02]  /*23860*/  PRMT R8, RZ, 0x7610, R8 ;  /* 0x00007610ff087816 */ /* 0x000fc40000000008 */
[----:B0-----:R-:W-:-:S04]  /*23870*/  @!P3 LOP3.LUT R3, R3, R2, RZ, 0x3c, !PT ;  /* 0x000000020303b212 */ /* 0x001fc800078e3cff */
[----:B------:R-:W-:-:S04]  /*23880*/  @!P3 LOP3.LUT R2, R3, R2, RZ, 0x3c, !PT ;  /* 0x000000020302b212 */ /* 0x000fc800078e3cff */
[----:B------:R-:W-:-:S05]  /*23890*/  @!P3 LOP3.LUT R3, R3, R2, RZ, 0x3c, !PT ;  /* 0x000000020303b212 */ /* 0x000fca00078e3cff */
[----:B------:R0:W2:Y:S02]  /*238a0*/  @!P3 LDG.E.U16 R15, desc[UR10][R2.64] ;  /* 0x0000000a020fb981 */ /* 0x0000a4000c1e1500 */
[----:B0-----:R-:W-:Y:S02]  /*238b0*/  @!P3 IMAD.MOV.U32 R2, RZ, RZ, R9 ;  /* 0x000000ffff02b224 */ /* 0x001fe400078e0009 */
[----:B------:R-:W-:-:S05]  /*238c0*/  @!P3 IMAD.MOV.U32 R3, RZ, RZ, R13 ;  /* 0x000000ffff03b224 */ /* 0x000fca00078e000d */
[----:B------:R0:W3:Y:S01]  /*238d0*/  @!P3 LDG.E.U16 R8, desc[UR10][R2.64] ;  /* 0x0000000a0208b981 */ /* 0x0000e2000c1e1500 */
[----:B------:R-:W-:-:S03]  /*238e0*/  PRMT R6, RZ, 0x7610, R6 ;  /* 0x00007610ff067816 */ /* 0x000fc60000000006 */
[----:B----4-:R1:W-:Y:S01]  /*238f0*/  STL [R1+0x20], R5 ;  /* 0x0000200501007387 */ /* 0x0103e20000100800 */
[----:B0-----:R-:W-:Y:S02]  /*23900*/  @!P3 IMAD.MOV.U32 R2, RZ, RZ, R7 ;  /* 0x000000ffff02b224 */ /* 0x001fe400078e0007 */
[----:B------:R-:W-:Y:S01]  /*23910*/  @!P3 IMAD.MOV.U32 R3, RZ, RZ, R12 ;  /* 0x000000ffff03b224 */ /* 0x000fe200078e000c */
[----:B-1----:R-:W4:Y:S04]  /*23920*/  LDL R5, [R1+0x4dc] ;  /* 0x0004dc0001057983 */ /* 0x002f280000100800 */
[----:B------:R4:W4:Y:S04]  /*23930*/  @!P3 LDG.E.U16 R6, desc[UR10][R2.64] ;  /* 0x0000000a0206b981 */ /* 0x000928000c1e1500 */
[----:B--2---:R0:W-:Y:S04]  /*23940*/  STL [R1+0x1c], R15 ;  /* 0x00001c0f01007387 */ /* 0x0041e80000100800 */
[----:B0-----:R-:W2:Y:S04]  /*23950*/  LDL.LU R15, [R1+0x106c] ;  /* 0x00106c00010f7983 */ /* 0x001ea80000300800 */
[----:B------:R-:W2:Y:S04]  /*23960*/  LDL R9, [R1+0x498] ;  /* 0x0004980001097983 */ /* 0x000ea80000100800 */
[----:B---3--:R0:W-:Y:S04]  /*23970*/  STL [R1+0x18], R8 ;  /* 0x0000180801007387 */ /* 0x0081e80000100800 */
[----:B------:R-:W3:Y:S01]  /*23980*/  LDL R3, [R1+0x4d8] ;  /* 0x0004d80001037983 */ /* 0x000ee20000100800 */
[----:B------:R-:W-:-:S03]  /*23990*/  PRMT R4, RZ, 0x7610, R4 ;  /* 0x00007610ff047816 */ /* 0x000fc60000000004 */
[----:B------:R-:W2:Y:S04]  /*239a0*/  LDL R13, [R1+0x490] ;  /* 0x00049000010d7983 */ /* 0x000ea80000100800 */
[----:B------:R-:W2:Y:S04]  /*239b0*/  LDL R12, [R1+0x494] ;  /* 0x00049400010c7983 */ /* 0x000ea80000100800 */
[----:B------:R-:W2:Y:S04]  /*239c0*/  LDL R7, [R1+0x460] ;  /* 0x0004600001077983 */ /* 0x000ea80000100800 */
[----:B0-----:R-:W2:Y:S01]  /*239d0*/  LDL R8, [R1+0x49c] ;  /* 0x00049c0001087983 */ /* 0x001ea20000100800 */
[----:B----4-:R-:W-:-:S03]  /*239e0*/  @!P3 IMAD.MOV.U32 R2, RZ, RZ, R5 ;  /* 0x000000ffff02b224 */ /* 0x010fc600078e0005 */
[----:B------:R0:W-:Y:S04]  /*239f0*/  STL [R1+0x14], R6 ;  /* 0x0000140601007387 */ /* 0x0001e80000100800 */
[----:B------:R-:W4:Y:S04]  /*23a00*/  LDL R5, [R1+0x458] ;  /* 0x0004580001057983 */ /* 0x000f280000100800 */
[----:B0-----:R-:W4:Y:S04]  /*23a10*/  LDL R6, [R1+0x464] ;  /* 0x0004640001067983 */ /* 0x001f280000100800 */
[----:B---3--:R-:W3:Y:S04]  /*23a20*/  @!P3 LDG.E.U16 R4, desc[UR10][R2.64] ;  /* 0x0000000a0204b981 */ /* 0x008ee8000c1e1500 */
[----:B------:R-:W4:Y:S04]  /*23a30*/  LDL R2, [R1+0x4d0] ;  /* 0x0004d00001027983 */ /* 0x000f280000100800 */
[----:B------:R-:W4:Y:S01]  /*23a40*/  LDL R3, [R1+0x4d4] ;  /* 0x0004d40001037983 */ /* 0x000f220000100800 */
[----:B--2---:R-:W-:-:S02]  /*23a50*/  PRMT R15, RZ, 0x7610, R15 ;  /* 0x00007610ff0f7816 */ /* 0x004fc4000000000f */
[----:B------:R-:W-:Y:S01]  /*23a60*/  PRMT R14, RZ, 0x7610, R14 ;  /* 0x00007610ff0e7816 */ /* 0x000fe2000000000e */
[----:B---3--:R0:W-:Y:S04]  /*23a70*/  STL [R1+0x10], R4 ;  /* 0x0000100401007387 */ /* 0x0081e80000100800 */
[----:B0-----:R-:W2:Y:S01]  /*23a80*/  LDL R4, [R1+0x45c] ;  /* 0x00045c0001047983 */ /* 0x001ea20000100800 */
[----:B----4-:R-:W-:-:S04]  /*23a90*/  @!P3 LOP3.LUT R3, R3, R2, RZ, 0x3c, !PT ;  /* 0x000000020303b212 */ /* 0x010fc800078e3cff */
[----:B------:R-:W-:-:S04]  /*23aa0*/  @!P3 LOP3.LUT R2, R3, R2, RZ, 0x3c, !PT ;  /* 0x000000020302b212 */ /* 0x000fc800078e3cff */
[----:B------:R-:W-:-:S05]  /*23ab0*/  @!P3 LOP3.LUT R3, R3, R2, RZ, 0x3c, !PT ;  /* 0x000000020303b212 */ /* 0x000fca00078e3cff */
[----:B------:R0:W3:Y:S01]  /*23ac0*/  @!P3 LDG.E.U16 R15, desc[UR10][R2.64] ;  /* 0x0000000a020fb981 */ /* 0x0000e2000c1e1500 */
[----:B------:R-:W-:Y:S01]  /*23ad0*/  PRMT R11, RZ, 0x7610, R11 ;  /* 0x00007610ff0b7816 */ /* 0x000fe2000000000b */
[----:B0-----:R-:W-:Y:S02]  /*23ae0*/  @!P3 IMAD.MOV.U32 R2, RZ, RZ, R8 ;  /* 0x000000ffff02b224 */ /* 0x001fe400078e0008 */
[----:B------:R-:W-:Y:S01]  /*23af0*/  @!P3 IMAD.MOV.U32 R3, RZ, RZ, R9 ;  /* 0x000000ffff03b224 */ /* 0x000fe200078e0009 */
[----:B------:R-:W-:Y:S02]  /*23b00*/  PRMT R10, RZ, 0x7610, R10 ;  /* 0x00007610ff0a7816 */ /* 0x000fe4000000000a */
[----:B------:R-:W-:Y:S01]  /*23b10*/  PRMT R27, RZ, 0x7610, R27 ;  /* 0x00007610ff1b7816 */ /* 0x000fe2000000001b */
[----:B------:R-:W4:Y:S04]  /*23b20*/  LDL R9, [R1+0x450] ;  /* 0x0004500001097983 */ /* 0x000f280000100800 */
[----:B------:R0:W3:Y:S04]  /*23b30*/  @!P3 LDG.E.U16 R14, desc[UR10][R2.64] ;  /* 0x0000000a020eb981 */ /* 0x0000e8000c1e1500 */
[----:B------:R-:W3:Y:S01]  /*23b40*/  LDL R8, [R1+0x454] ;  /* 0x0004540001087983 */ /* 0x000ee20000100800 */
[----:B0-----:R-:W-:-:S02]  /*23b50*/  @!P3 IMAD.MOV.U32 R2, RZ, RZ, R12 ;  /* 0x000000ffff02b224 */ /* 0x001fc400078e000c */
[----:B------:R-:W-:-:S05]  /*23b60*/  @!P3 IMAD.MOV.U32 R3, RZ, RZ, R13 ;  /* 0x000000ffff03b224 */ /* 0x000fca00078e000d */
[----:B------:R0:W3:Y:S02]  /*23b70*/  @!P3 LDG.E.U16 R11, desc[UR10][R2.64] ;  /* 0x0000000a020bb981 */ /* 0x0000e4000c1e1500 */
[----:B0-----:R-:W-:Y:S02]  /*23b80*/  @!P3 IMAD.MOV.U32 R2, RZ, RZ, R6 ;  /* 0x000000ffff02b224 */ /* 0x001fe400078e0006 */
[----:B------:R-:W-:Y:S01]  /*23b90*/  @!P3 IMAD.MOV.U32 R3, RZ, RZ, R7 ;  /* 0x000000ffff03b224 */ /* 0x000fe200078e0007 */
[----:B------:R-:W3:Y:S04]  /*23ba0*/  LDL R6, [R1+0x424] ;  /* 0x0004240001067983 */ /* 0x000ee80000100800 */
[----:B------:R-:W3:Y:S04]  /*23bb0*/  LDL R7, [R1+0x420] ;  /* 0x0004200001077983 */ /* 0x000ee80000100800 */
[----:B------:R0:W3:Y:S02]  /*23bc0*/  @!P3 LDG.E.U16 R10, desc[UR10][R2.64] ;  /* 0x0000000a020ab981 */ /* 0x0000e4000c1e1500 */
[----:B0-----:R-:W-:-:S02]  /*23bd0*/  @!P3 IMAD.MOV.U32 R3, RZ, RZ, R5 ;  /* 0x000000ffff03b224 */ /* 0x001fc400078e0005 */
[----:B------:R-:W3:Y:S01]  /*23be0*/  LDL R5, [R1+0x418] ;  /* 0x0004180001057983 */ /* 0x000ee20000100800 */
[----:B--2---:R-:W-:-:S03]  /*23bf0*/  @!P3 IMAD.MOV.U32 R2, RZ, RZ, R4 ;  /* 0x000000ffff02b224 */ /* 0x004fc600078e0004 */
[----:B------:R-:W2:Y:S04]  /*23c00*/  LDL R4, [R1+0x41c] ;  /* 0x00041c0001047983 */ /* 0x000ea80000100800 */
[----:B------:R4:W2:Y:S01]  /*23c10*/  @!P3 LDG.E.U16 R27, desc[UR10][R2.64] ;  /* 0x0000000a021bb981 */ /* 0x0008a2000c1e1500 */
[----:B------:R-:W-:Y:S01]  /*23c20*/  PRMT R25, RZ, 0x7610, R25 ;  /* 0x00007610ff197816 */ /* 0x000fe20000000019 */
[----:B----4-:R-:W-:Y:S02]  /*23c30*/  @!P3 IMAD.MOV.U32 R3, RZ, RZ, R9 ;  /* 0x000000ffff03b224 */ /* 0x010fe400078e0009 */
[----:B---3--:R-:W-:-:S05]  /*23c40*/  @!P3 IMAD.MOV.U32 R2, RZ, RZ, R8 ;  /* 0x000000ffff02b224 */ /* 0x008fca00078e0008 */
[----:B------:R0:W3:Y:S04]  /*23c50*/  @!P3 LDG.E.U16 R25, desc[UR10][R2.64] ;  /* 0x0000000a0219b981 */ /* 0x0000e8000c1e1500 */
[----:B--2---:R-:W-:Y:S04]  /*23c60*/  STL [R1+0x1044], R27 ;  /* 0x0010441b01007387 */ /* 0x004fe80000100800 */
[----:B------:R1:W-:Y:S04]  /*23c70*/  STL [R1+0x4], R11 ;  /* 0x0000040b01007387 */ /* 0x0003e80000100800 */
[----:B-1----:R-:W2:Y:S04]  /*23c80*/  LDL R11, [R1+0x410] ;  /* 0x00041000010b7983 */ /* 0x002ea80000100800 */
[----:B------:R1:W-:Y:S01]  /*23c90*/  STL [R1], R10 ;  /* 0x0000000a01007387 */ /* 0x0003e20000100800 */
[----:B------:R-:W-:Y:S01]  /*23ca0*/  PRMT R23, RZ, 0x7610, R23 ;  /* 0x00007610ff177816 */ /* 0x000fe20000000017 */
[----:B0-----:R-:W-:-:S02]  /*23cb0*/  @!P3 IMAD.MOV.U32 R2, RZ, RZ, R6 ;  /* 0x000000ffff02b224 */ /* 0x001fc400078e0006 */
[----:B------:R-:W-:Y:S01]  /*23cc0*/  @!P3 IMAD.MOV.U32 R3, RZ, RZ, R7 ;  /* 0x000000ffff03b224 */ /* 0x000fe200078e0007 */
[----:B------:R-:W-:Y:S02]  /*23cd0*/  PRMT R20, RZ, 0x7610, R20 ;  /* 0x00007610ff147816 */ /* 0x000fe40000000014 */
[----:B------:R-:W-:Y:S01]  /*23ce0*/  PRMT R18, RZ, 0x7610, R18 ;  /* 0x00007610ff127816 */ /* 0x000fe20000000012 */
[----:B------:R-:W4:Y:S04]  /*23cf0*/  LDL R9, [R1+0x3e0] ;  /* 0x0003e00001097983 */ /* 0x000f280000100800 */
[----:B------:R0:W4:Y:S04]  /*23d00*/  @!P3 LDG.E.U16 R23, desc[UR10][R2.64] ;  /* 0x0000000a0217b981 */ /* 0x000128000c1e1500 */
[----:B-1----:R-:W4:Y:S04]  /*23d10*/  LDL R10, [R1+0x414] ;  /* 0x00041400010a7983 */ /* 0x002f280000100800 */
[----:B------:R-:W4:Y:S01]  /*23d20*/  LDL R8, [R1+0x3e4] ;  /* 0x0003e40001087983 */ /* 0x000f220000100800 */
[----:B0-----:R-:W-:-:S02]  /*23d30*/  @!P3 IMAD.MOV.U32 R2, RZ, RZ, R4 ;  /* 0x000000ffff02b224 */ /* 0x001fc400078e0004 */
[----:B------:R-:W-:-:S05]  /*23d40*/  @!P3 IMAD.MOV.U32 R3, RZ, RZ, R5 ;  /* 0x000000ffff03b224 */ /* 0x000fca00078e0005 */
[----:B------:R2:W4:Y:S04]  /*23d50*/  @!P3 LDG.E.U16 R20, desc[UR10][R2.64] ;  /* 0x0000000a0214b981 */ /* 0x000528000c1e1500 */
[----:B---3--:R-:W-:Y:S04]  /*23d60*/  STL [R1+0x1030], R25 ;  /* 0x0010301901007387 */ /* 0x008fe80000100800 */
[----:B------:R-:W-:Y:S04]  /*23d70*/  STL [R1+0xc], R15 ;  /* 0x00000c0f01007387 */ /* 0x000fe80000100800 */
[----:B------:R-:W3:Y:S04]  /*23d80*/  LDL R7, [R1+0x3d8] ;  /* 0x0003d80001077983 */ /* 0x000ee80000100800 */
[----:B------:R-:W3:Y:S01]  /*23d90*/  LDL R6, [R1+0x3dc] ;  /* 0x0003dc0001067983 */ /* 0x000ee20000100800 */
[----:B--2---:R-:W-:-:S02]  /*23da0*/  @!P3 IMAD.MOV.U32 R3, RZ, RZ, R11 ;  /* 0x000000ffff03b224 */ /* 0x004fc400078e000b */
[----:B----4-:R-:W-:-:S05]  /*23db0*/  @!P3 IMAD.MOV.U32 R2, RZ, RZ, R10 ;  /* 0x000000ffff02b224 */ /* 0x010fca00078e000a */
[----:B------:R0:W2:Y:S04]  /*23dc0*/  @!P3 LDG.E.U16 R18, desc[UR10][R2.64] ;  /* 0x0000000a0212b981 */ /* 0x0000a8000c1e1500 */
[----:B------:R-:W-:Y:S04]  /*23dd0*/  STL [R1+0x8], R14 ;  /* 0x0000080e01007387 */ /* 0x000fe80000100800 */
[----:B------:R-:W4:Y:S04]  /*23de0*/  LDL R5, [R1+0x3d0] ;  /* 0x0003d00001057983 */ /* 0x000f280000100800 */
[----:B------:R-:W4:Y:S01]  /*23df0*/  LDL R4, [R1+0x3d4] ;  /* 0x0003d40001047983 */ /* 0x000f220000100800 */
[----:B------:R-:W-:-:S03]  /*23e00*/  PRMT R16, RZ, 0x7610, R16 ;  /* 0x00007610ff107816 */ /* 0x000fc60000000010 */
[----:B------:R-:W-:Y:S01]  /*23e10*/  STL [R1+0x1048], R20 ;  /* 0x0010481401007387 */ /* 0x000fe20000100800 */
[----:B0-----:R-:W-:Y:S02]  /*23e20*/  @!P3 IMAD.MOV.U32 R2, RZ, RZ, R8 ;  /* 0x000000ffff02b224 */ /* 0x001fe400078e0008 */
[----:B------:R-:W-:-:S05]  /*23e30*/  @!P3 IMAD.MOV.U32 R3, RZ, RZ, R9 ;  /* 0x000000ffff03b224 */ /* 0x000fca00078e0009 */
[----:B------:R3:W4:Y:S01]  /*23e40*/  @!P3 LDG.E.U16 R16, desc[UR10][R2.64] ;  /* 0x0000000a0210b981 */ /* 0x000722000c1e1500 */
[----:B------:R-:W-:Y:S01]  /*23e50*/  PRMT R0, RZ, 0x7610, R0 ;  /* 0x00007610ff007816 */ /* 0x000fe20000000000 */
[----:B---3--:R-:W-:Y:S02]  /*23e60*/  @!P3 IMAD.MOV.U32 R2, RZ, RZ, R6 ;  /* 0x000000ffff02b224 */ /* 0x008fe400078e0006 */
[----:B------:R-:W-:-:S05]  /*23e70*/  @!P3 IMAD.MOV.U32 R3, RZ, RZ, R7 ;  /* 0x000000ffff03b224 */ /* 0x000fca00078e0007 */
[----:B------:R0:W3:Y:S04]  /*23e80*/  @!P3 LDG.E.U16 R0, desc[UR10][R2.64] ;  /* 0x0000000a0200b981 */ /* 0x0000e8000c1e1500 */
[----:B--2---:R-:W-:Y:S04]  /*23e90*/  STL [R1+0x1034], R18 ;  /* 0x0010341201007387 */ /* 0x004fe80000100800 */
[----:B------:R-:W2:Y:S04]  /*23ea0*/  LDL R11, [R1+0x3a0] ;  /* 0x0003a000010b7983 */ /* 0x000ea80000100800 */
[----:B------:R-:W2:Y:S04]  /*23eb0*/  LDL R10, [R1+0x3a4] ;  /* 0x0003a400010a7983 */ /* 0x000ea80000100800 */
[----:B------:R-:W2:Y:S04]  /*23ec0*/  LDL R7, [R1+0x398] ;  /* 0x0003980001077983 */ /* 0x000ea80000100800 */
[----:B------:R-:W2:Y:S01]  /*23ed0*/  LDL R6, [R1+0x39c] ;  /* 0x00039c0001067983 */ /* 0x000ea20000100800 */
[----:B0-----:R-:W-:-:S02]  /*23ee0*/  PRMT R2, RZ, 0x7610, R2 ;  /* 0x00007610ff027816 */ /* 0x001fc40000000002 */
[----:B------:R-:W-:-:S04]  /*23ef0*/  PRMT R3, RZ, 0x7610, R3 ;  /* 0x00007610ff037816 */ /* 0x000fc80000000003 */
[----:B----4-:R2:W4:Y:S04]  /*23f00*/  @!P3 LDG.E.U16 R2, desc[UR10][R4.64] ;  /* 0x0000000a0402b981 */ /* 0x010528000c1e1500 */
[----:B---3--:R0:W-:Y:S04]  /*23f10*/  STL [R1+0x104c], R0 ;  /* 0x00104c0001007387 */ /* 0x0081e80000100800 */
[----:B------:R-:W3:Y:S04]  /*23f20*/  LDL R13, [R1+0x360] ;  /* 0x00036000010d7983 */ /* 0x000ee80000100800 */
[----:B------:R-:W3:Y:S04]  /*23f30*/  LDL R12, [R1+0x364] ;  /* 0x00036400010c7983 */ /* 0x000ee80000100800 */
[----:B------:R-:W3:Y:S04]  /*23f40*/  LDL R9, [R1+0x320] ;  /* 0x0003200001097983 */ /* 0x000ee80000100800 */
[----:B------:R-:W3:Y:S01]  /*23f50*/  LDL R8, [R1+0x324] ;  /* 0x0003240001087983 */ /* 0x000ee20000100800 */
[----:B--2---:R-:W-:-:S02]  /*23f60*/  @!P3 IMAD.MOV.U32 R5, RZ, RZ, R11 ;  /* 0x000000ffff05b224 */ /* 0x004fc400078e000b */
[----:B------:R-:W-:-:S05]  /*23f70*/  @!P3 IMAD.MOV.U32 R4, RZ, RZ, R10 ;  /* 0x000000ffff04b224 */ /* 0x000fca00078e000a */
[----:B------:R1:W2:Y:S02]  /*23f80*/  @!P3 LDG.E.U16 R3, desc[UR10][R4.64] ;  /* 0x0000000a0403b981 */ /* 0x0002a4000c1e1500 */
[----:B-1----:R-:W-:-:S06]  /*23f90*/  PRMT R4, RZ, 0x7610, R4 ;  /* 0x00007610ff047816 */ /* 0x002fcc0000000004 */
[----:B------:R3:W2:Y:S04]  /*23fa0*/  @!P3 LDG.E.U16 R4, desc[UR10][R6.64] ;  /* 0x0000000a0604b981 */ /* 0x0006a8000c1e1500 */
[----:B----4-:R1:W-:Y:S04]  /*23fb0*/  STL [R1+0x1038], R2 ;  /* 0x0010380201007387 */ /* 0x0103e80000100800 */
[----:B------:R-:W4:Y:S04]  /*23fc0*/  LDL R11, [R1+0x2e0] ;  /* 0x0002e000010b7983 */ /* 0x000f280000100800 */
[----:B------:R-:W4:Y:S04]  /*23fd0*/  LDL R10, [R1+0x2e4] ;  /* 0x0002e400010a7983 */ /* 0x000f280000100800 */
[----:B0-----:R-:W4:Y:S04]  /*23fe0*/  LDL R0, [R1+0xa64] ;  /* 0x000a640001007983 */ /* 0x001f280000100800 */
[----:B-1----:R-:W4:Y:S01]  /*23ff0*/  LDL R2, [R1+0x2bc] ;  /* 0x0002bc0001027983 */ /* 0x002f220000100800 */
[----:B---3--:R-:W-:-:S02]  /*24000*/  @!P3 IMAD.MOV.U32 R6, RZ, RZ, R12 ;  /* 0x000000ffff06b224 */ /* 0x008fc400078e000c */
[----:B------:R-:W-:Y:S01]  /*24010*/  @!P3 IMAD.MOV.U32 R7, RZ, RZ, R13 ;  /* 0x000000ffff07b224 */ /* 0x000fe200078e000d */
[----:B------:R-:W-:-:S06]  /*24020*/  PRMT R5, RZ, 0x7610, R5 ;  /* 0x00007610ff057816 */ /* 0x000fcc0000000005 */
[----:B------:R0:W3:Y:S04]  /*24030*/  @!P3 LDG.E.U16 R5, desc[UR10][R6.64] ;  /* 0x0000000a0605b981 */ /* 0x0000e8000c1e1500 */
[----:B--2---:R1:W-:Y:S04]  /*24040*/  STL [R1+0x1050], R4 ;  /* 0x0010500401007387 */ /* 0x0043e80000100800 */
[----:B------:R-:W2:Y:S04]  /*24050*/  LDL R18, [R1+0xa68] ;  /* 0x000a680001127983 */ /* 0x000ea80000100800 */
[----:B------:R-:W3:Y:S04]  /*24060*/  LDL R15, [R1+0xa88] ;  /* 0x000a8800010f7983 */ /* 0x000ee80000100800 */
[----:B------:R-:W3:Y:S04]  /*24070*/  LDL R13, [R1+0x358] ;  /* 0x00035800010d7983 */ /* 0x000ee80000100800 */
[----:B------:R-:W3:Y:S01]  /*24080*/  LDL R12, [R1+0x35c] ;  /* 0x00035c00010c7983 */ /* 0x000ee20000100800 */
[----:B0-----:R-:W-:-:S02]  /*24090*/  PRMT R6, RZ, 0x7610, R6 ;  /* 0x00007610ff067816 */ /* 0x001fc40000000006 */
[----:B------:R-:W-:Y:S01]  /*240a0*/  PRMT R7, RZ, 0x7610, R7 ;  /* 0x00007610ff077816 */ /* 0x000fe20000000007 */
[----:B------:R-:W3:Y:S04]  /*240b0*/  LDL R14, [R1+0x318] ;  /* 0x00031800010e7983 */ /* 0x000ee80000100800 */
[----:B-1----:R-:W3:Y:S04]  /*240c0*/  LDL R4, [R1+0x31c] ;  /* 0x00031c0001047983 */ /* 0x002ee80000100800 */
[----:B------:R4:W3:Y:S04]  /*240d0*/  @!P3 LDG.E.U16 R6, desc[UR10][R8.64] ;  /* 0x0000000a0806b981 */ /* 0x0008e8000c1e1500 */
[----:B------:R-:W3:Y:S01]  /*240e0*/  LDL R20, [R1+0xa30] ;  /* 0x000a300001147983 */ /* 0x000ee20000100800 */
[----:B----4-:R-:W-:-:S02]  /*240f0*/  @!P3 IMAD.MOV.U32 R8, RZ, RZ, R10 ;  /* 0x000000ffff08b224 */ /* 0x010fc400078e000a */
[----:B------:R-:W-:Y:S02]  /*24100*/  @!P3 IMAD.MOV.U32 R9, RZ, RZ, R11 ;  /* 0x000000ffff09b224 */ /* 0x000fe400078e000b */
[----:B------:R-:W-:Y:S02]  /*24110*/  @!P3 IMAD.MOV.U32 R10, RZ, RZ, R0 ;  /* 0x000000ffff0ab224 */ /* 0x000fe400078e0000 */
[----:B------:R-:W-:Y:S01]  /*24120*/  @!P3 IMAD.MOV.U32 R11, RZ, RZ, R2 ;  /* 0x000000ffff0bb224 */ /* 0x000fe200078e0002 */
[----:B------:R-:W4:Y:S04]  /*24130*/  LDL R0, [R1+0x2dc] ;  /* 0x0002dc0001007983 */ /* 0x000f280000100800 */
[----:B------:R0:W4:Y:S04]  /*24140*/  @!P3 LDG.E.U16 R7, desc[UR10][R8.64] ;  /* 0x0000000a0807b981 */ /* 0x000128000c1e1500 */
[----:B------:R-:W4:Y:S01]  /*24150*/  LDL R2, [R1+0x2d8] ;  /* 0x0002d80001027983 */ /* 0x000f220000100800 */
[----:B0-----:R-:W-:-:S02]  /*24160*/  PRMT R8, RZ, 0x7610, R8 ;  /* 0x00007610ff087816 */ /* 0x001fc40000000008 */
[----:B------:R-:W-:-:S04]  /*24170*/  PRMT R9, RZ, 0x7610, R9 ;  /* 0x00007610ff097816 */ /* 0x000fc80000000009 */
[----:B------:R2:W4:Y:S02]  /*24180*/  @!P3 LDG.E.U16 R8, desc[UR10][R10.64] ;  /* 0x0000000a0a08b981 */ /* 0x000524000c1e1500 */
[----:B--2---:R-:W-:Y:S02]  /*24190*/  @!P3 IMAD.MOV.U32 R11, RZ, RZ, R18 ;  /* 0x000000ffff0bb224 */ /* 0x004fe400078e0012 */
[----:B---3--:R-:W-:Y:S01]  /*241a0*/  @!P3 IMAD.MOV.U32 R10, RZ, RZ, R15 ;  /* 0x000000ffff0ab224 */ /* 0x008fe200078e000f */
[----:B------:R-:W2:Y:S04]  /*241b0*/  LDL R18, [R1+0xa6c] ;  /* 0x000a6c0001127983 */ /* 0x000ea80000100800 */
[----:B------:R0:W3:Y:S02]  /*241c0*/  @!P3 LDG.E.U16 R9, desc[UR10][R10.64] ;  /* 0x0000000a0a09b981 */ /* 0x0000e4000c1e1500 */
[----:B0-----:R-:W-:-:S06]  /*241d0*/  PRMT R10, RZ, 0x7610, R10 ;  /* 0x00007610ff0a7816 */ /* 0x001fcc000000000a */
[----:B------:R0:W3:Y:S01]  /*241e0*/  @!P3 LDG.E.U16 R10, desc[UR10][R12.64] ;  /* 0x0000000a0c0ab981 */ /* 0x0000e2000c1e1500 */
[----:B------:R-:W-:Y:S01]  /*241f0*/  PRMT R11, RZ, 0x7610, R11 ;  /* 0x00007610ff0b7816 */ /* 0x000fe2000000000b */
[----:B----4-:R-:W-:Y:S02]  /*24200*/  @!P3 IMAD.MOV.U32 R15, RZ, RZ, R2 ;  /* 0x000000ffff0fb224 */ /* 0x010fe400078e0002 */
[----:B0-----:R-:W-:Y:S02]  /*24210*/  @!P3 IMAD.MOV.U32 R12, RZ, RZ, R4 ;  /* 0x000000ffff0cb224 */ /* 0x001fe400078e0004 */
[----:B------:R-:W-:Y:S02]  /*24220*/  @!P3 IMAD.MOV.U32 R13, RZ, RZ, R14 ;  /* 0x000000ffff0db224 */ /* 0x000fe400078e000e */
[----:B------:R-:W-:-:S03]  /*24230*/  @!P3 IMAD.MOV.U32 R14, RZ, RZ, R0 ;  /* 0x000000ffff0eb224 */ /* 0x000fc600078e0000 */
[----:B------:R0:W4:Y:S02]  /*24240*/  @!P3 LDG.E.U16 R11, desc[UR10][R12.64] ;  /* 0x0000000a0c0bb981 */ /* 0x000124000c1e1500 */
[----:B0-----:R-:W-:Y:S02]  /*24250*/  PRMT R12, RZ, 0x7610, R12 ;  /* 0x00007610ff0c7816 */ /* 0x001fe4000000000c */
[----:B------:R-:W-:-:S04]  /*24260*/  PRMT R13, RZ, 0x7610, R13 ;  /* 0x00007610ff0d7816 */ /* 0x000fc8000000000d */
[----:B------:R0:W4:Y:S02]  /*24270*/  @!P3 LDG.E.U16 R12, desc[UR10][R14.64] ;  /* 0x0000000a0e0cb981 */ /* 0x000124000c1e1500 */
[----:B0-----:R-:W-:Y:S02]  /*24280*/  @!P3 IMAD.MOV.U32 R15, RZ, RZ, R20 ;  /* 0x000000ffff0fb224 */ /* 0x001fe400078e0014 */
[----:B--2---:R-:W-:-:S05]  /*24290*/  @!P3 IMAD.MOV.U32 R14, RZ, RZ, R18 ;  /* 0x000000ffff0eb224 */ /* 0x004fca00078e0012 */
[----:B------:R-:W2:Y:S04]  /*242a0*/  @!P3 LDG.E.U16 R13, desc[UR10][R14.64] ;  /* 0x0000000a0e0db981 */ /* 0x000ea8000c1e1500 */
[----:B---3--:R0:W-:Y:S04]  /*242b0*/  STL [R1+0x1054], R10 ;  /* 0x0010540a01007387 */ /* 0x0081e80000100800 */
[----:B------:R-:W3:Y:S04]  /*242c0*/  LDL R4, [R1+0xa84] ;  /* 0x000a840001047983 */ /* 0x000ee80000100800 */
[----:B0-----:R-:W3:Y:S04]  /*242d0*/  LDL R10, [R1+0xa70] ;  /* 0x000a7000010a7983 */ /* 0x001ee80000100800 */
[----:B----4-:R-:W-:Y:S04]  /*242e0*/  STL [R1+0x1058], R11 ;  /* 0x0010580b01007387 */ /* 0x010fe80000100800 */
[----:B------:R-:W4:Y:S04]  /*242f0*/  LDL R2, [R1+0x390] ;  /* 0x0003900001027983 */ /* 0x000f280000100800 */
[----:B------:R-:W4:Y:S01]  /*24300*/  LDL R0, [R1+0x394] ;  /* 0x0003940001007983 */ /* 0x000f220000100800 */
[----:B------:R-:W-:-:S03]  /*24310*/  PRMT R17, RZ, 0x7610, R17 ;  /* 0x00007610ff117816 */ /* 0x000fc60000000011 */
[----:B------:R0:W-:Y:S04]  /*24320*/  STL [R1+0x105c], R12 ;  /* 0x00105c0c01007387 */ /* 0x0001e80000100800 */
[----:B------:R-:W4:Y:S04]  /*24330*/  LDL R20, [R1+0x350] ;  /* 0x0003500001147983 */ /* 0x000f280000100800 */
[----:B------:R-:W4:Y:S04]  /*24340*/  LDL R18, [R1+0x354] ;  /* 0x0003540001127983 */ /* 0x000f280000100800 */
[----:B------:R-:W4:Y:S04]  /*24350*/  LDL.LU R27, [R1] ;  /* 0x00000000011b7983 */ /* 0x000f280000300800 */
[----:B--2---:R1:W-:Y:S04]  /*24360*/  STL [R1+0x1060], R13 ;  /* 0x0010600d01007387 */ /* 0x0043e80000100800 */
[----:B0-----:R-:W2:Y:S01]  /*24370*/  LDL R12, [R1+0x314] ;  /* 0x00031400010c7983 */ /* 0x001ea20000100800 */
[----:B------:R-:W-:-:S02]  /*24380*/  PRMT R19, RZ, 0x7610, R19 ;  /* 0x00007610ff137816 */ /* 0x000fc40000000013 */
[----:B------:R-:W-:Y:S02]  /*24390*/  PRMT R21, RZ, 0x7610, R21 ;  /* 0x00007610ff157816 */ /* 0x000fe40000000015 */
[----:B------:R-:W-:Y:S01]  /*243a0*/  PRMT R22, RZ, 0x7610, R22 ;  /* 0x00007610ff167816 */ /* 0x000fe20000000016 */
[----:B------:R-:W2:Y:S04]  /*243b0*/  LDL R11, [R1+0x2d4] ;  /* 0x0002d400010b7983 */ /* 0x000ea80000100800 */
[----:B-1----:R-:W2:Y:S01]  /*243c0*/  LDL R13, [R1+0x310] ;  /* 0x00031000010d7983 */ /* 0x002ea20000100800 */
[----:B---3--:R-:W-:Y:S02]  /*243d0*/  @!P3 IMAD.MOV.U32 R14, RZ, RZ, R4 ;  /* 0x000000ffff0eb224 */ /* 0x008fe400078e0004 */
[----:B------:R-:W-:-:S02]  /*243e0*/  @!P3 IMAD.MOV.U32 R15, RZ, RZ, R10 ;  /* 0x000000ffff0fb224 */ /* 0x000fc400078e000a */
[----:B------:R-:W3:Y:S04]  /*243f0*/  LDL R10, [R1+0xa34] ;  /* 0x000a3400010a7983 */ /* 0x000ee80000100800 */
[----:B------:R4:W3:Y:S02]  /*24400*/  @!P3 LDG.E.U16 R17, desc[UR10][R14.64] ;  /* 0x0000000a0e11b981 */ /* 0x0008e4000c1e1500 */
[----:B----4-:R-:W-:Y:S02]  /*24410*/  @!P3 IMAD.MOV.U32 R14, RZ, RZ, R0 ;  /* 0x000000ffff0eb224 */ /* 0x010fe400078e0000 */
[----:B------:R-:W-:-:S05]  /*24420*/  @!P3 IMAD.MOV.U32 R15, RZ, RZ, R2 ;  /* 0x000000ffff0fb224 */ /* 0x000fca00078e0002 */
[----:B------:R0:W4:Y:S02]  /*24430*/  @!P3 LDG.E.U16 R19, desc[UR10][R14.64] ;  /* 0x0000000a0e13b981 */ /* 0x000124000c1e1500 */
[----:B0-----:R-:W-:Y:S02]  /*24440*/  @!P3 IMAD.MOV.U32 R14, RZ, RZ, R18 ;  /* 0x000000ffff0eb224 */ /* 0x001fe400078e0012 */
[----:B------:R-:W-:-:S05]  /*24450*/  @!P3 IMAD.MOV.U32 R15, RZ, RZ, R20 ;  /* 0x000000ffff0fb224 */ /* 0x000fca00078e0014 */
[----:B------:R2:W4:Y:S02]  /*24460*/  @!P3 LDG.E.U16 R21, desc[UR10][R14.64] ;  /* 0x0000000a0e15b981 */ /* 0x000524000c1e1500 */
[----:B--2---:R-:W-:Y:S02]  /*24470*/  @!P3 IMAD.MOV.U32 R14, RZ, RZ, R12 ;  /* 0x000000ffff0eb224 */ /* 0x004fe400078e000c */
[----:B------:R-:W-:-:S05]  /*24480*/  @!P3 IMAD.MOV.U32 R15, RZ, RZ, R13 ;  /* 0x000000ffff0fb224 */ /* 0x000fca00078e000d */
[----:B------:R0:W2:Y:S04]  /*24490*/  @!P3 LDG.E.U16 R22, desc[UR10][R14.64] ;  /* 0x0000000a0e16b981 */ /* 0x0000a8000c1e1500 */
[----:B---3--:R1:W-:Y:S04]  /*244a0*/  STL [R1+0x1064], R17 ;  /* 0x0010641101007387 */ /* 0x0083e80000100800 */
[----:B------:R-:W3:Y:S04]  /*244b0*/  LDL R4, [R1+0xa38] ;  /* 0x000a380001047983 */ /* 0x000ee80000100800 */
[----:B------:R-:W3:Y:S04]  /*244c0*/  LDL R2, [R1+0xa74] ;  /* 0x000a740001027983 */ /* 0x000ee80000100800 */
[----:B------:R-:W3:Y:S01]  /*244d0*/  LDL R0, [R1+0xa80] ;  /* 0x000a800001007983 */ /* 0x000ee20000100800 */
[----:B------:R-:W1:Y:S01]  /*244e0*/  S2R R25, SR_TID.X ;  /* 0x0000000000197919 */ /* 0x000e620000002100 */
[----:B------:R-:W-:Y:S01]  /*244f0*/  PRMT R24, RZ, 0x7610, R24 ;  /* 0x00007610ff187816 */ /* 0x000fe20000000018 */
[----:B0-----:R-:W-:-:S02]  /*24500*/  @!P3 IMAD.MOV.U32 R14, RZ, RZ, R10 ;  /* 0x000000ffff0eb224 */ /* 0x001fc400078e000a */
[----:B------:R-:W-:Y:S01]  /*24510*/  @!P3 IMAD.MOV.U32 R15, RZ, RZ, R11 ;  /* 0x000000ffff0fb224 */ /* 0x000fe200078e000b */
[----:B------:R-:W-:-:S04]  /*24520*/  PRMT R26, RZ, 0x7610, R26 ;  /* 0x00007610ff1a7816 */ /* 0x000fc8000000001a */
[----:B------:R3:W3:Y:S04]  /*24530*/  @!P3 LDG.E.U16 R24, desc[UR10][R14.64] ;  /* 0x0000000a0e18b981 */ /* 0x0006e8000c1e1500 */
[----:B----4-:R-:W-:Y:S01]  /*24540*/  STL [R1+0x103c], R19 ;  /* 0x00103c1301007387 */ /* 0x010fe20000100800 */
[----:B------:R-:W-:-:S03]  /*24550*/  PRMT R29, RZ, 0x7610, R29 ;  /* 0x00007610ff1d7816 */ /* 0x000fc6000000001d */
[----:B------:R-:W-:Y:S01]  /*24560*/  STL [R1+0x1040], R21 ;  /* 0x0010401501007387 */ /* 0x000fe20000100800 */
[----:B-1----:R-:W-:-:S03]  /*24570*/  LOP3.LUT R25, R25, 0x7f, RZ, 0xc0, !PT ;  /* 0x0000007f19197812 */ /* 0x002fc600078ec0ff */
[----:B--2---:R0:W-:Y:S04]  /*24580*/  STL [R1+0x1068], R22 ;  /* 0x0010681601007387 */ /* 0x0041e80000100800 */
[----:B------:R-:W-:Y:S04]  /*24590*/  STL [R1+0xb0c], R28 ;  /* 0x000b0c1c01007387 */ /* 0x000fe80000100800 */
[----:B------:R-:W2:Y:S04]  /*245a0*/  LDL.LU R17, [R1+0xb8] ;  /* 0x0000b80001117983 */ /* 0x000ea80000300800 */
[----:B------:R-:W4:Y:S04]  /*245b0*/  LDL.LU R13, [R1+0xb0] ;  /* 0x0000b000010d7983 */ /* 0x000f280000300800 */
[----:B------:R-:W4:Y:S04]  /*245c0*/  LDL.LU R12, [R1+0xa8] ;  /* 0x0000a800010c7983 */ /* 0x000f280000300800 */
[----:B------:R-:W4:Y:S04]  /*245d0*/  LDL.LU R11, [R1+0xa0] ;  /* 0x0000a000010b7983 */ /* 0x000f280000300800 */
[----:B------:R-:W4:Y:S01]  /*245e0*/  LDL.LU R10, [R1+0x98] ;  /* 0x00009800010a7983 */ /* 0x000f220000300800 */
[----:B0-----:R-:W-:-:S02]  /*245f0*/  IMAD.SHL.U32 R22, R25, 0x2, RZ ;  /* 0x0000000219167824 */ /* 0x001fc400078e00ff */
[----:B---3--:R-:W-:Y:S02]  /*24600*/  @!P3 IMAD.MOV.U32 R15, RZ, RZ, R4 ;  /* 0x000000ffff0fb224 */ /* 0x008fe400078e0004 */
[----:B------:R-:W-:Y:S01]  /*24610*/  @!P3 IMAD.MOV.U32 R14, RZ, RZ, R2 ;  /* 0x000000ffff0eb224 */ /* 0x000fe200078e0002 */
[----:B------:R-:W-:Y:S01]  /*24620*/  LOP3.LUT R22, R22, 0x50, RZ, 0x3c, !PT ;  /* 0x0000005016167812 */ /* 0x000fe200078e3cff */
[----:B------:R-:W3:Y:S04]  /*24630*/  LDL.LU R4, [R1+0x90] ;  /* 0x0000900001047983 */ /* 0x000ee80000300800 */
[----:B------:R0:W3:Y:S04]  /*24640*/  @!P3 LDG.E.U16 R26, desc[UR10][R14.64] ;  /* 0x0000000a0e1ab981 */ /* 0x0000e8000c1e1500 */
[----:B------:R1:W-:Y:S01]  /*24650*/  STS.U16 [R22+UR5+0xbd00], R27 ;  /* 0x00bd001b16007988 */ /* 0x0003e20008000405 */
[----:B0-----:R-:W-:-:S02]  /*24660*/  @!P3 IMAD.MOV.U32 R14, RZ, RZ, R0 ;  /* 0x000000ffff0eb224 */ /* 0x001fc400078e0000 */
[----:B------:R-:W-:Y:S01]  /*24670*/  @!P3 IMAD.MOV.U32 R15, RZ, RZ, R28 ;  /* 0x000000ffff0fb224 */ /* 0x000fe200078e001c */
[----:B------:R-:W3:Y:S04]  /*24680*/  LDL.LU R0, [R1+0x88] ;  /* 0x0000880001007983 */ /* 0x000ee80000300800 */
[----:B------:R-:W3:Y:S04]  /*24690*/  LDL.LU R20, [R1+0x80] ;  /* 0x0000800001147983 */ /* 0x000ee80000300800 */
[----:B-1----:R-:W3:Y:S04]  /*246a0*/  LDL.LU R27, [R1+0x78] ;  /* 0x00007800011b7983 */ /* 0x002ee80000300800 */
[----:B------:R-:W3:Y:S04]  /*246b0*/  @!P3 LDG.E.U16 R29, desc[UR10][R14.64] ;  /* 0x0000000a0e1db981 */ /* 0x000ee8000c1e1500 */
[----:B------:R0:W-:Y:S04]  /*246c0*/  STS.U16 [R22+UR5+0xc500], R23 ;  /* 0x00c5001716007988 */ /* 0x0001e80008000405 */
[----:B------:R1:W-:Y:S04]  /*246d0*/  STS.U16 [R22+UR5+0xcd00], R16 ;  /* 0x00cd001016007988 */ /* 0x0003e80008000405 */
[----:B------:R1:W-:Y:S04]  /*246e0*/  STS.U16 [R22+UR5+0xd500], R3 ;  /* 0x00d5000316007988 */ /* 0x0003e80008000405 */
[----:B------:R-:W3:Y:S04]  /*246f0*/  LDL.LU R14, [R1+0x38] ;  /* 0x00003800010e7983 */ /* 0x000ee80000300800 */
[----:B------:R-:W3:Y:S04]  /*24700*/  LDL.LU R15, [R1+0x30] ;  /* 0x00003000010f7983 */ /* 0x000ee80000300800 */
[----:B------:R-:W3:Y:S04]  /*24710*/  LDL.LU R28, [R1+0x28] ;  /* 0x00002800011c7983 */ /* 0x000ee80000300800 */
[----:B------:R-:W3:Y:S04]  /*24720*/  LDL.LU R19, [R1+0x20] ;  /* 0x0000200001137983 */ /* 0x000ee80000300800 */
[----:B------:R-:W3:Y:S04]  /*24730*/  LDL.LU R2, [R1+0x18] ;  /* 0x0000180001027983 */ /* 0x000ee80000300800 */
[----:B------:R-:W3:Y:S04]  /*24740*/  LDL.LU R18, [R1+0x10] ;  /* 0x0000100001127983 */ /* 0x000ee80000300800 */
[----:B------:R-:W3:Y:S04]  /*24750*/  LDL.LU R25, [R1+0x8] ;  /* 0x0000080001197983 */ /* 0x000ee80000300800 */
[----:B0-----:R-:W3:Y:S04]  /*24760*/  LDL.LU R23, [R1+0x40] ;  /* 0x0000400001177983 */ /* 0x001ee80000300800 */
[----:B-1----:R-:W3:Y:S04]  /*24770*/  LDL.LU R16, [R1+0x48] ;  /* 0x0000480001107983 */ /* 0x002ee80000300800 */
[----:B------:R-:W-:Y:S04]  /*24780*/  STS.U16 [R22+UR5+0xdd00], R5 ;  /* 0x00dd000516007988 */ /* 0x000fe80008000405 */
[----:B------:R-:W3:Y:S04]  /*24790*/  LDL.LU R3, [R1+0x50] ;  /* 0x0000500001037983 */ /* 0x000ee80000300800 */
[----:B------:R0:W-:Y:S04]  /*247a0*/  STS.U16 [R22+UR5+0xe500], R6 ;  /* 0x00e5000616007988 */ /* 0x0001e80008000405 */
[----:B------:R1:W-:Y:S04]  /*247b0*/  STS.U16 [R22+UR5+0xed00], R7 ;  /* 0x00ed000716007988 */ /* 0x0003e80008000405 */
[----:B------:R1:W-:Y:S04]  /*247c0*/  STS.U16 [R22+UR5+0xf500], R8 ;  /* 0x00f5000816007988 */ /* 0x0003e80008000405 */
[----:B------:R1:W-:Y:S04]  /*247d0*/  STS.U16 [R22+UR5+0xfd00], R9 ;  /* 0x00fd000916007988 */ /* 0x0003e80008000405 */
[----:B0-----:R-:W3:Y:S04]  /*247e0*/  LDL.LU R6, [R1+0x58] ;  /* 0x0000580001067983 */ /* 0x001ee80000300800 */
[----:B-1----:R-:W3:Y:S04]  /*247f0*/  LDL.LU R7, [R1+0x60] ;  /* 0x0000600001077983 */ /* 0x002ee80000300800 */
[----:B------:R-:W3:Y:S04]  /*24800*/  LDL.LU R8, [R1+0x68] ;  /* 0x0000680001087983 */ /* 0x000ee80000300800 */
[----:B------:R-:W3:Y:S04]  /*24810*/  LDL.LU R22, [R1+0x1068] ;  /* 0x0010680001167983 */ /* 0x000ee80000300800 */
[----:B------:R-:W3:Y:S01]  /*24820*/  LDL.LU R9, [R1+0x70] ;  /* 0x0000700001097983 */ /* 0x000ee20000300800 */
[----:B------:R-:W0:Y:S02]  /*24830*/  S2R R21, SR_TID.X ;  /* 0x0000000000157919 */ /* 0x000e240000002100 */
[----:B0-----:R-:W-:-:S05]  /*24840*/  LOP3.LUT R5, R21, 0x7f, RZ, 0xc0, !PT ;  /* 0x0000007f15057812 */ /* 0x001fca00078ec0ff */
[----:B------:R-:W-:-:S05]  /*24850*/  IMAD.SHL.U32 R21, R5, 0x2, RZ ;  /* 0x0000000205157824 */ /* 0x000fca00078e00ff */
[----:B------:R-:W-:-:S05]  /*24860*/  LOP3.LUT R21, R21, 0x60, RZ, 0x3c, !PT ;  /* 0x0000006015157812 */ /* 0x000fca00078e3cff */
[----:B--2---:R0:W-:Y:S04]  /*24870*/  STS.U16 [R21+UR5+0x600], R17 ;  /* 0x0006001115007988 */ /* 0x0041e80008000405 */
[----:B----4-:R1:W-:Y:S04]  /*24880*/  STS.U16 [R21+UR5+0xe00], R13 ;  /* 0x000e000d15007988 */ /* 0x0103e80008000405 */
[----:B------:R2:W-:Y:S04]  /*24890*/  STS.U16 [R21+UR5+0x1600], R12 ;  /* 0x0016000c15007988 */ /* 0x0005e80008000405 */
[----:B------:R4:W-:Y:S04]  /*248a0*/  STS.U16 [R21+UR5+0x1e00], R11 ;  /* 0x001e000b15007988 */ /* 0x0009e80008000405 */
[----:B------:R4:W-:Y:S04]  /*248b0*/  STS.U16 [R21+UR5+0x2600], R10 ;  /* 0x0026000a15007988 */ /* 0x0009e80008000405 */
[----:B0-----:R-:W3:Y:S04]  /*248c0*/  LDL.LU R17, [R1+0x1064] ;  /* 0x0010640001117983 */ /* 0x001ee80000300800 */
[----:B-1----:R-:W3:Y:S04]  /*248d0*/  LDL.LU R13, [R1+0x1060] ;  /* 0x00106000010d7983 */ /* 0x002ee80000300800 */
[----:B--2---:R-:W2:Y:S04]  /*248e0*/  LDL.LU R12, [R1+0x105c] ;  /* 0x00105c00010c7983 */ /* 0x004ea80000300800 */
[----:B----4-:R-:W4:Y:S04]  /*248f0*/  LDL.LU R11, [R1+0x1058] ;  /* 0x00105800010b7983 */ /* 0x010f280000300800 */
[----:B------:R-:W2:Y:S04]  /*24900*/  LDL.LU R10, [R1+0x1054] ;  /* 0x00105400010a7983 */ /* 0x000ea80000300800 */
[----:B---3--:R0:W-:Y:S04]  /*24910*/  STS.U16 [R21+UR5+0x2e00], R4 ;  /* 0x002e000415007988 */ /* 0x0081e80008000405 */
[----:B0-----:R-:W3:Y:S04]  /*24920*/  LDL.LU R4, [R1+0x1050] ;  /* 0x0010500001047983 */ /* 0x001ee80000300800 */
[----:B------:R0:W-:Y:S04]  /*24930*/  STS.U16 [R21+UR5+0x3600], R0 ;  /* 0x0036000015007988 */ /* 0x0001e80008000405 */
[----:B------:R1:W-:Y:S04]  /*24940*/  STS.U16 [R21+UR5+0x3e00], R20 ;  /* 0x003e001415007988 */ /* 0x0003e80008000405 */
[----:B------:R1:W-:Y:S04]  /*24950*/  STS.U16 [R21+UR5+0x4600], R27 ;  /* 0x0046001b15007988 */ /* 0x0003e80008000405 */
[----:B0-----:R-:W4:Y:S04]  /*24960*/  LDL.LU R0, [R1+0x104c] ;  /* 0x00104c0001007983 */ /* 0x001f280000300800 */
[----:B-1----:R-:W2:Y:S04]  /*24970*/  LDL.LU R20, [R1+0x1048] ;  /* 0x0010480001147983 */ /* 0x002ea80000300800 */
[----:B------:R-:W3:Y:S04]  /*24980*/  LDL.LU R27, [R1+0x1044] ;  /* 0x00104400011b7983 */ /* 0x000ee80000300800 */
        /* <DEDUP_REMOVED lines=11> */
[----:B------:R1:W-:Y:S04]  /*24a40*/  STS.U16 [R21+UR5+0xa600], R2 ;  /* 0x00a6000215007988 */ /* 0x0003e80008000405 */
[----:B------:R1:W-:Y:S04]  /*24a50*/  STS.U16 [R21+UR5+0xae00], R18 ;  /* 0x00ae001215007988 */ /* 0x0003e80008000405 */
[----:B------:R1:W-:Y:S04]  /*24a60*/  STS.U16 [R21+UR5+0xb600], R25 ;  /* 0x00b6001915007988 */ /* 0x0003e80008000405 */
[----:B0-----:R-:W4:Y:S04]  /*24a70*/  LDL.LU R19, [R1+0xb4] ;  /* 0x0000b40001137983 */ /* 0x001f280000300800 */
[----:B-1----:R-:W4:Y:S04]  /*24a80*/  LDL.LU R2, [R1+0xac] ;  /* 0x0000ac0001027983 */ /* 0x002f280000300800 */
        /* <DEDUP_REMOVED lines=12> */
[----:B------:R-:W-:-:S05]  /*24b50*/  IMAD.SHL.U32 R5, R5, 0x2, RZ ;  /* 0x0000000205057824 */ /* 0x000fca00078e00ff */
[----:B------:R-:W-:Y:S01]  /*24b60*/  LOP3.LUT R5, R5, 0x70, RZ, 0x3c, !PT ;  /* 0x0000007005057812 */ /* 0x000fe200078e3cff */
[----:B---3--:R0:W-:Y:S04]  /*24b70*/  STS.U16 [R21+UR5+0xbe00], R27 ;  /* 0x00be001b15007988 */ /* 0x0081e80008000405 */
[----:B--2---:R1:W-:Y:S04]  /*24b80*/  STS.U16 [R21+UR5+0xc600], R20 ;  /* 0x00c6001415007988 */ /* 0x0043e80008000405 */
[----:B----4-:R2:W-:Y:S04]  /*24b90*/  STS.U16 [R21+UR5+0xce00], R0 ;  /* 0x00ce000015007988 */ /* 0x0105e80008000405 */
[----:B------:R3:W-:Y:S04]  /*24ba0*/  STS.U16 [R21+UR5+0xd600], R4 ;  /* 0x00d6000415007988 */ /* 0x0007e80008000405 */
[----:B------:R4:W-:Y:S04]  /*24bb0*/  STS.U16 [R21+UR5+0xde00], R10 ;  /* 0x00de000a15007988 */ /* 0x0009e80008000405 */
[----:B------:R4:W-:Y:S04]  /*24bc0*/  STS.U16 [R21+UR5+0xe600], R11 ;  /* 0x00e6000b15007988 */ /* 0x0009e80008000405 */
[----:B0-----:R-:W4:Y:S04]  /*24bd0*/  LDL.LU R27, [R1+0x54] ;  /* 0x00005400011b7983 */ /* 0x001f280000300800 */
[----:B-1----:R-:W4:Y:S04]  /*24be0*/  LDL.LU R20, [R1+0x5c] ;  /* 0x00005c0001147983 */ /* 0x002f280000300800 */
[----:B--2---:R-:W2:Y:S04]  /*24bf0*/  LDL.LU R0, [R1+0x64] ;  /* 0x0000640001007983 */ /* 0x004ea80000300800 */
[----:B---3--:R-:W3:Y:S04]  /*24c00*/  LDL.LU R4, [R1+0x6c] ;  /* 0x00006c0001047983 */ /* 0x008ee80000300800 */
[----:B----4-:R-:W4:Y:S04]  /*24c10*/  LDL.LU R10, [R1+0x74] ;  /* 0x00007400010a7983 */ /* 0x010f280000300800 */
[----:B------:R-:W2:Y:S04]  /*24c20*/  LDL.LU R11, [R1+0x7c] ;  /* 0x00007c00010b7983 */ /* 0x000ea80000300800 */
[----:B------:R0:W-:Y:S04]  /*24c30*/  STS.U16 [R21+UR5+0xee00], R12 ;  /* 0x00ee000c15007988 */ /* 0x0001e80008000405 */
[----:B------:R1:W-:Y:S04]  /*24c40*/  STS.U16 [R21+UR5+0xf600], R13 ;  /* 0x00f6000d15007988 */ /* 0x0003e80008000405 */
[----:B------:R1:W-:Y:S04]  /*24c50*/  STS.U16 [R21+UR5+0xfe00], R17 ;  /* 0x00fe001115007988 */ /* 0x0003e80008000405 */
[----:B0-----:R-:W3:Y:S04]  /*24c60*/  LDL.LU R12, [R1+0x84] ;  /* 0x00008400010c7983 */ /* 0x001ee80000300800 */
[----:B-1----:R-:W4:Y:S04]  /*24c70*/  LDL.LU R13, [R1+0x8c] ;  /* 0x00008c00010d7983 */ /* 0x002f280000300800 */
[----:B------:R-:W2:Y:S04]  /*24c80*/  LDL.LU R21, [R1+0x1040] ;  /* 0x0010400001157983 */ /* 0x000ea80000300800 */
[----:B------:R-:W3:Y:S04]  /*24c90*/  LDL.LU R17, [R1+0x94] ;  /* 0x0000940001117983 */ /* 0x000ee80000300800 */
[----:B------:R0:W-:Y:S04]  /*24ca0*/  STS.U16 [R5+UR5+0x700], R19 ;  /* 0x0007001305007988 */ /* 0x0001e80008000405 */
[----:B------:R1:W-:Y:S04]  /*24cb0*/  STS.U16 [R5+UR5+0xf00], R2 ;  /* 0x000f000205007988 */ /* 0x0003e80008000405 */
[----:B------:R1:W-:Y:S04]  /*24cc0*/  STS.U16 [R5+UR5+0x1700], R18 ;  /* 0x0017001205007988 */ /* 0x0003e80008000405 */
[----:B------:R1:W-:Y:S04]  /*24cd0*/  STS.U16 [R5+UR5+0x1f00], R25 ;  /* 0x001f001905007988 */ /* 0x0003e80008000405 */
[----:B0-----:R-:W2:Y:S04]  /*24ce0*/  LDL.LU R19, [R1+0x103c] ;  /* 0x00103c0001137983 */ /* 0x001ea80000300800 */
[----:B-1----:R-:W2:Y:S04]  /*24cf0*/  LDL.LU R2, [R1+0x1038] ;  /* 0x0010380001027983 */ /* 0x002ea80000300800 */
[----:B------:R-:W2:Y:S04]  /*24d00*/  LDL.LU R18, [R1+0x1034] ;  /* 0x0010340001127983 */ /* 0x000ea80000300800 */
[----:B------:R-:W2:Y:S04]  /*24d10*/  LDL.LU R25, [R1+0x1030] ;  /* 0x0010300001197983 */ /* 0x000ea80000300800 */
[----:B---3--:R-:W-:Y:S04]  /*24d20*/  STS.U16 [R5+UR5+0x2700], R17 ;  /* 0x0027001105007988 */ /* 0x008fe80008000405 */
[----:B----4-:R-:W-:Y:S04]  /*24d30*/  STS.U16 [R5+UR5+0x2f00], R13 ;  /* 0x002f000d05007988 */ /* 0x010fe80008000405 */
[----:B------:R-:W-:Y:S04]  /*24d40*/  STS.U16 [R5+UR5+0x3700], R12 ;  /* 0x0037000c05007988 */ /* 0x000fe80008000405 */
[----:B--2---:R-:W-:Y:S04]  /*24d50*/  STS.U16 [R5+UR5+0x3f00], R11 ;  /* 0x003f000b05007988 */ /* 0x004fe80008000405 */
        /* <DEDUP_REMOVED lines=10> */
[----:B------:R-:W-:Y:S04]  /*24e00*/  STS.U16 [R5+UR5+0x9700], R16 ;  /* 0x0097001005007988 */ /* 0x000fe80008000405 */
[----:B------:R-:W-:Y:S04]  /*24e10*/  STS.U16 [R5+UR5+0x9f00], R23 ;  /* 0x009f001705007988 */ /* 0x000fe80008000405 */
[----:B------:R-:W-:Y:S04]  /*24e20*/  STS.U16 [R5+UR5+0xa700], R14 ;  /* 0x00a7000e05007988 */ /* 0x000fe80008000405 */
[----:B------:R-:W-:Y:S04]  /*24e30*/  STS.U16 [R5+UR5+0xaf00], R15 ;  /* 0x00af000f05007988 */ /* 0x000fe80008000405 */
[----:B------:R-:W-:Y:S04]  /*24e40*/  STS.U16 [R5+UR5+0xb700], R28 ;  /* 0x00b7001c05007988 */ /* 0x000fe80008000405 */
[----:B0-----:R-:W2:Y:S04]  /*24e50*/  LDL R3, [R1+0x130] ;  /* 0x0001300001037983 */ /* 0x001ea80000100800 */
[----:B------:R-:W-:Y:S04]  /*24e60*/  STS.U16 [R5+UR5+0xbf00], R25 ;  /* 0x00bf001905007988 */ /* 0x000fe80008000405 */
[----:B------:R-:W-:Y:S04]  /*24e70*/  STS.U16 [R5+UR5+0xc700], R18 ;  /* 0x00c7001205007988 */ /* 0x000fe80008000405 */
[----:B------:R-:W-:Y:S04]  /*24e80*/  STS.U16 [R5+UR5+0xcf00], R2 ;  /* 0x00cf000205007988 */ /* 0x000fe80008000405 */
[----:B------:R-:W-:Y:S04]  /*24e90*/  STS.U16 [R5+UR5+0xd700], R19 ;  /* 0x00d7001305007988 */ /* 0x000fe80008000405 */
[----:B------:R-:W-:Y:S04]  /*24ea0*/  STS.U16 [R5+UR5+0xdf00], R21 ;  /* 0x00df001505007988 */ /* 0x000fe80008000405 */
[----:B------:R-:W-:Y:S04]  /*24eb0*/  STS.U16 [R5+UR5+0xe700], R22 ;  /* 0x00e7001605007988 */ /* 0x000fe80008000405 */
[----:B------:R0:W-:Y:S04]  /*24ec0*/  STS.U16 [R5+UR5+0xef00], R24 ;  /* 0x00ef001805007988 */ /* 0x0001e80008000405 */
[----:B0-----:R-:W3:Y:S04]  /*24ed0*/  LDL.LU.64 R24, [R1+0x210] ;  /* 0x0002100001187983 */ /* 0x001ee80000300a00 */
[----:B------:R0:W-:Y:S04]  /*24ee0*/  STS.U16 [R5+UR5+0xf700], R26 ;  /* 0x00f7001a05007988 */ /* 0x0001e80008000405 */
[----:B------:R1:W-:Y:S01]  /*24ef0*/  STS.U16 [R5+UR5+0xff00], R29 ;  /* 0x00ff001d05007988 */ /* 0x0003e20008000405 */
[----:B------:R-:W-:Y:S06]  /*24f00*/  BAR.SYNC.DEFER_BLOCKING 0x0 ;  /* 0x0000000000007b1d */ /* 0x000fec0000010000 */
[----:B--2---:R-:W2:Y:S04]  /*24f10*/  LDSM.16.M88.4 R12, [R3+UR5+0x4000] ;  /* 0x00400005030c783b */ /* 0x004ea80008000200 */
[----:B------:R-:W4:Y:S04]  /*24f20*/  LDSM.16.M88.4 R8, [R3+UR5+0x6000] ;  /* 0x006000050308783b */ /* 0x000f280008000200 */
[----:B------:R-:W-:Y:S04]  /*24f30*/  LDSM.16.M88.4 R16, [R3+UR5] ;  /* 0x000000050310783b */ /* 0x000fe80008000200 */
[----:B------:R-:W-:Y:S04]  /*24f40*/  LDSM.16.M88.4 R20, [R3+UR5+0x2000] ;  /* 0x002000050314783b */ /* 0x000fe80008000200 */
[----:B---3--:R-:W-:Y:S04]  /*24f50*/  STL [R1+0x102c], R24 ;  /* 0x00102c1801007387 */ /* 0x008fe80000100800 */
[----:B------:R-:W-:Y:S04]  /*24f60*/  STL [R1+0x1028], R25 ;  /* 0x0010281901007387 */ /* 0x000fe80000100800 */
[----:B0-----:R-:W3:Y:S04]  /*24f70*/  LDL.LU.64 R26, [R1+0x218] ;  /* 0x00021800011a7983 */ /* 0x001ee80000300a00 */
[----:B-1----:R-:W3:Y:S04]  /*24f80*/  LDL R29, [R1+0x198] ;  /* 0x00019800011d7983 */ /* 0x002ee80000100800 */
[----:B------:R-:W3:Y:S04]  /*24f90*/  LDL R28, [R1+0xae8] ;  /* 0x000ae800011c7983 */ /* 0x000ee80000100800 */
[----:B--2---:R-:W-:Y:S04]  /*24fa0*/  STL.64 [R1+0x1020], R14 ;  /* 0x0010200e01007387 */ /* 0x004fe80000100a00 */
[----:B------:R0:W-:Y:S04]  /*24fb0*/  STL.64 [R1+0x1018], R12 ;  /* 0x0010180c01007387 */ /* 0x0001e80000100a00 */
[----:B----4-:R-:W-:Y:S01]  /*24fc0*/  STL.64 [R1+0x38], R10 ;  /* 0x0000380a01007387 */ /* 0x010fe20000100a00 */
[----:B0-----:R-:W-:-:S02]  /*24fd0*/  IMAD.MOV.U32 R13, RZ, RZ, R8 ;  /* 0x000000ffff0d7224 */ /* 0x001fc400078e0008 */
[----:B------:R-:W-:Y:S02]  /*24fe0*/  IMAD.MOV.U32 R12, RZ, RZ, R9 ;  /* 0x000000ffff0c7224 */ /* 0x000fe400078e0009 */
[----:B------:R-:W0:Y:S02]  /*24ff0*/  LDSM.16.M88.4 R8, [R3+UR5+0x8000] ;  /* 0x008000050308783b */ /* 0x000e240008000200 */
[----:B0-----:R-:W-:Y:S02]  /*25000*/  IMAD.MOV.U32 R15, RZ, RZ, R8 ;  /* 0x000000ffff0f7224 */ /* 0x001fe400078e0008 */
[----:B------:R-:W-:Y:S01]  /*25010*/  STL.64 [R1+0x58], R10 ;  /* 0x0000580a01007387 */ /* 0x000fe20000100a00 */
[----:B------:R-:W-:-:S03]  /*25020*/  IMAD.MOV.U32 R14, RZ, RZ, R9 ;  /* 0x000000ffff0e7224 */ /* 0x000fc600078e0009 */
[----:B------:R-:W0:Y:S01]  /*25030*/  LDSM.16.M88.4 R8, [R3+UR5+0xa000] ;  /* 0x00a000050308783b */ /* 0x000e220008000200 */
[----:B------:R-:W-:Y:S02]  /*25040*/  IMAD.MOV.U32 R2, RZ, RZ, R18 ;  /* 0x000000ffff027224 */ /* 0x000fe400078e0012 */
[----:B------:R-:W-:Y:S01]  /*25050*/  IMAD.MOV.U32 R0, RZ, RZ, R19 ;  /* 0x000000ffff007224 */ /* 0x000fe200078e0013 */
[----:B------:R-:W-:Y:S01]  /*25060*/  STL.64 [R1+0x8], R22 ;  /* 0x0000081601007387 */ /* 0x000fe20000100a00 */
[----:B0-----:R-:W-:-:S03]  /*25070*/  IMAD.MOV.U32 R19, RZ, RZ, R8 ;  /* 0x000000ffff137224 */ /* 0x001fc600078e0008 */
[----:B------:R-:W-:Y:S01]  /*25080*/  STL.64 [R1+0x88], R10 ;  /* 0x0000880a01007387 */ /* 0x000fe20000100a00 */
[----:B------:R-:W-:-:S03]  /*25090*/  IMAD.MOV.U32 R18, RZ, RZ, R9 ;  /* 0x000000ffff127224 */ /* 0x000fc600078e0009 */
[----:B------:R-:W0:Y:S02]  /*250a0*/  LDSM.16.M88.4 R8, [R3+UR5+0xc000] ;  /* 0x00c000050308783b */ /* 0x000e240008000200 */
[----:B0-----:R-:W-:Y:S02]  /*250b0*/  IMAD.MOV.U32 R23, RZ, RZ, R8 ;  /* 0x000000ffff177224 */ /* 0x001fe400078e0008 */
[----:B------:R-:W-:Y:S01]  /*250c0*/  STL.64 [R1+0xb8], R10 ;  /* 0x0000b80a01007387 */ /* 0x000fe20000100a00 */
[----:B------:R-:W-:-:S03]  /*250d0*/  IMAD.MOV.U32 R22, RZ, RZ, R9 ;  /* 0x000000ffff167224 */ /* 0x000fc600078e0009 */
[----:B------:R-:W0:Y:S02]  /*250e0*/  LDSM.16.M88.4 R8, [R3+UR5+0xe000] ;  /* 0x00e000050308783b */ /* 0x000e240008000200 */
[----:B0-----:R-:W-:Y:S02]  /*250f0*/  IMAD.MOV.U32 R24, RZ, RZ, R8 ;  /* 0x000000ffff187224 */ /* 0x001fe400078e0008 */
[----:B------:R-:W-:Y:S01]  /*25100*/  STL.64 [R1+0xd8], R10 ;  /* 0x0000d80a01007387 */ /* 0x000fe20000100a00 */
[----:B------:R-:W-:-:S03]  /*25110*/  IMAD.MOV.U32 R25, RZ, RZ, R9 ;  /* 0x000000ffff197224 */ /* 0x000fc600078e0009 */
[----:B------:R-:W-:Y:S04]  /*25120*/  STL [R1+0xe98], R3 ;  /* 0x000e980301007387 */ /* 0x000fe80000100800 */
[----:B---3--:R-:W0:Y:S04]  /*25130*/  LDSM.16.MT88.4 R8, [R29+0x10200] ;  /* 0x010200001d08783b */ /* 0x008e280000004200 */
[----:B------:R-:W1:Y:S04]  /*25140*/  LDSM.16.MT88.4 R4, [R29+0x10000] ;  /* 0x010000001d04783b */ /* 0x000e680000004200 */
[----:B0-----:R-:W-:Y:S04]  /*25150*/  STL.64 [R1+0xfa0], R10 ;  /* 0x000fa00a01007387 */ /* 0x001fe80000100a00 */
[----:B------:R0:W-:Y:S02]  /*25160*/  STL.64 [R1+0xf98], R8 ;  /* 0x000f980801007387 */ /* 0x0001e40000100a00 */
[----:B0-----:R-:W-:-:S02]  /*25170*/  IMAD.MOV.U32 R8, RZ, RZ, R24 ;  /* 0x000000ffff087224 */ /* 0x001fc400078e0018 */
[----:B------:R-:W-:Y:S01]  /*25180*/  IMAD.MOV.U32 R9, RZ, RZ, R25 ;  /* 0x000000ffff097224 */ /* 0x000fe200078e0019 */
[----:B------:R-:W1:Y:S04]  /*25190*/  LDL.LU R24, [R1+0x102c] ;  /* 0x00102c0001187983 */ /* 0x000e680000300800 */
[----:B------:R-:W1:Y:S04]  /*251a0*/  LDL.LU R25, [R1+0x1028] ;  /* 0x0010280001197983 */ /* 0x000e680000300800 */
[----:B------:R0:W-:Y:S02]  /*251b0*/  STL.64 [R1+0xfb8], R8 ;  /* 0x000fb80801007387 */ /* 0x0001e40000100a00 */
[----:B0-----:R-:W-:-:S02]  /*251c0*/  IMAD.MOV.U32 R8, RZ, RZ, R23 ;  /* 0x000000ffff087224 */ /* 0x001fc400078e0017 */
[----:B------:R-:W-:-:S05]  /*251d0*/  IMAD.MOV.U32 R9, RZ, RZ, R22 ;  /* 0x000000ffff097224 */ /* 0x000fca00078e0016 */
[----:B------:R0:W-:Y:S02]  /*251e0*/  STL.64 [R1+0xfd0], R8 ;  /* 0x000fd00801007387 */ /* 0x0001e40000100a00 */
[----:B0-----:R-:W-:Y:S02]  /*251f0*/  IMAD.MOV.U32 R8, RZ, RZ, R19 ;  /* 0x000000ffff087224 */ /* 0x001fe400078e0013 */
[----:B------:R-:W-:-:S05]  /*25200*/  IMAD.MOV.U32 R9, RZ, RZ, R18 ;  /* 0x000000ffff097224 */ /* 0x000fca00078e0012 */
[----:B------:R0:W-:Y:S02]  /*25210*/  STL.64 [R1+0xfe8], R8 ;  /* 0x000fe80801007387 */ /* 0x0001e40000100a00 */
[----:B0-----:R-:W-:Y:S02]  /*25220*/  IMAD.MOV.U32 R8, RZ, RZ, R15 ;  /* 0x000000ffff087224 */ /* 0x001fe400078e000f */
[----:B------:R-:W-:-:S05]  /*25230*/  IMAD.MOV.U32 R9, RZ, RZ, R14 ;  /* 0x000000ffff097224 */ /* 0x000fca00078e000e */
[----:B------:R0:W-:Y:S02]  /*25240*/  STL.64 [R1+0x1000], R8 ;  /* 0x0010000801007387 */ /* 0x0001e40000100a00 */
[----:B0-----:R-:W-:Y:S02]  /*25250*/  IMAD.MOV.U32 R8, RZ, RZ, R13 ;  /* 0x000000ffff087224 */ /* 0x001fe400078e000d */
[----:B------:R-:W-:Y:S02]  /*25260*/  IMAD.MOV.U32 R9, RZ, RZ, R12 ;  /* 0x000000ffff097224 */ /* 0x000fe400078e000c */
[----:B------:R-:W2:Y:S04]  /*25270*/  LDL.LU.64 R12, [R1+0x200] ;  /* 0x00020000010c7983 */ /* 0x000ea80000300a00 */
[----:B------:R-:W2:Y:S01]  /*25280*/  LDL.LU.64 R14, [R1+0x208] ;  /* 0x00020800010e7983 */ /* 0x000ea20000300a00 */
[----:B-1----:R-:W-:Y:S03]  /*25290*/  HMMA.16816.F32 R16, R4, R16, R24 ;  /* 0x000000100410723c */ /* 0x002fe60000001818 */
[----:B------:R-:W3:Y:S04]  /*252a0*/  LDL.LU.64 R24, [R1+0x1f0] ;  /* 0x0001f00001187983 */ /* 0x000ee80000300a00 */
[----:B------:R-:W3:-:S15]  /*252b0*/  LDL.LU.64 R26, [R1+0x1f8] ;  /* 0x0001f800011a7983 */ /* 0x000ede0000300a00 */
[----:B------:R-:W-:-:S01]  /*252c0*/  NOP ;  /* 0x0000000000007918 */ /* 0x000fc20000000000 */
[----:B------:R-:W-:Y:S04]  /*252d0*/  STL.64 [R1+0xfb0], R18 ;  /* 0x000fb01201007387 */ /* 0x000fe80000100a00 */
[----:B------:R0:W-:Y:S04]  /*252e0*/  STL.64 [R1+0xfa8], R16 ;  /* 0x000fa81001007387 */ /* 0x0001e80000100a00 */
[----:B0-----:R-:W4:Y:S04]  /*252f0*/  LDL.LU.64 R16, [R1+0x1a0] ;  /* 0x0001a00001107983 */ /* 0x001f280000300a00 */
[----:B------:R-:W2:Y:S04]  /*25300*/  LDL.LU.64 R18, [R1+0x1a8] ;  /* 0x0001a80001127983 */ /* 0x000ea80000300a00 */
[----:B--2---:R-:W-:Y:S04]  /*25310*/  STL.64 [R1+0xfc8], R18 ;  /* 0x000fc81201007387 */ /* 0x004fe80000100a00 */
[----:B----4-:R0:W-:Y:S04]  /*25320*/  STL.64 [R1+0xfc0], R16 ;  /* 0x000fc01001007387 */ /* 0x0101e80000100a00 */
[----:B0-----:R-:W2:Y:S04]  /*25330*/  LDL.LU.64 R16, [R1+0x1b0] ;  /* 0x0001b00001107983 */ /* 0x001ea80000300a00 */
[----:B------:R-:W4:Y:S04]  /*25340*/  LDL.LU.64 R18, [R1+0x1b8] ;  /* 0x0001b80001127983 */ /* 0x000f280000300a00 */
[----:B----4-:R-:W-:Y:S04]  /*25350*/  STL.64 [R1+0xfe0], R18 ;  /* 0x000fe01201007387 */ /* 0x010fe80000100a00 */
[----:B--2---:R0:W-:Y:S04]  /*25360*/  STL.64 [R1+0xfd8], R16 ;  /* 0x000fd81001007387 */ /* 0x0041e80000100a00 */
[----:B0-----:R-:W2:Y:S04]  /*25370*/  LDL.LU.64 R16, [R1+0x1c0] ;  /* 0x0001c00001107983 */ /* 0x001ea80000300a00 */
[----:B------:R-:W4:Y:S04]  /*25380*/  LDL.LU.64 R18, [R1+0x1c8] ;  /* 0x0001c80001127983 */ /* 0x000f280000300a00 */
[----:B----4-:R-:W-:Y:S04]  /*25390*/  STL.64 [R1+0xff8], R18 ;  /* 0x000ff81201007387 */ /* 0x010fe80000100a00 */
[----:B--2---:R0:W-:Y:S04]  /*253a0*/  STL.64 [R1+0xff0], R16 ;  /* 0x000ff01001007387 */ /* 0x0041e80000100a00 */
[----:B0-----:R-:W2:Y:S04]  /*253b0*/  LDL.LU.64 R16, [R1+0x1d0] ;  /* 0x0001d00001107983 */ /* 0x001ea80000300a00 */
[----:B------:R-:W4:Y:S01]  /*253c0*/  LDL.LU.64 R18, [R1+0x1d8] ;  /* 0x0001d80001127983 */ /* 0x000f220000300a00 */
[C---:B------:R-:W-:Y:S03]  /*253d0*/  HMMA.16816.F32 R20, R4.reuse, R20, R12 ;  /* 0x000000140414723c */ /* 0x040fe6000000180c */
[----:B----4-:R-:W-:Y:S04]  /*253e0*/  STL.64 [R1+0x1010], R18 ;  /* 0x0010101201007387 */ /* 0x010fe80000100a00 */
[----:B--2---:R0:W-:Y:S04]  /*253f0*/  STL.64 [R1+0x1008], R16 ;  /* 0x0010081001007387 */ /* 0x0041e80000100a00 */
[----:B0-----:R-:W2:Y:S04]  /*25400*/  LDL.LU.64 R16, [R1+0x1e0] ;  /* 0x0001e00001107983 */ /* 0x001ea80000300a00 */
[----:B------:R-:W2:Y:S04]  /*25410*/  LDL.LU.64 R18, [R1+0x1e8] ;  /* 0x0001e80001127983 */ /* 0x000ea80000300a00 */
[----:B------:R-:W4:Y:S04]  /*25420*/  LDL.LU.64 R14, [R1+0x1020] ;  /* 0x00102000010e7983 */ /* 0x000f280000300a00 */
[----:B------:R-:W3:Y:S04]  /*25430*/  LDL.LU.64 R12, [R1+0x1018] ;  /* 0x00101800010c7983 */ /* 0x000ee80000300a00 */
[----:B------:R-:W-:Y:S04]  /*25440*/  STL.64 [R1+0xf90], R22 ;  /* 0x000f901601007387 */ /* 0x000fe80000100a00 */
[----:B------:R-:W-:Y:S01]  /*25450*/  STL.64 [R1+0xf88], R20 ;  /* 0x000f881401007387 */ /* 0x000fe20000100a00 */
[----:B--2---:R-:W-:Y:S03]  /*25460*/  HMMA.16816.F32 R8, R4, R8, R16 ;  /* 0x000000080408723c */ /* 0x004fe60000001810 */
[----:B------:R-:W2:Y:S04]  /*25470*/  LDL.LU.64 R18, [R1+0x1010] ;  /* 0x0010100001127983 */ /* 0x000ea80000300a00 */
[----:B------:R-:W2:-:S15]  /*25480*/  LDL.LU.64 R16, [R1+0x1008] ;  /* 0x0010080001107983 */ /* 0x000e9e0000300a00 */
[----:B------:R-:W-:-:S01]  /*25490*/  NOP ;  /* 0x0000000000007918 */ /* 0x000fc20000000000 */
[----:B------:R0:W-:Y:S04]  /*254a0*/  STL.64 [R1+0x20], R8 ;  /* 0x0000200801007387 */ /* 0x0001e80000100a00 */
[----:B------:R2:W-:Y:S04]  /*254b0*/  STL.64 [R1+0x28], R10 ;  /* 0x0000280a01007387 */ /* 0x0005e80000100a00 */
[----:B0-----:R-:W2:Y:S02]  /*254c0*/  LDL.LU.64 R8, [R1+0x1000] ;  /* 0x0010000001087983 */ /* 0x001ea40000300a00 */
[----:B--2---:R-:W-:Y:S02]  /*254d0*/  HMMA.16816.F32 R8, R4, R8, R16 ;  /* 0x000000080408723c */ /* 0x004fe40000001810 */
[----:B------:R-:W2:Y:S04]  /*254e0*/  LDL.LU.64 R18, [R1+0xff8] ;  /* 0x000ff80001127983 */ /* 0x000ea80000300a00 */
[----:B------:R-:W2:-:S15]  /*254f0*/  LDL.LU.64 R16, [R1+0xff0] ;  /* 0x000ff00001107983 */ /* 0x000e9e0000300a00 */
[----:B------:R-:W-:-:S02]  /*25500*/  NOP ;  /* 0x0000000000007918 */ /* 0x000fc40000000000 */
        /* <DEDUP_REMOVED lines=16> */
[----:B0-----:R-:W2:Y:S01]  /*25610*/  LDL.LU.64 R8, [R1+0xfb8] ;  /* 0x000fb80001087983 */ /* 0x001ea20000300a00 */
[----:B---3--:R-:W-:Y:S01]  /*25620*/  HMMA.16816.F32 R24, R4, R12, R24 ;  /* 0x0000000c0418723c */ /* 0x008fe20000001818 */
[----:B------:R-:W-:-:S02]  /*25630*/  IMAD.MOV.U32 R22, RZ, RZ, R2 ;  /* 0x000000ffff167224 */ /* 0x000fc400078e0002 */
[----:B------:R-:W-:-:S03]  /*25640*/  IMAD.MOV.U32 R23, RZ, RZ, R0 ;  /* 0x000000ffff177224 */ /* 0x000fc600078e0000 */
[----:B--2---:R-:W-:Y:S01]  /*25650*/  HMMA.16816.F32 R8, R4, R8, R16 ;  /* 0x000000080408723c */ /* 0x004fe20000001810 */
[----:B------:R-:W2:Y:S04]  /*25660*/  LDL.LU.64 R18, [R1+0xfb0] ;  /* 0x000fb00001127983 */ /* 0x000ea80000300a00 */
[----:B------:R-:W2:Y:S04]  /*25670*/  LDL.LU.64 R16, [R1+0xfa8] ;  /* 0x000fa80001107983 */ /* 0x000ea80000300a00 */
[----:B------:R-:W0:-:S14]  /*25680*/  LDSM.16.MT88.4 R4, [R29+0x10400] ;  /* 0x010400001d04783b */ /* 0x000e1c0000004200 */
[----:B------:R-:W-:Y:S01]  /*25690*/  STL.64 [R1+0x90], R8 ;  /* 0x0000900801007387 */ /* 0x000fe20000100a00 */
[----:B------:R-:W-:Y:S02]  /*256a0*/  IMAD.MOV.U32 R2, RZ, RZ, R10 ;  /* 0x000000ffff027224 */ /* 0x000fe400078e000a */
[----:B------:R-:W-:Y:S02]  /*256b0*/  IMAD.MOV.U32 R0, RZ, RZ, R11 ;  /* 0x000000ffff007224 */ /* 0x000fe400078e000b */
[----:B------:R-:W1:Y:S04]  /*256c0*/  LDSM.16.M88.4 R8, [R28+UR5] ;  /* 0x000000051c08783b */ /* 0x000e680008000200 */
[----:B------:R-:W-:Y:S04]  /*256d0*/  STL [R1+0xf74], R0 ;  /* 0x000f740001007387 */ /* 0x000fe80000100800 */
[----:B------:R-:W-:Y:S04]  /*256e0*/  STL [R1+0xf70], R2 ;  /* 0x000f700201007387 */ /* 0x000fe80000100800 */
[----:B------:R-:W-:Y:S04]  /*256f0*/  STL [R1+0xf78], R29 ;  /* 0x000f781d01007387 */ /* 0x000fe80000100800 */
[----:B0-----:R-:W-:Y:S04]  /*25700*/  STL [R1+0xf44], R6 ;  /* 0x000f440601007387 */ /* 0x001fe80000100800 */
[----:B------:R-:W-:Y:S04]  /*25710*/  STL [R1+0xf40], R7 ;  /* 0x000f400701007387 */ /* 0x000fe80000100800 */
[----:B-1----:R-:W-:Y:S04]  /*25720*/  STL.64 [R1+0xe0], R8 ;  /* 0x0000e00801007387 */ /* 0x002fe80000100a00 */
[----:B------:R-:W-:Y:S04]  /*25730*/  STL.64 [R1+0xe8], R10 ;  /* 0x0000e80a01007387 */ /* 0x000fe80000100a00 */
[----:B------:R-:W0:Y:S04]  /*25740*/  LDSM.16.M88.4 R8, [R28+UR5+0x2000] ;  /* 0x002000051c08783b */ /* 0x000e280008000200 */
[----:B0-----:R-:W-:Y:S04]  /*25750*/  STL.64 [R1+0xf0], R8 ;  /* 0x0000f00801007387 */ /* 0x001fe80000100a00 */
[----:B------:R-:W-:Y:S01]  /*25760*/  STL [R1+0xf8], R10 ;  /* 0x0000f80a01007387 */ /* 0x000fe20000100800 */
[----:B------:R-:W-:-:S03]  /*25770*/  IMAD.MOV.U32 R3, RZ, RZ, R11 ;  /* 0x000000ffff037224 */ /* 0x000fc600078e000b */
[----:B------:R-:W0:Y:S04]  /*25780*/  LDSM.16.M88.4 R8, [R28+UR5+0x4000] ;  /* 0x004000051c08783b */ /* 0x000e280008000200 */
[----:B------:R1:W-:Y:S04]  /*25790*/  STL [R1+0xeb0], R3 ;  /* 0x000eb00301007387 */ /* 0x0003e80000100800 */
[----:B0-----:R-:W-:Y:S04]  /*257a0*/  STL [R1+0x100], R8 ;  /* 0x0001000801007387 */ /* 0x001fe80000100800 */
[----:B------:R-:W-:Y:S01]  /*257b0*/  STL.64 [R1+0x108], R10 ;  /* 0x0001080a01007387 */ /* 0x000fe20000100a00 */
[----:B-1----:R-:W-:-:S03]  /*257c0*/  IMAD.MOV.U32 R3, RZ, RZ, R9 ;  /* 0x000000ffff037224 */ /* 0x002fc600078e0009 */
[----:B------:R-:W0:Y:S04]  /*257d0*/  LDSM.16.M88.4 R8, [R28+UR5+0x6000] ;  /* 0x006000051c08783b */ /* 0x000e280008000200 */
[----:B------:R-:W-:Y:S04]  /*257e0*/  STL [R1+0xf7c], R3 ;  /* 0x000f7c0301007387 */ /* 0x000fe80000100800 */
[----:B0-----:R0:W-:Y:S01]  /*257f0*/  STL.64 [R1+0x118], R10 ;  /* 0x0001180a01007387 */ /* 0x0011e20000100a00 */
[----:B------:R-:W-:Y:S02]  /*25800*/  IMAD.MOV.U32 R6, RZ, RZ, R8 ;  /* 0x000000ffff067224 */ /* 0x000fe400078e0008 */
[----:B------:R-:W-:Y:S01]  /*25810*/  IMAD.MOV.U32 R7, RZ, RZ, R9 ;  /* 0x000000ffff077224 */ /* 0x000fe200078e0009 */
[----:B0-----:R-:W2:Y:S04]  /*25820*/  LDL.LU.64 R10, [R1+0xfa0] ;  /* 0x000fa000010a7983 */ /* 0x001ea80000300a00 */
[----:B------:R-:W2:Y:S04]  /*25830*/  LDL.LU.64 R8, [R1+0xf98] ;  /* 0x000f980001087983 */ /* 0x000ea80000300a00 */
[----:B------:R-:W-:Y:S04]  /*25840*/  STL [R1+0xf80], R28 ;  /* 0x000f801c01007387 */ /* 0x000fe80000100800 */
[----:B------:R0:W-:Y:S04]  /*25850*/  STL.64 [R1+0xf50], R6 ;  /* 0x000f500601007387 */ /* 0x0001e80000100a00 */
[----:B------:R1:W-:Y:S04]  /*25860*/  STL.64 [R1+0xf48], R4 ;  /* 0x000f480401007387 */ /* 0x0003e80000100a00 */
[----:B0-----:R-:W1:Y:S04]  /*25870*/  LDL.LU R6, [R1+0x8] ;  /* 0x0000080001067983 */ /* 0x001e680000300800 */
[----:B------:R-:W1:Y:S01]  /*25880*/  LDL.LU R7, [R1+0xc] ;  /* 0x00000c0001077983 */ /* 0x000e620000300800 */
[----:B--2---:R-:W-:Y:S03]  /*25890*/  HMMA.16816.F32 R16, R8, R22, R16 ;  /* 0x000000160810723c */ /* 0x004fe60000001810 */
[----:B------:R-:W1:Y:S04]  /*258a0*/  LDL.LU.64 R22, [R1+0xf90] ;  /* 0x000f900001167983 */ /* 0x000e680000300a00 */
[----:B------:R-:W1:-:S15]  /*258b0*/  LDL.LU.64 R20, [R1+0xf88] ;  /* 0x000f880001147983 */ /* 0x000e5e0000300a00 */
[----:B------:R-:W-:-:S02]  /*258c0*/  NOP ;  /* 0x0000000000007918 */ /* 0x000fc40000000000 */
[----:B------:R-:W-:Y:S02]  /*258d0*/  IMAD.MOV.U32 R0, RZ, RZ, R18 ;  /* 0x000000ffff007224 */ /* 0x000fe400078e0012 */
[----:B------:R-:W-:Y:S01]  /*258e0*/  IMAD.MOV.U32 R2, RZ, RZ, R19 ;  /* 0x000000ffff027224 */ /* 0x000fe200078e0013 */
[----:B------:R-:W2:Y:S04]  /*258f0*/  LDL.LU R18, [R1+0x38] ;  /* 0x0000380001127983 */ /* 0x000ea80000300800 */
[----:B------:R-:W2:Y:S01]  /*25900*/  LDL.LU R19, [R1+0x3c] ;  /* 0x00003c0001137983 */ /* 0x000ea20000300800 */
[----:B-1----:R-:W-:-:S15]  /*25910*/  HMMA.16816.F32 R4, R8, R6, R20 ;  /* 0x000000060804723c */ /* 0x002fde0000001814 */
[----:B------:R-:W-:-:S08]  /*25920*/  NOP ;  /* 0x0000000000007918 */ /* 0x000fd00000000000 */
[----:B------:R-:W-:Y:S01]  /*25930*/  STL [R1+0x60], R4 ;  /* 0x0000600401007387 */ /* 0x000fe20000100800 */
[----:B------:R-:W-:Y:S02]  /*25940*/  IMAD.MOV.U32 R21, RZ, RZ, R6 ;  /* 0x000000ffff157224 */ /* 0x000fe400078e0006 */
[----:B------:R-:W-:Y:S01]  /*25950*/  IMAD.MOV.U32 R20, RZ, RZ, R7 ;  /* 0x000000ffff147224 */ /* 0x000fe200078e0007 */
[----:B------:R-:W3:Y:S04]  /*25960*/  LDL.LU R6, [R1+0xb8] ;  /* 0x0000b80001067983 */ /* 0x000ee80000300800 */
[----:B------:R-:W3:Y:S04]  /*25970*/  LDL.LU R7, [R1+0xbc] ;  /* 0x0000bc0001077983 */ /* 0x000ee80000300800 */
[----:B------:R-:W2:Y:S04]  /*25980*/  LDL.LU R22, [R1+0x58] ;  /* 0x0000580001167983 */ /* 0x000ea80000300800 */
[----:B------:R-:W2:Y:S01]  /*25990*/  LDL.LU R23, [R1+0x5c] ;  /* 0x00005c0001177983 */ /* 0x000ea20000300800 */
[----:B----4-:R-:W-:Y:S03]  /*259a0*/  HMMA.16816.F32 R12, R8, R14, R24 ;  /* 0x0000000e080c723c */ /* 0x010fe60000001818 */
[----:B---3--:R-:W-:Y:S04]  /*259b0*/  STL.64 [R1+0xf60], R6 ;  /* 0x000f600601007387 */ /* 0x008fe80000100a00 */
[----:B------:R-:W3:Y:S04]  /*259c0*/  LDL.LU R26, [R1+0x88] ;  /* 0x00008800011a7983 */ /* 0x000ee80000300800 */
[----:B------:R-:W3:Y:S01]  /*259d0*/  LDL.LU R27, [R1+0x8c] ;  /* 0x00008c00011b7983 */ /* 0x000ee20000300800 */
[----:B------:R-:W-:-:S03]  /*259e0*/  IMAD.MOV.U32 R28, RZ, RZ, R5 ;  /* 0x000000ffff1c7224 */ /* 0x000fc600078e0005 */
[----:B---3--:R0:W-:Y:S04]  /*259f0*/  STL.64 [R1+0xf68], R26 ;  /* 0x000f681a01007387 */ /* 0x0081e80000100a00 */
[----:B------:R-:W3:Y:S04]  /*25a00*/  LDL.LU R24, [R1+0x40] ;  /* 0x0000400001187983 */ /* 0x000ee80000300800 */
[----:B------:R-:W3:Y:S04]  /*25a10*/  LDL.LU R25, [R1+0x44] ;  /* 0x0000440001197983 */ /* 0x000ee80000300800 */
[----:B0-----:R-:W3:Y:S04]  /*25a20*/  LDL.LU R26, [R1+0x48] ;  /* 0x00004800011a7983 */ /* 0x001ee80000300800 */
[----:B------:R-:W3:Y:S04]  /*25a30*/  LDL.LU R27, [R1+0x4c] ;  /* 0x00004c00011b7983 */ /* 0x000ee80000300800 */
[----:B------:R-:W4:Y:S04]  /*25a40*/  LDL.LU R4, [R1+0x70] ;  /* 0x0000700001047983 */ /* 0x000f280000300800 */
[----:B------:R-:W4:Y:S04]  /*25a50*/  LDL.LU R5, [R1+0x74] ;  /* 0x0000740001057983 */ /* 0x000f280000300800 */
[----:B------:R-:W4:Y:S04]  /*25a60*/  LDL.LU R6, [R1+0x78] ;  /* 0x0000780001067983 */ /* 0x000f280000300800 */
[----:B------:R-:W4:Y:S04]  /*25a70*/  LDL.LU R7, [R1+0x7c] ;  /* 0x00007c0001077983 */ /* 0x000f280000300800 */
[----:B------:R-:W-:Y:S04]  /*25a80*/  STL.64 [R1+0xf10], R14 ;  /* 0x000f100e01007387 */ /* 0x000fe80000100a00 */
[----:B------:R0:W-:Y:S04]  /*25a90*/  STL.64 [R1+0xf08], R12 ;  /* 0x000f080c01007387 */ /* 0x0001e80000100a00 */
[----:B0-----:R-:W2:Y:S04]  /*25aa0*/  LDL.LU R12, [R1+0xf0] ;  /* 0x0000f000010c7983 */ /* 0x001ea80000300800 */
[----:B------:R-:W2:Y:S04]  /*25ab0*/  LDL.LU R13, [R1+0xf4] ;  /* 0x0000f400010d7983 */ /* 0x000ea80000300800 */
[----:B--2---:R0:W-:Y:S04]  /*25ac0*/  STL.64 [R1+0xf28], R12 ;  /* 0x000f280c01007387 */ /* 0x0041e80000100a00 */
[----:B0-----:R-:W2:Y:S04]  /*25ad0*/  LDL.LU R12, [R1+0x20] ;  /* 0x00002000010c7983 */ /* 0x001ea80000300800 */
[----:B------:R-:W2:Y:S04]  /*25ae0*/  LDL.LU R13, [R1+0x24] ;  /* 0x00002400010d7983 */ /* 0x000ea80000300800 */
[----:B------:R-:W2:Y:S04]  /*25af0*/  LDL.LU R14, [R1+0x28] ;  /* 0x00002800010e7983 */ /* 0x000ea80000300800 */
[----:B------:R-:W2:Y:S01]  /*25b00*/  LDL.LU R15, [R1+0x2c] ;  /* 0x00002c00010f7983 */ /* 0x000ea20000300800 */
[----:B------:R-:W-:-:S02]  /*25b10*/  IMAD.MOV.U32 R3, RZ, RZ, R16 ;  /* 0x000000ffff037224 */ /* 0x000fc400078e0010 */
[----:B------:R-:W-:Y:S02]  /*25b20*/  IMAD.MOV.U32 R29, RZ, RZ, R17 ;  /* 0x000000ffff1d7224 */ /* 0x000fe400078e0011 */
[----:B--2---:R-:W-:Y:S01]  /*25b30*/  HMMA.16816.F32 R16, R8, R18, R12 ;  /* 0x000000120810723c */ /* 0x004fe2000000180c */
[----:B------:R-:W2:Y:S04]  /*25b40*/  LDL.LU R12, [R1+0xe0] ;  /* 0x0000e000010c7983 */ /* 0x000ea80000300800 */
[----:B------:R-:W2:Y:S04]  /*25b50*/  LDL.LU R13, [R1+0xe4] ;  /* 0x0000e400010d7983 */ /* 0x000ea80000300800 */
[----:B--2---:R0:W-:Y:S04]  /*25b60*/  STL.64 [R1+0xf58], R12 ;  /* 0x000f580c01007387 */ /* 0x0041e80000100a00 */
[----:B0-----:R-:W2:Y:S04]  /*25b70*/  LDL.LU R12, [R1+0xa0] ;  /* 0x0000a000010c7983 */ /* 0x001ea80000300800 */
[----:B------:R-:W2:Y:S04]  /*25b80*/  LDL.LU R13, [R1+0xa4] ;  /* 0x0000a400010d7983 */ /* 0x000ea80000300800 */
[----:B------:R-:W2:Y:S04]  /*25b90*/  LDL.LU R14, [R1+0xa8] ;  /* 0x0000a800010e7983 */ /* 0x000ea80000300800 */
[----:B------:R-:W2:Y:S04]  /*25ba0*/  LDL.LU R15, [R1+0xac] ;  /* 0x0000ac00010f7983 */ /* 0x000ea80000300800 */
[----:B------:R-:W-:Y:S04]  /*25bb0*/  STL.64 [R1+0xf20], R18 ;  /* 0x000f201201007387 */ /* 0x000fe80000100a00 */
[----:B------:R0:W-:Y:S04]  /*25bc0*/  STL.64 [R1+0xf18], R16 ;  /* 0x000f181001007387 */ /* 0x0001e80000100a00 */
[----:B0-----:R-:W4:Y:S01]  /*25bd0*/  LDL.LU R16, [R1+0x60] ;  /* 0x0000600001107983 */ /* 0x001f220000300800 */
[----:B------:R-:W-:-:S02]  /*25be0*/  IMAD.MOV.U32 R18, RZ, RZ, R21 ;  /* 0x000000ffff127224 */ /* 0x000fc400078e0015 */
[----:B------:R-:W-:Y:S02]  /*25bf0*/  IMAD.MOV.U32 R19, RZ, RZ, R20 ;  /* 0x000000ffff137224 */ /* 0x000fe400078e0014 */
[----:B------:R-:W-:Y:S02]  /*25c00*/  IMAD.MOV.U32 R17, RZ, RZ, R28 ;  /* 0x000000ffff117224 */ /* 0x000fe400078e001c */
[----:B------:R-:W2:Y:S04]  /*25c10*/  LDL.LU R28, [R1+0xf80] ;  /* 0x000f8000011c7983 */ /* 0x000ea80000300800 */
[----:B------:R0:W-:Y:S01]  /*25c20*/  STL.64 [R1+0xf38], R18 ;  /* 0x000f381201007387 */ /* 0x0001e20000100a00 */
[----:B---3--:R-:W-:Y:S01]  /*25c30*/  HMMA.16816.F32 R20, R8, R22, R24 ;  /* 0x000000160814723c */ /* 0x008fe20000001818 */
[----:B0-----:R-:W-:-:S02]  /*25c40*/  IMAD.MOV.U32 R18, RZ, RZ, R0 ;  /* 0x000000ffff127224 */ /* 0x001fc400078e0000 */
[----:B------:R-:W-:Y:S01]  /*25c50*/  IMAD.MOV.U32 R19, RZ, RZ, R2 ;  /* 0x000000ffff137224 */ /* 0x000fe200078e0002 */
[----:B----4-:R0:W-:Y:S02]  /*25c60*/  STL.64 [R1+0xf30], R16 ;  /* 0x000f301001007387 */ /* 0x0101e40000100a00 */
[----:B0-----:R-:W-:Y:S02]  /*25c70*/  IMAD.MOV.U32 R16, RZ, RZ, R3 ;  /* 0x000000ffff107224 */ /* 0x001fe400078e0003 */
[----:B------:R-:W-:Y:S01]  /*25c80*/  IMAD.MOV.U32 R17, RZ, RZ, R29 ;  /* 0x000000ffff117224 */ /* 0x000fe200078e001d */
[----:B------:R-:W3:Y:S04]  /*25c90*/  LDL.LU R3, [R1+0xf7c] ;  /* 0x000f7c0001037983 */ /* 0x000ee80000300800 */
[----:B------:R-:W4:Y:S04]  /*25ca0*/  LDL.LU R29, [R1+0xf78] ;  /* 0x000f7800011d7983 */ /* 0x000f280000300800 */
[----:B------:R-:W2:Y:S04]  /*25cb0*/  LDL.LU R0, [R1+0xf74] ;  /* 0x000f740001007983 */ /* 0x000ea80000300800 */
[----:B------:R-:W3:Y:S04]  /*25cc0*/  LDL.LU R2, [R1+0xf70] ;  /* 0x000f700001027983 */ /* 0x000ee80000300800 */
[----:B------:R-:W4:Y:S04]  /*25cd0*/  LDL.LU.64 R26, [R1+0xf68] ;  /* 0x000f6800011a7983 */ /* 0x000f280000300a00 */
[----:B------:R0:W-:Y:S04]  /*25ce0*/  STL.64 [R1+0xf00], R22 ;  /* 0x000f001601007387 */ /* 0x0001e80000100a00 */
[----:B------:R-:W-:Y:S04]  /*25cf0*/  STL.64 [R1+0xef8], R20 ;  /* 0x000ef81401007387 */ /* 0x000fe80000100a00 */
[----:B0-----:R-:W2:Y:S04]  /*25d00*/  LDL.LU R22, [R1+0xd8] ;  /* 0x0000d80001167983 */ /* 0x001ea80000300800 */
[----:B------:R-:W2:Y:S01]  /*25d10*/  LDL.LU R23, [R1+0xdc] ;  /* 0x0000dc0001177983 */ /* 0x000ea20000300800 */
[----:B----4-:R-:W-:Y:S03]  /*25d20*/  HMMA.16816.F32 R24, R8, R26, R4 ;  /* 0x0000001a0818723c */ /* 0x010fe60000001804 */
[----:B------:R-:W4:-:S15]  /*25d30*/  LDL.LU.64 R6, [R1+0xf60] ;  /* 0x000f600001067983 */ /* 0x000f1e0000300a00 */
[----:B------:R-:W-:-:S05]  /*25d40*/  NOP ;  /* 0x0000000000007918 */ /* 0x000fca0000000000 */
[----:B------:R-:W-:Y:S04]  /*25d50*/  STL.64 [R1+0xef0], R26 ;  /* 0x000ef01a01007387 */ /* 0x000fe80000100a00 */
[----:B------:R0:W-:Y:S04]  /*25d60*/  STL.64 [R1+0xee8], R24 ;  /* 0x000ee81801007387 */ /* 0x0001e80000100a00 */
[----:B0-----:R-:W4:Y:S04]  /*25d70*/  LDL.LU R24, [R1+0x90] ;  /* 0x0000900001187983 */ /* 0x001f280000300800 */
[----:B------:R-:W4:Y:S01]  /*25d80*/  LDL.LU R25, [R1+0x94] ;  /* 0x0000940001197983 */ /* 0x000f220000300800 */
[----:B---3--:R-:W-:-:S02]  /*25d90*/  IMAD.MOV.U32 R26, RZ, RZ, R2 ;  /* 0x000000ffff1a7224 */ /* 0x008fc400078e0002 */
[----:B--2---:R-:W-:Y:S01]  /*25da0*/  IMAD.MOV.U32 R27, RZ, RZ, R0 ;  /* 0x000000ffff1b7224 */ /* 0x004fe200078e0000 */
[----:B----4-:R-:W-:Y:S01]  /*25db0*/  HMMA.16816.F32 R4, R8, R6, R12 ;  /* 0x000000060804723c */ /* 0x010fe2000000180c */
[----:B------:R-:W2:-:S15]  /*25dc0*/  LDL.LU.64 R12, [R1+0xf58] ;  /* 0x000f5800010c7983 */ /* 0x000e9e0000300a00 */
[----:B------:R-:W-:-:S07]  /*25dd0*/  NOP ;  /* 0x0000000000007918 */ /* 0x000fce0000000000 */
[----:B------:R-:W-:Y:S04]  /*25de0*/  STL.64 [R1+0x10], R4 ;  /* 0x0000100401007387 */ /* 0x000fe80000100a00 */
[----:B------:R0:W-:Y:S04]  /*25df0*/  STL.64 [R1+0x18], R6 ;  /* 0x0000180601007387 */ /* 0x0001e80000100a00 */
[----:B0-----:R-:W3:Y:S01]  /*25e00*/  LDL.LU.64 R6, [R1+0xf50] ;  /* 0x000f500001067983 */ /* 0x001ee20000300a00 */
[----:B------:R-:W-:Y:S03]  /*25e10*/  HMMA.16816.F32 R24, R8, R22, R24 ;  /* 0x000000160818723c */ /* 0x000fe60000001818 */
[----:B------:R-:W0:Y:S04]  /*25e20*/  LDSM.16.M88.4 R8, [R28+UR5+0xa000] ;  /* 0x00a000051c08783b */ /* 0x000e280008000200 */
[----:B------:R-:W2:-:S15]  /*25e30*/  LDL.LU.64 R4, [R1+0xf48] ;  /* 0x000f480001047983 */ /* 0x000e9e0000300a00 */
[----:B------:R-:W-:-:S01]  /*25e40*/  NOP ;  /* 0x0000000000007918 */ /* 0x000fc20000000000 */
[----:B------:R-:W-:Y:S04]  /*25e50*/  STL.64 [R1], R24 ;  /* 0x0000001801007387 */ /* 0x000fe80000100a00 */
[----:B0-----:R-:W-:Y:S04]  /*25e60*/  STL.64 [R1+0x90], R8 ;  /* 0x0000900801007387 */ /* 0x001fe80000100a00 */
[----:B------:R-:W-:Y:S04]  /*25e70*/  STL.64 [R1+0x98], R10 ;  /* 0x0000980a01007387 */ /* 0x000fe80000100a00 */
[----:B------:R-:W0:Y:S04]  /*25e80*/  LDSM.16.M88.4 R8, [R28+UR5+0xc000] ;  /* 0x00c000051c08783b */ /* 0x000e280008000200 */
[----:B0-----:R-:W-:Y:S04]  /*25e90*/  STL.64 [R1+0xb0], R8 ;  /* 0x0000b00801007387 */ /* 0x001fe80000100a00 */
[----:B------:R-:W-:Y:S04]  /*25ea0*/  STL.64 [R1+0xb8], R10 ;  /* 0x0000b80a01007387 */ /* 0x000fe80000100a00 */
[----:B------:R-:W0:Y:S04]  /*25eb0*/  LDSM.16.M88.4 R8, [R28+UR5+0xe000] ;  /* 0x00e000051c08783b */ /* 0x000e280008000200 */
[----:B0-----:R-:W-:Y:S01]  /*25ec0*/  STL.64 [R1+0xd0], R8 ;  /* 0x0000d00801007387 */ /* 0x001fe20000100a00 */
[----:B---3--:R-:W-:-:S02]  /*25ed0*/  IMAD.MOV.U32 R20, RZ, RZ, R6 ;  /* 0x000000ffff147224 */ /* 0x008fc400078e0006 */
[----:B------:R-:W-:Y:S01]  /*25ee0*/  IMAD.MOV.U32 R21, RZ, RZ, R7 ;  /* 0x000000ffff157224 */ /* 0x000fe200078e0007 */
[----:B------:R-:W2:Y:S04]  /*25ef0*/  LDL.LU R6, [R1+0xf44] ;  /* 0x000f440001067983 */ /* 0x000ea80000300800 */
[----:B------:R-:W2:Y:S01]  /*25f00*/  LDL.LU R7, [R1+0xf40] ;  /* 0x000f400001077983 */ /* 0x000ea20000300800 */
[----:B------:R-:W-:Y:S02]  /*25f10*/  IMAD.MOV.U32 R23, RZ, RZ, R26 ;  /* 0x000000ffff177224 */ /* 0x000fe400078e001a */
[----:B------:R-:W-:Y:S02]  /*25f20*/  IMAD.MOV.U32 R22, RZ, RZ, R27 ;  /* 0x000000ffff167224 */ /* 0x000fe400078e001b */
[----:B------:R-:W0:Y:S01]  /*25f30*/  LDSM.16.M88.4 R24, [R28+UR5+0x8000] ;  /* 0x008000051c18783b */ /* 0x000e220008000200 */
[----:B------:R-:W-:-:S02]  /*25f40*/  IMAD.MOV.U32 R2, RZ, RZ, R10 ;  /* 0x000000ffff027224 */ /* 0x000fc400078e000a */
[----:B------:R-:W-:Y:S02]  /*25f50*/  IMAD.MOV.U32 R0, RZ, RZ, R11 ;  /* 0x000000ffff007224 */ /* 0x000fe400078e000b */
[----:B------:R-:W1:Y:S04]  /*25f60*/  LDSM.16.MT88.4 R8, [R29+0x10600] ;  /* 0x010600001d08783b */ /* 0x000e680000004200 */
[----:B0-----:R-:W-:Y:S04]  /*25f70*/  STL.64 [R1+0x78], R26 ;  /* 0x0000781a01007387 */ /* 0x001fe80000100a00 */
[----:B------:R-:W-:Y:S04]  /*25f80*/  STL [R1+0xe8c], R0 ;  /* 0x000e8c0001007387 */ /* 0x000fe80000100800 */
[----:B------:R-:W-:Y:S04]  /*25f90*/  STL [R1+0xe88], R2 ;  /* 0x000e880201007387 */ /* 0x000fe80000100800 */
[----:B------:R-:W-:Y:S04]  /*25fa0*/  STL [R1+0xd38], R28 ;  /* 0x000d381c01007387 */ /* 0x000fe80000100800 */
[----:B-1----:R-:W-:Y:S04]  /*25fb0*/  STL.64 [R1+0xec0], R10 ;  /* 0x000ec00a01007387 */ /* 0x002fe80000100a00 */
[----:B------:R0:W-:Y:S04]  /*25fc0*/  STL.64 [R1+0xeb8], R8 ;  /* 0x000eb80801007387 */ /* 0x0001e80000100a00 */
[----:B0-----:R-:W3:Y:S04]  /*25fd0*/  LDL.LU R8, [R1+0x100] ;  /* 0x0001000001087983 */ /* 0x001ee80000300800 */
[----:B------:R-:W-:Y:S01]  /*25fe0*/  STL [R1+0xeb4], R29 ;  /* 0x000eb41d01007387 */ /* 0x000fe20000100800 */
        /* <DEDUP_REMOVED lines=11> */
[----:B------:R-:W-:Y:S04]  /*260a0*/  STL.64 [R1+0x50], R12 ;  /* 0x0000500c01007387 */ /* 0x000fe80000100a00 */
[----:B------:R0:W-:Y:S04]  /*260b0*/  STL.64 [R1+0x58], R14 ;  /* 0x0000580e01007387 */ /* 0x0001e80000100a00 */
[----:B0-----:R-:W3:Y:S04]  /*260c0*/  LDL.LU.64 R14, [R1+0xf10] ;  /* 0x000f1000010e7983 */ /* 0x001ee80000300a00 */
[----:B------:R-:W3:Y:S01]  /*260d0*/  LDL.LU.64 R12, [R1+0xf08] ;  /* 0x000f0800010c7983 */ /* 0x000ee20000300a00 */
[----:B------:R-:W-:-:S07]  /*260e0*/  IMAD.MOV.U32 R9, RZ, RZ, R3 ;  /* 0x000000ffff097224 */ /* 0x000fce00078e0003 */
[----:B---3--:R-:W-:Y:S01]  /*260f0*/  HMMA.16816.F32 R8, R4, R8, R12 ;  /* 0x000000080408723c */ /* 0x008fe2000000180c */
[----:B------:R-:W3:Y:S04]  /*26100*/  LDL.LU R14, [R1+0xe8] ;  /* 0x0000e800010e7983 */ /* 0x000ee80000300800 */
[----:B------:R-:W3:-:S15]  /*26110*/  LDL.LU R15, [R1+0xec] ;  /* 0x0000ec00010f7983 */ /* 0x000ede0000300800 */
[----:B------:R-:W-:-:S04]  /*26120*/  NOP ;  /* 0x0000000000007918 */ /* 0x000fc80000000000 */
[----:B------:R-:W-:Y:S02]  /*26130*/  IMAD.MOV.U32 R13, RZ, RZ, R10 ;  /* 0x000000ffff0d7224 */ /* 0x000fe400078e000a */
[----:B------:R-:W-:Y:S01]  /*26140*/  IMAD.MOV.U32 R12, RZ, RZ, R11 ;  /* 0x000000ffff0c7224 */ /* 0x000fe200078e000b */
[----:B---3--:R-:W-:Y:S04]  /*26150*/  STL.64 [R1+0xed0], R14 ;  /* 0x000ed00e01007387 */ /* 0x008fe80000100a00 */
[----:B------:R0:W-:Y:S04]  /*26160*/  STL.64 [R1+0xec8], R12 ;  /* 0x000ec80c01007387 */ /* 0x0001e80000100a00 */
[----:B0-----:R-:W3:Y:S04]  /*26170*/  LDL.LU R12, [R1+0x10] ;  /* 0x00001000010c7983 */ /* 0x001ee80000300800 */
[----:B------:R-:W3:Y:S04]  /*26180*/  LDL.LU R13, [R1+0x14] ;  /* 0x00001400010d7983 */ /* 0x000ee80000300800 */
[----:B------:R-:W4:Y:S04]  /*26190*/  LDL.LU R14, [R1+0x18] ;  /* 0x00001800010e7983 */ /* 0x000f280000300800 */
[----:B------:R-:W4:Y:S01]  /*261a0*/  LDL.LU R15, [R1+0x1c] ;  /* 0x00001c00010f7983 */ /* 0x000f220000300800 */
[----:B------:R-:W-:-:S02]  /*261b0*/  IMAD.MOV.U32 R29, RZ, RZ, R8 ;  /* 0x000000ffff1d7224 */ /* 0x000fc400078e0008 */
[----:B------:R-:W-:Y:S02]  /*261c0*/  IMAD.MOV.U32 R3, RZ, RZ, R9 ;  /* 0x000000ffff037224 */ /* 0x000fe400078e0009 */
[----:B------:R-:W-:Y:S02]  /*261d0*/  IMAD.MOV.U32 R10, RZ, RZ, R23 ;  /* 0x000000ffff0a7224 */ /* 0x000fe400078e0017 */
[----:B------:R-:W-:Y:S01]  /*261e0*/  IMAD.MOV.U32 R11, RZ, RZ, R22 ;  /* 0x000000ffff0b7224 */ /* 0x000fe200078e0016 */
[C---:B--2---:R-:W-:Y:S01]  /*261f0*/  HMMA.16816.F32 R16, R4.reuse, R20, R16 ;  /* 0x000000140410723c */ /* 0x044fe20000001810 */
[----:B----4-:R-:W-:Y:S04]  /*26200*/  STL.64 [R1+0xee0], R14 ;  /* 0x000ee00e01007387 */ /* 0x010fe80000100a00 */
[----:B---3--:R0:W-:Y:S04]  /*26210*/  STL.64 [R1+0xed8], R12 ;  /* 0x000ed80c01007387 */ /* 0x0081e80000100a00 */
[----:B0-----:R-:W2:Y:S04]  /*26220*/  LDL.LU R12, [R1+0x90] ;  /* 0x00009000010c7983 */ /* 0x001ea80000300800 */
[----:B------:R-:W2:Y:S04]  /*26230*/  LDL.LU R13, [R1+0x94] ;  /* 0x00009400010d7983 */ /* 0x000ea80000300800 */
[----:B------:R-:W3:Y:S04]  /*26240*/  LDL.LU R8, [R1] ;  /* 0x0000000001087983 */ /* 0x000ee80000300800 */
[----:B------:R-:W3:Y:S04]  /*26250*/  LDL.LU R9, [R1+0x4] ;  /* 0x0000040001097983 */ /* 0x000ee80000300800 */
[----:B------:R-:W4:Y:S04]  /*26260*/  LDL.LU.64 R22, [R1+0xf00] ;  /* 0x000f000001167983 */ /* 0x000f280000300a00 */
[----:B------:R-:W4:Y:S04]  /*26270*/  LDL.LU.64 R20, [R1+0xef8] ;  /* 0x000ef80001147983 */ /* 0x000f280000300a00 */
[----:B------:R0:W-:Y:S04]  /*26280*/  STL.64 [R1+0x30], R16 ;  /* 0x0000301001007387 */ /* 0x0001e80000100a00 */
[----:B------:R-:W-:Y:S04]  /*26290*/  STL.64 [R1+0x38], R18 ;  /* 0x0000381201007387 */ /* 0x000fe80000100a00 */
[----:B0-----:R-:W3:Y:S04]  /*262a0*/  LDL.LU R16, [R1+0xb0] ;  /* 0x0000b00001107983 */ /* 0x001ee80000300800 */
[----:B------:R-:W3:Y:S04]  /*262b0*/  LDL.LU R17, [R1+0xb4] ;  /* 0x0000b40001117983 */ /* 0x000ee80000300800 */
[----:B------:R-:W2:Y:S01]  /*262c0*/  LDL.LU.64 R26, [R1+0xef0] ;  /* 0x000ef000011a7983 */ /* 0x000ea20000300a00 */
[----:B----4-:R-:W-:Y:S03]  /*262d0*/  HMMA.16816.F32 R20, R4, R24, R20 ;  /* 0x000000180414723c */ /* 0x010fe60000001814 */
[----:B------:R-:W2:-:S15]  /*262e0*/  LDL.LU.64 R24, [R1+0xee8] ;  /* 0x000ee80001187983 */ /* 0x000e9e0000300a00 */
[----:B------:R-:W-:-:S05]  /*262f0*/  NOP ;  /* 0x0000000000007918 */ /* 0x000fca0000000000 */
[----:B------:R0:W-:Y:S01]  /*26300*/  STL [R1+0x60], R20 ;  /* 0x0000601401007387 */ /* 0x0001e20000100800 */
[----:B------:R-:W-:-:S03]  /*26310*/  IMAD.MOV.U32 R0, RZ, RZ, R21 ;  /* 0x000000ffff007224 */ /* 0x000fc600078e0015 */
[----:B0-----:R-:W4:Y:S04]  /*26320*/  LDL.LU R20, [R1+0xd0] ;  /* 0x0000d00001147983 */ /* 0x001f280000300800 */
[----:B------:R-:W4:Y:S04]  /*26330*/  LDL.LU R21, [R1+0xd4] ;  /* 0x0000d40001157983 */ /* 0x000f280000300800 */
[----:B------:R-:W3:Y:S01]  /*26340*/  LDL.LU.64 R14, [R1+0xee0] ;  /* 0x000ee000010e7983 */ /* 0x000ee20000300a00 */
[----:B--2---:R-:W-:Y:S03]  /*26350*/  HMMA.16816.F32 R24, R4, R12, R24 ;  /* 0x0000000c0418723c */ /* 0x004fe60000001818 */
[----:B------:R-:W3:-:S15]  /*26360*/  LDL.LU.64 R12, [R1+0xed8] ;  /* 0x000ed800010c7983 */ /* 0x000ede0000300a00 */
[----:B------:R-:W-:-:S05]  /*26370*/  NOP ;  /* 0x0000000000007918 */ /* 0x000fca0000000000 */
[----:B------:R0:W-:Y:S04]  /*26380*/  STL.64 [R1+0xe68], R26 ;  /* 0x000e681a01007387 */ /* 0x0001e80000100a00 */
[----:B------:R1:W-:Y:S04]  /*26390*/  STL.64 [R1+0xe60], R24 ;  /* 0x000e601801007387 */ /* 0x0003e80000100a00 */
[----:B0-----:R-:W2:Y:S04]  /*263a0*/  LDL.LU R26, [R1+0x118] ;  /* 0x00011800011a7983 */ /* 0x001ea80000300800 */
[----:B------:R-:W2:Y:S04]  /*263b0*/  LDL.LU R27, [R1+0x11c] ;  /* 0x00011c00011b7983 */ /* 0x000ea80000300800 */
[----:B--2---:R0:W-:Y:S04]  /*263c0*/  STL.64 [R1+0xe90], R26 ;  /* 0x000e901a01007387 */ /* 0x0041e80000100a00 */
[----:B-1----:R-:W2:Y:S04]  /*263d0*/  LDL.LU R24, [R1+0x50] ;  /* 0x0000500001187983 */ /* 0x002ea80000300800 */
[----:B------:R-:W2:Y:S04]  /*263e0*/  LDL.LU R25, [R1+0x54] ;  /* 0x0000540001197983 */ /* 0x000ea80000300800 */
[----:B0-----:R-:W2:Y:S04]  /*263f0*/  LDL.LU R26, [R1+0x58] ;  /* 0x00005800011a7983 */ /* 0x001ea80000300800 */
[----:B------:R-:W2:Y:S01]  /*26400*/  LDL.LU R27, [R1+0x5c] ;  /* 0x00005c00011b7983 */ /* 0x000ea20000300800 */
[----:B---3--:R-:W-:Y:S01]  /*26410*/  HMMA.16816.F32 R16, R4, R16, R12 ;  /* 0x000000100410723c */ /* 0x008fe2000000180c */
[----:B------:R-:W-:-:S02]  /*26420*/  IMAD.MOV.U32 R2, RZ, RZ, R22 ;  /* 0x000000ffff027224 */ /* 0x000fc400078e0016 */
[----:B------:R-:W-:-:S03]  /*26430*/  IMAD.MOV.U32 R28, RZ, RZ, R23 ;  /* 0x000000ffff1c7224 */ /* 0x000fc600078e0017 */
[----:B----4-:R-:W-:Y:S01]  /*26440*/  HMMA.16816.F32 R20, R4, R20, R8 ;  /* 0x000000140414723c */ /* 0x010fe20000001808 */
[----:B--2---:R-:W-:Y:S04]  /*26450*/  STL.64 [R1+0xea8], R26 ;  /* 0x000ea81a01007387 */ /* 0x004fe80000100a00 */
[----:B------:R0:W-:Y:S04]  /*26460*/  STL.64 [R1+0xea0], R24 ;  /* 0x000ea01801007387 */ /* 0x0001e80000100a00 */
[----:B0-----:R-:W2:Y:S04]  /*26470*/  LDL.LU R24, [R1+0x20] ;  /* 0x0000200001187983 */ /* 0x001ea80000300800 */
[----:B------:R-:W2:Y:S04]  /*26480*/  LDL.LU R25, [R1+0x24] ;  /* 0x0000240001197983 */ /* 0x000ea80000300800 */
[----:B------:R-:W2:Y:S04]  /*26490*/  LDL.LU R26, [R1+0x28] ;  /* 0x00002800011a7983 */ /* 0x000ea80000300800 */
[----:B------:R-:W2:Y:S04]  /*264a0*/  LDL.LU R27, [R1+0x2c] ;  /* 0x00002c00011b7983 */ /* 0x000ea80000300800 */
[----:B------:R-:W2:Y:S04]  /*264b0*/  LDL.LU.64 R14, [R1+0xed0] ;  /* 0x000ed000010e7983 */ /* 0x000ea80000300a00 */
[----:B------:R-:W3:Y:S04]  /*264c0*/  LDL.LU.64 R12, [R1+0xec8] ;  /* 0x000ec800010c7983 */ /* 0x000ee80000300a00 */
[----:B------:R-:W-:Y:S04]  /*264d0*/  STL.64 [R1+0xe58], R18 ;  /* 0x000e581201007387 */ /* 0x000fe80000100a00 */
[----:B------:R0:W-:Y:S04]  /*264e0*/  STL.64 [R1+0xe50], R16 ;  /* 0x000e501001007387 */ /* 0x0001e80000100a00 */
[----:B0-----:R-:W4:Y:S04]  /*264f0*/  LDL.LU R16, [R1+0x30] ;  /* 0x0000300001107983 */ /* 0x001f280000300800 */
[----:B------:R-:W4:Y:S04]  /*26500*/  LDL.LU R17, [R1+0x34] ;  /* 0x0000340001117983 */ /* 0x000f280000300800 */
[----:B------:R-:W4:Y:S04]  /*26510*/  LDL.LU R18, [R1+0x38] ;  /* 0x0000380001127983 */ /* 0x000f280000300800 */
[----:B------:R-:W4:Y:S04]  /*26520*/  LDL.LU R19, [R1+0x3c] ;  /* 0x00003c0001137983 */ /* 0x000f280000300800 */
[----:B------:R-:W2:Y:S04]  /*26530*/  LDL.LU.64 R10, [R1+0xec0] ;  /* 0x000ec000010a7983 */ /* 0x000ea80000300a00 */
[----:B------:R-:W2:Y:S04]  /*26540*/  LDL.LU.64 R8, [R1+0xeb8] ;  /* 0x000eb80001087983 */ /* 0x000ea80000300a00 */
[----:B------:R-:W4:Y:S04]  /*26550*/  LDL.LU R6, [R1+0x108] ;  /* 0x0001080001067983 */ /* 0x000f280000300800 */
[----:B------:R-:W4:Y:S04]  /*26560*/  LDL.LU R7, [R1+0x10c] ;  /* 0x00010c0001077983 */ /* 0x000f280000300800 */
[----:B------:R-:W-:Y:S04]  /*26570*/  STL.64 [R1+0xe48], R22 ;  /* 0x000e481601007387 */ /* 0x000fe80000100a00 */
[----:B------:R0:W-:Y:S02]  /*26580*/  STL.64 [R1+0xe40], R20 ;  /* 0x000e401401007387 */ /* 0x0001e40000100a00 */
[----:B0-----:R-:W-:-:S02]  /*26590*/  IMAD.MOV.U32 R20, RZ, RZ, R29 ;  /* 0x000000ffff147224 */ /* 0x001fc400078e001d */
[----:B------:R-:W-:Y:S01]  /*265a0*/  IMAD.MOV.U32 R21, RZ, RZ, R3 ;  /* 0x000000ffff157224 */ /* 0x000fe200078e0003 */
[----:B------:R-:W4:Y:S04]  /*265b0*/  LDL.LU R29, [R1+0xeb4] ;  /* 0x000eb400011d7983 */ /* 0x000f280000300800 */
[----:B------:R-:W4:Y:S01]  /*265c0*/  LDL.LU R3, [R1+0xeb0] ;  /* 0x000eb00001037983 */ /* 0x000f220000300800 */
[----:B---3--:R-:W-:Y:S02]  /*265d0*/  IMAD.MOV.U32 R22, RZ, RZ, R13 ;  /* 0x000000ffff167224 */ /* 0x008fe400078e000d */
[----:B------:R-:W-:Y:S02]  /*265e0*/  IMAD.MOV.U32 R23, RZ, RZ, R12 ;  /* 0x000000ffff177224 */ /* 0x000fe400078e000c */
[----:B--2---:R-:W-:Y:S01]  /*265f0*/  HMMA.16816.F32 R12, R8, R14, R24 ;  /* 0x0000000e080c723c */ /* 0x004fe20000001818 */
[----:B------:R-:W2:Y:S04]  /*26600*/  LDL.LU.64 R26, [R1+0xea8] ;  /* 0x000ea800011a7983 */ /* 0x000ea80000300a00 */
[----:B------:R-:W2:-:S15]  /*26610*/  LDL.LU.64 R24, [R1+0xea0] ;  /* 0x000ea00001187983 */ /* 0x000e9e0000300a00 */
[----:B------:R-:W-:-:S03]  /*26620*/  NOP ;  /* 0x0000000000007918 */ /* 0x000fc60000000000 */
[----:B------:R-:W-:Y:S04]  /*26630*/  STL [R1+0xe1c], R12 ;  /* 0x000e1c0c01007387 */ /* 0x000fe80000100800 */
[----:B------:R-:W-:Y:S04]  /*26640*/  STL [R1+0xe18], R13 ;  /* 0x000e180d01007387 */ /* 0x000fe80000100800 */
[----:B------:R0:W-:Y:S04]  /*26650*/  STL [R1+0xe14], R14 ;  /* 0x000e140e01007387 */ /* 0x0001e80000100800 */
[----:B------:R4:W-:Y:S04]  /*26660*/  STL [R1+0xe10], R15 ;  /* 0x000e100f01007387 */ /* 0x0009e80000100800 */
[----:B0-----:R-:W2:Y:S01]  /*26670*/  LDL.LU R14, [R1+0xf8] ;  /* 0x0000f800010e7983 */ /* 0x001ea20000300800 */
[----:B----4-:R-:W-:-:S03]  /*26680*/  IMAD.MOV.U32 R15, RZ, RZ, R3 ;  /* 0x000000ffff0f7224 */ /* 0x010fc600078e0003 */
[----:B------:R-:W3:Y:S04]  /*26690*/  LDL.LU R3, [R1+0xe98] ;  /* 0x000e980001037983 */ /* 0x000ee80000300800 */
[----:B--2---:R-:W-:Y:S01]  /*266a0*/  HMMA.16816.F32 R12, R8, R14, R24 ;  /* 0x0000000e080c723c */ /* 0x004fe20000001818 */
[----:B------:R-:W2:-:S15]  /*266b0*/  LDL.LU.64 R26, [R1+0xe90] ;  /* 0x000e9000011a7983 */ /* 0x000e9e0000300a00 */
[----:B------:R-:W-:-:S07]  /*266c0*/  NOP ;  /* 0x0000000000007918 */ /* 0x000fce0000000000 */
[----:B------:R-:W-:Y:S04]  /*266d0*/  STL.64 [R1+0x10], R12 ;  /* 0x0000100c01007387 */ /* 0x000fe80000100a00 */
[----:B------:R0:W-:Y:S02]  /*266e0*/  STL.64 [R1+0x18], R14 ;  /* 0x0000180e01007387 */ /* 0x0001e40000100a00 */
[----:B0-----:R-:W-:Y:S06]  /*266f0*/  HMMA.16816.F32 R12, R8, R6, R20 ;  /* 0x00000006080c723c */ /* 0x001fec0000001814 */
[----:B------:R-:W-:-:S15]  /*26700*/  STL.64 [R1+0xe80], R10 ;  /* 0x000e800a01007387 */ /* 0x000fde0000100a00 */
[----:B------:R-:W-:-:S02]  /*26710*/  NOP ;  /* 0x0000000000007918 */ /* 0x000fc40000000000 */
[----:B------:R-:W-:Y:S04]  /*26720*/  STL.64 [R1+0x20], R12 ;  /* 0x0000200c01007387 */ /* 0x000fe80000100a00 */
[----:B------:R-:W-:Y:S04]  /*26730*/  STL.64 [R1+0x28], R14 ;  /* 0x0000280e01007387 */ /* 0x000fe80000100a00 */
[----:B------:R-:W-:Y:S01]  /*26740*/  STL.64 [R1+0xe78], R8 ;  /* 0x000e780801007387 */ /* 0x000fe20000100a00 */
[----:B--2---:R-:W-:Y:S03]  /*26750*/  HMMA.16816.F32 R4, R8, R26, R16 ;  /* 0x0000001a0804723c */ /* 0x004fe60000001810 */
[----:B---3--:R-:W-:-:S15]  /*26760*/  LDSM.16.M88.4 R8, [R3+UR5+0x80] ;  /* 0x000080050308783b */ /* 0x008fde0008000200 */
[----:B------:R-:W-:-:S05]  /*26770*/  NOP ;  /* 0x0000000000007918 */ /* 0x000fca0000000000 */
[----:B------:R-:W-:Y:S04]  /*26780*/  STL.64 [R1+0x30], R4 ;  /* 0x0000300401007387 */ /* 0x000fe80000100a00 */
[----:B------:R-:W-:Y:S04]  /*26790*/  STL.64 [R1+0x38], R6 ;  /* 0x0000380601007387 */ /* 0x000fe80000100a00 */
[----:B------:R-:W0:Y:S04]  /*267a0*/  LDSM.16.MT88.4 R4, [R29+0x10800] ;  /* 0x010800001d04783b */ /* 0x000e280000004200 */
[----:B------:R-:W2:Y:S04]  /*267b0*/  LDL.LU R26, [R1+0x78] ;  /* 0x00007800011a7983 */ /* 0x000ea80000300800 */
[----:B------:R-:W2:Y:S04]  /*267c0*/  LDL.LU R27, [R1+0x7c] ;  /* 0x00007c00011b7983 */ /* 0x000ea80000300800 */
[----:B0-----:R-:W-:Y:S04]  /*267d0*/  STL [R1+0xe2c], R4 ;  /* 0x000e2c0401007387 */ /* 0x001fe80000100800 */
[----:B------:R-:W-:Y:S04]  /*267e0*/  STL [R1+0xe28], R5 ;  /* 0x000e280501007387 */ /* 0x000fe80000100800 */
[----:B------:R-:W-:Y:S04]  /*267f0*/  STL [R1+0xe24], R6 ;  /* 0x000e240601007387 */ /* 0x000fe80000100800 */
[----:B------:R-:W-:Y:S04]  /*26800*/  STL [R1+0xe20], R7 ;  /* 0x000e200701007387 */ /* 0x000fe80000100800 */
[----:B------:R-:W-:Y:S04]  /*26810*/  STL.64 [R1+0x88], R10 ;  /* 0x0000880a01007387 */ /* 0x000fe80000100a00 */
[----:B------:R-:W3:Y:S04]  /*26820*/  LDL.LU R18, [R1+0x98] ;  /* 0x0000980001127983 */ /* 0x000ee80000300800 */
[----:B------:R-:W3:Y:S01]  /*26830*/  LDL.LU R19, [R1+0x9c] ;  /* 0x00009c0001137983 */ /* 0x000ee20000300800 */
[----:B------:R-:W-:-:S02]  /*26840*/  IMAD.MOV.U32 R13, RZ, RZ, R8 ;  /* 0x000000ffff0d7224 */ /* 0x000fc400078e0008 */
[----:B------:R-:W-:Y:S02]  /*26850*/  IMAD.MOV.U32 R14, RZ, RZ, R9 ;  /* 0x000000ffff0e7224 */ /* 0x000fe400078e0009 */
[----:B------:R-:W0:Y:S01]  /*26860*/  LDSM.16.M88.4 R8, [R3+UR5+0x2080] ;  /* 0x002080050308783b */ /* 0x000e220008000200 */
[----:B------:R-:W-:Y:S02]  /*26870*/  IMAD.MOV.U32 R17, RZ, RZ, R0 ;  /* 0x000000ffff117224 */ /* 0x000fe400078e0000 */
[----:B0-----:R-:W-:Y:S01]  /*26880*/  IMAD.MOV.U32 R12, RZ, RZ, R9 ;  /* 0x000000ffff0c7224 */ /* 0x001fe200078e0009 */
[----:B---3--:R0:W-:Y:S04]  /*26890*/  STL.64 [R1+0xe70], R18 ;  /* 0x000e701201007387 */ /* 0x0081e80000100a00 */
[----:B------:R-:W2:Y:S04]  /*268a0*/  LDL.LU R16, [R1+0x60] ;  /* 0x0000600001107983 */ /* 0x000ea80000300800 */
[----:B------:R-:W3:Y:S01]  /*268b0*/  LDL.LU R0, [R1+0xe8c] ;  /* 0x000e8c0001007983 */ /* 0x000ee20000300800 */
[----:B0-----:R-:W-:-:S03]  /*268c0*/  IMAD.MOV.U32 R18, RZ, RZ, R2 ;  /* 0x000000ffff127224 */ /* 0x001fc600078e0002 */
[----:B------:R-:W4:Y:S04]  /*268d0*/  LDL.LU R2, [R1+0xe88] ;  /* 0x000e880001027983 */ /* 0x000f280000300800 */
[----:B------:R-:W3:Y:S04]  /*268e0*/  LDL.LU R22, [R1+0xb8] ;  /* 0x0000b80001167983 */ /* 0x000ee80000300800 */
[----:B------:R-:W3:Y:S04]  /*268f0*/  LDL.LU R23, [R1+0xbc] ;  /* 0x0000bc0001177983 */ /* 0x000ee80000300800 */
[----:B------:R-:W-:Y:S04]  /*26900*/  STL [R1+0xe34], R14 ;  /* 0x000e340e01007387 */ /* 0x000fe80000100800 */
[----:B------:R-:W-:Y:S04]  /*26910*/  STL [R1+0xe30], R13 ;  /* 0x000e300d01007387 */ /* 0x000fe80000100800 */
[----:B------:R-:W-:Y:S04]  /*26920*/  STL.64 [R1+0xa8], R10 ;  /* 0x0000a80a01007387 */ /* 0x000fe80000100a00 */
[----:B------:R0:W-:Y:S04]  /*26930*/  STL [R1+0xe3c], R12 ;  /* 0x000e3c0c01007387 */ /* 0x0001e80000100800 */
[----:B0-----:R-:W2:Y:S01]  /*26940*/  LDL R12, [R1+0x130] ;  /* 0x00013000010c7983 */ /* 0x001ea20000100800 */
[----:B------:R-:W-:-:S02]  /*26950*/  IMAD.MOV.U32 R7, RZ, RZ, R8 ;  /* 0x000000ffff077224 */ /* 0x000fc400078e0008 */
[----:B------:R-:W-:-:S03]  /*26960*/  IMAD.MOV.U32 R19, RZ, RZ, R28 ;  /* 0x000000ffff137224 */ /* 0x000fc600078e001c */
[----:B------:R-:W-:Y:S04]  /*26970*/  STL [R1+0xe38], R7 ;  /* 0x000e380701007387 */ /* 0x000fe80000100800 */
[----:B--2---:R-:W0:Y:S04]  /*26980*/  LDSM.16.M88.4 R8, [R12+UR5+0x4080] ;  /* 0x004080050c08783b */ /* 0x004e280008000200 */
[----:B0-----:R-:W-:Y:S01]  /*26990*/  STL [R1+0xc4], R9 ;  /* 0x0000c40901007387 */ /* 0x001fe20000100800 */
[----:B------:R-:W-:-:S03]  /*269a0*/  IMAD.MOV.U32 R15, RZ, RZ, R8 ;  /* 0x000000ffff0f7224 */ /* 0x000fc600078e0008 */
[----:B------:R-:W-:Y:S01]  /*269b0*/  STL [R1+0xc8], R10 ;  /* 0x0000c80a01007387 */ /* 0x000fe20000100800 */
[----:B------:R-:W-:-:S03]  /*269c0*/  IMAD.MOV.U32 R28, RZ, RZ, R11 ;  /* 0x000000ffff1c7224 */ /* 0x000fc600078e000b */
[----:B------:R-:W0:Y:S04]  /*269d0*/  LDSM.16.M88.4 R8, [R12+UR5+0x6080] ;  /* 0x006080050c08783b */ /* 0x000e280008000200 */
[----:B------:R-:W-:Y:S01]  /*269e0*/  STL [R1+0xdf0], R28 ;  /* 0x000df01c01007387 */ /* 0x000fe20000100800 */
[----:B0-----:R-:W-:Y:S02]  /*269f0*/  IMAD.MOV.U32 R5, RZ, RZ, R8 ;  /* 0x000000ffff057224 */ /* 0x001fe400078e0008 */
[----:B------:R-:W-:Y:S01]  /*26a00*/  IMAD.MOV.U32 R6, RZ, RZ, R9 ;  /* 0x000000ffff067224 */ /* 0x000fe200078e0009 */
[----:B------:R-:W-:Y:S01]  /*26a10*/  STL [R1+0xe8], R10 ;  /* 0x0000e80a01007387 */ /* 0x000fe20000100800 */
[----:B------:R-:W-:-:S03]  /*26a20*/  IMAD.MOV.U32 R3, RZ, RZ, R11 ;  /* 0x000000ffff037224 */ /* 0x000fc600078e000b */
[----:B------:R-:W0:Y:S04]  /*26a30*/  LDSM.16.M88.4 R8, [R12+UR5+0x8080] ;  /* 0x008080050c08783b */ /* 0x000e280008000200 */
[----:B------:R-:W-:Y:S01]  /*26a40*/  STL [R1+0xdf4], R3 ;  /* 0x000df40301007387 */ /* 0x000fe20000100800 */
[----:B0-----:R-:W-:-:S03]  /*26a50*/  IMAD.MOV.U32 R13, RZ, RZ, R8 ;  /* 0x000000ffff0d7224 */ /* 0x001fc600078e0008 */
[----:B------:R-:W-:Y:S01]  /*26a60*/  STL.64 [R1+0xf8], R10 ;  /* 0x0000f80a01007387 */ /* 0x000fe20000100a00 */
[----:B------:R-:W-:-:S03]  /*26a70*/  IMAD.MOV.U32 R4, RZ, RZ, R9 ;  /* 0x000000ffff047224 */ /* 0x000fc600078e0009 */
[----:B------:R-:W0:Y:S04]  /*26a80*/  LDSM.16.M88.4 R8, [R12+UR5+0xa080] ;  /* 0x00a080050c08783b */ /* 0x000e280008000200 */
[----:B0-----:R0:W-:Y:S01]  /*26a90*/  STL.64 [R1+0x108], R10 ;  /* 0x0001080a01007387 */ /* 0x0011e20000100a00 */
[----:B------:R-:W-:Y:S02]  /*26aa0*/  IMAD.MOV.U32 R7, RZ, RZ, R8 ;  /* 0x000000ffff077224 */ /* 0x000fe400078e0008 */
[----:B------:R-:W-:Y:S01]  /*26ab0*/  IMAD.MOV.U32 R14, RZ, RZ, R9 ;  /* 0x000000ffff0e7224 */ /* 0x000fe200078e0009 */
[----:B0-----:R-:W2:Y:S04]  /*26ac0*/  LDL.LU.64 R10, [R1+0xe80] ;  /* 0x000e8000010a7983 */ /* 0x001ea80000300a00 */
[----:B------:R-:W2:Y:S02]  /*26ad0*/  LDL.LU.64 R8, [R1+0xe78] ;  /* 0x000e780001087983 */ /* 0x000ea40000300a00 */
[----:B--2---:R-:W-:Y:S02]  /*26ae0*/  HMMA.16816.F32 R24, R8, R26, R16 ;  /* 0x0000001a0818723c */ /* 0x004fe40000001810 */
[----:B------:R-:W2:-:S15]  /*26af0*/  LDL.LU.64 R18, [R1+0xe70] ;  /* 0x000e700001127983 */ /* 0x000e9e0000300a00 */
[----:B------:R-:W-:-:S06]  /*26b00*/  NOP ;  /* 0x0000000000007918 */ /* 0x000fcc0000000000 */
[----:B------:R0:W-:Y:S01]  /*26b10*/  STL.64 [R1+0x60], R24 ;  /* 0x0000601801007387 */ /* 0x0001e20000100a00 */
[----:B------:R-:W-:Y:S02]  /*26b20*/  IMAD.MOV.U32 R3, RZ, RZ, R26 ;  /* 0x000000ffff037224 */ /* 0x000fe400078e001a */
[----:B------:R-:W-:Y:S02]  /*26b30*/  IMAD.MOV.U32 R28, RZ, RZ, R27 ;  /* 0x000000ffff1c7224 */ /* 0x000fe400078e001b */
[----:B------:R-:W2:Y:S04]  /*26b40*/  LDL.LU.64 R26, [R1+0xe68] ;  /* 0x000e6800011a7983 */ /* 0x000ea80000300a00 */
[----:B0-----:R-:W2:Y:S04]  /*26b50*/  LDL.LU.64 R24, [R1+0xe60] ;  /* 0x000e600001187983 */ /* 0x001ea80000300a00 */
[----:B------:R-:W-:Y:S04]  /*26b60*/  STL [R1+0xdfc], R28 ;  /* 0x000dfc1c01007387 */ /* 0x000fe80000100800 */
[----:B------:R-:W-:Y:S01]  /*26b70*/  STL [R1+0xdf8], R3 ;  /* 0x000df80301007387 */ /* 0x000fe20000100800 */
[----:B--2---:R-:W-:Y:S03]  /*26b80*/  HMMA.16816.F32 R24, R8, R18, R24 ;  /* 0x000000120818723c */ /* 0x004fe60000001818 */
[----:B------:R-:W2:Y:S04]  /*26b90*/  LDL.LU.64 R18, [R1+0xe58] ;  /* 0x000e580001127983 */ /* 0x000ea80000300a00 */
[----:B------:R-:W2:-:S15]  /*26ba0*/  LDL.LU.64 R16, [R1+0xe50] ;  /* 0x000e500001107983 */ /* 0x000e9e0000300a00 */
[----:B------:R-:W-:-:S01]  /*26bb0*/  NOP ;  /* 0x0000000000007918 */ /* 0x000fc20000000000 */
[----:B------:R-:W-:Y:S04]  /*26bc0*/  STL.64 [R1+0x50], R24 ;  /* 0x0000501801007387 */ /* 0x000fe80000100a00 */
[----:B------:R4:W-:Y:S02]  /*26bd0*/  STL.64 [R1+0x58], R26 ;  /* 0x0000581a01007387 */ /* 0x0009e40000100a00 */
[----:B----4-:R-:W-:Y:S02]  /*26be0*/  IMAD.MOV.U32 R26, RZ, RZ, R2 ;  /* 0x000000ffff1a7224 */ /* 0x010fe400078e0002 */
[----:B---3--:R-:W-:Y:S01]  /*26bf0*/  IMAD.MOV.U32 R27, RZ, RZ, R0 ;  /* 0x000000ffff1b7224 */ /* 0x008fe200078e0000 */
[----:B--2---:R-:W-:-:S15]  /*26c00*/  HMMA.16816.F32 R20, R8, R22, R16 ;  /* 0x000000160814723c */ /* 0x004fde0000001810 */
[----:B------:R-:W-:-:S09]  /*26c10*/  NOP ;  /* 0x0000000000007918 */ /* 0x000fd20000000000 */
[----:B------:R-:W-:Y:S02]  /*26c20*/  IMAD.MOV.U32 R28, RZ, RZ, R20 ;  /* 0x000000ffff1c7224 */ /* 0x000fe400078e0014 */
[----:B------:R-:W-:Y:S02]  /*26c30*/  IMAD.MOV.U32 R3, RZ, RZ, R21 ;  /* 0x000000ffff037224 */ /* 0x000fe400078e0015 */
[----:B------:R-:W-:Y:S02]  /*26c40*/  IMAD.MOV.U32 R19, RZ, RZ, R22 ;  /* 0x000000ffff137224 */ /* 0x000fe400078e0016 */
[----:B------:R-:W-:Y:S02]  /*26c50*/  IMAD.MOV.U32 R18, RZ, RZ, R23 ;  /* 0x000000ffff127224 */ /* 0x000fe400078e0017 */
[----:B------:R-:W0:Y:S02]  /*26c60*/  LDSM.16.M88.4 R20, [R12+UR5+0xc080] ;  /* 0x00c080050c14783b */ /* 0x000e240008000200 */
[----:B0-----:R-:W-:-:S02]  /*26c70*/  IMAD.MOV.U32 R2, RZ, RZ, R22 ;  /* 0x000000ffff027224 */ /* 0x001fc400078e0016 */
[----:B------:R-:W-:Y:S02]  /*26c80*/  IMAD.MOV.U32 R0, RZ, RZ, R23 ;  /* 0x000000ffff007224 */ /* 0x000fe400078e0017 */
[----:B------:R-:W-:Y:S02]  /*26c90*/  IMAD.MOV.U32 R17, RZ, RZ, R20 ;  /* 0x000000ffff117224 */ /* 0x000fe400078e0014 */
[----:B------:R-:W-:Y:S01]  /*26ca0*/  IMAD.MOV.U32 R16, RZ, RZ, R21 ;  /* 0x000000ffff107224 */ /* 0x000fe200078e0015 */
[----:B------:R-:W2:Y:S04]  /*26cb0*/  LDL.LU.64 R22, [R1+0xe48] ;  /* 0x000e480001167983 */ /* 0x000ea80000300a00 */
[----:B------:R-:W2:Y:S04]  /*26cc0*/  LDL.LU.64 R20, [R1+0xe40] ;  /* 0x000e400001147983 */ /* 0x000ea80000300a00 */
[----:B------:R-:W-:Y:S04]  /*26cd0*/  STL [R1+0xd50], R0 ;  /* 0x000d500001007387 */ /* 0x000fe80000100800 */
[----:B------:R0:W-:Y:S01]  /*26ce0*/  STL [R1+0xd3c], R2 ;  /* 0x000d3c0201007387 */ /* 0x0001e20000100800 */
[----:B------:R-:W-:-:S02]  /*26cf0*/  IMAD.MOV.U32 R24, RZ, RZ, R5 ;  /* 0x000000ffff187224 */ /* 0x000fc400078e0005 */
[----:B------:R-:W-:Y:S01]  /*26d00*/  IMAD.MOV.U32 R25, RZ, RZ, R6 ;  /* 0x000000ffff197224 */ /* 0x000fe200078e0006 */
[----:B--2---:R-:W-:-:S15]  /*26d10*/  HMMA.16816.F32 R8, R8, R26, R20 ;  /* 0x0000001a0808723c */ /* 0x004fde0000001814 */
[----:B------:R-:W-:-:S09]  /*26d20*/  NOP ;  /* 0x0000000000007918 */ /* 0x000fd20000000000 */
[----:B------:R-:W-:Y:S02]  /*26d30*/  IMAD.MOV.U32 R23, RZ, RZ, R8 ;  /* 0x000000ffff177224 */ /* 0x000fe400078e0008 */
[----:B------:R-:W-:Y:S02]  /*26d40*/  IMAD.MOV.U32 R22, RZ, RZ, R9 ;  /* 0x000000ffff167224 */ /* 0x000fe400078e0009 */
[----:B0-----:R-:W-:Y:S02]  /*26d50*/  IMAD.MOV.U32 R2, RZ, RZ, R10 ;  /* 0x000000ffff027224 */ /* 0x001fe400078e000a */
[----:B------:R-:W-:Y:S02]  /*26d60*/  IMAD.MOV.U32 R0, RZ, RZ, R11 ;  /* 0x000000ffff007224 */ /* 0x000fe400078e000b */
[----:B------:R0:W1:Y:S04]  /*26d70*/  LDSM.16.M88.4 R8, [R12+UR5+0xe080] ;  /* 0x00e080050c08783b */ /* 0x0000680008000200 */
[----:B0-----:R-:W2:Y:S01]  /*26d80*/  LDL.LU R12, [R1+0xe3c] ;  /* 0x000e3c00010c7983 */ /* 0x001ea20000300800 */
[----:B-1----:R-:W-:-:S03]  /*26d90*/  IMAD.MOV.U32 R21, RZ, RZ, R8 ;  /* 0x000000ffff157224 */ /* 0x002fc600078e0008 */
[----:B------:R-:W-:Y:S01]  /*26da0*/  STL.64 [R1+0x118], R10 ;  /* 0x0001180a01007387 */ /* 0x000fe20000100a00 */
[----:B------:R-:W-:-:S03]  /*26db0*/  IMAD.MOV.U32 R20, RZ, RZ, R9 ;  /* 0x000000ffff147224 */ /* 0x000fc600078e0009 */
[----:B------:R-:W0:Y:S04]  /*26dc0*/  LDSM.16.MT88.4 R8, [R29+0x10a00] ;  /* 0x010a00001d08783b */ /* 0x000e280000004200 */
[----:B0-----:R-:W-:Y:S04]  /*26dd0*/  STL.64 [R1+0xd70], R10 ;  /* 0x000d700a01007387 */ /* 0x001fe80000100a00 */
        /* <DEDUP_REMOVED lines=8> */
[----:B------:R-:W-:Y:S01]  /*26e60*/  IMAD.MOV.U32 R9, RZ, RZ, R14 ;  /* 0x000000ffff097224 */ /* 0x000fe200078e000e */
[----:B------:R-:W3:Y:S04]  /*26e70*/  LDL.LU R7, [R1+0xe38] ;  /* 0x000e380001077983 */ /* 0x000ee80000300800 */
[----:B------:R-:W4:Y:S04]  /*26e80*/  LDL.LU R14, [R1+0xe34] ;  /* 0x000e3400010e7983 */ /* 0x000f280000300800 */
[----:B------:R0:W-:Y:S02]  /*26e90*/  STL.64 [R1+0xdb8], R8 ;  /* 0x000db80801007387 */ /* 0x0001e40000100a00 */
[----:B0-----:R-:W-:-:S02]  /*26ea0*/  IMAD.MOV.U32 R8, RZ, RZ, R13 ;  /* 0x000000ffff087224 */ /* 0x001fc400078e000d */
[----:B------:R-:W-:Y:S01]  /*26eb0*/  IMAD.MOV.U32 R9, RZ, RZ, R4 ;  /* 0x000000ffff097224 */ /* 0x000fe200078e0004 */
[----:B------:R-:W4:Y:S04]  /*26ec0*/  LDL.LU R13, [R1+0xe30] ;  /* 0x000e3000010d7983 */ /* 0x000f280000300800 */
[----:B------:R-:W4:Y:S04]  /*26ed0*/  LDL.LU R4, [R1+0xe2c] ;  /* 0x000e2c0001047983 */ /* 0x000f280000300800 */
[----:B------:R0:W-:Y:S04]  /*26ee0*/  STL.64 [R1+0xdd0], R8 ;  /* 0x000dd00801007387 */ /* 0x0001e80000100a00 */
[----:B------:R-:W4:Y:S04]  /*26ef0*/  LDL.LU R5, [R1+0xe28] ;  /* 0x000e280001057983 */ /* 0x000f280000300800 */
[----:B------:R-:W4:Y:S04]  /*26f00*/  LDL.LU R6, [R1+0xe24] ;  /* 0x000e240001067983 */ /* 0x000f280000300800 */
[----:B------:R-:W-:Y:S04]  /*26f10*/  STL.64 [R1+0xdd8], R24 ;  /* 0x000dd81801007387 */ /* 0x000fe80000100a00 */
[----:B0-----:R-:W4:Y:S04]  /*26f20*/  LDL.LU R8, [R1+0x30] ;  /* 0x0000300001087983 */ /* 0x001f280000300800 */
[----:B------:R-:W4:Y:S04]  /*26f30*/  LDL.LU R9, [R1+0x34] ;  /* 0x0000340001097983 */ /* 0x000f280000300800 */
[----:B------:R-:W4:Y:S04]  /*26f40*/  LDL.LU R10, [R1+0x38] ;  /* 0x00003800010a7983 */ /* 0x000f280000300800 */
[----:B------:R-:W4:Y:S01]  /*26f50*/  LDL.LU R11, [R1+0x3c] ;  /* 0x00003c00010b7983 */ /* 0x000f220000300800 */
[----:B------:R-:W-:-:S02]  /*26f60*/  IMAD.MOV.U32 R20, RZ, RZ, R15 ;  /* 0x000000ffff147224 */ /* 0x000fc400078e000f */
[----:B--2---:R-:W-:Y:S02]  /*26f70*/  IMAD.MOV.U32 R17, RZ, RZ, R12 ;  /* 0x000000ffff117224 */ /* 0x004fe400078e000c */
[----:B---3--:R-:W-:Y:S01]  /*26f80*/  IMAD.MOV.U32 R16, RZ, RZ, R7 ;  /* 0x000000ffff107224 */ /* 0x008fe200078e0007 */
[----:B----4-:R-:W-:Y:S04]  /*26f90*/  STL.64 [R1+0xde8], R10 ;  /* 0x000de80a01007387 */ /* 0x010fe80000100a00 */
[----:B------:R-:W-:Y:S04]  /*26fa0*/  STL.64 [R1+0xde0], R8 ;  /* 0x000de00801007387 */ /* 0x000fe80000100a00 */
[----:B------:R-:W2:Y:S04]  /*26fb0*/  LDL.LU R7, [R1+0xe20] ;  /* 0x000e200001077983 */ /* 0x000ea80000300800 */
[----:B------:R-:W2:Y:S04]  /*26fc0*/  LDL.LU R12, [R1+0xe1c] ;  /* 0x000e1c00010c7983 */ /* 0x000ea80000300800 */
[----:B------:R-:W-:Y:S04]  /*26fd0*/  STL.64 [R1+0xe08], R18 ;  /* 0x000e081201007387 */ /* 0x000fe80000100a00 */
[----:B------:R0:W-:Y:S02]  /*26fe0*/  STL.64 [R1+0xe00], R16 ;  /* 0x000e001001007387 */ /* 0x0001e40000100a00 */
[----:B0-----:R-:W-:-:S02]  /*26ff0*/  IMAD.MOV.U32 R16, RZ, RZ, R13 ;  /* 0x000000ffff107224 */ /* 0x001fc400078e000d */
[----:B------:R-:W-:Y:S01]  /*27000*/  IMAD.MOV.U32 R17, RZ, RZ, R14 ;  /* 0x000000ffff117224 */ /* 0x000fe200078e000e */
[----:B------:R-:W2:Y:S04]  /*27010*/  LDL.LU R13, [R1+0xe18] ;  /* 0x000e1800010d7983 */ /* 0x000ea80000300800 */
[----:B------:R-:W2:Y:S04]  /*27020*/  LDL.LU R14, [R1+0xe14] ;  /* 0x000e1400010e7983 */ /* 0x000ea80000300800 */
[----:B------:R-:W3:Y:S04]  /*27030*/  LDL.LU R8, [R1+0x10] ;  /* 0x0000100001087983 */ /* 0x000ee80000300800 */
[----:B------:R-:W3:Y:S04]  /*27040*/  LDL.LU R9, [R1+0x14] ;  /* 0x0000140001097983 */ /* 0x000ee80000300800 */
[----:B------:R-:W3:Y:S04]  /*27050*/  LDL.LU R10, [R1+0x18] ;  /* 0x00001800010a7983 */ /* 0x000ee80000300800 */
[----:B------:R-:W3:Y:S04]  /*27060*/  LDL.LU R11, [R1+0x1c] ;  /* 0x00001c00010b7983 */ /* 0x000ee80000300800 */
[----:B------:R-:W2:Y:S04]  /*27070*/  LDL.LU R15, [R1+0xe10] ;  /* 0x000e1000010f7983 */ /* 0x000ea80000300800 */
[----:B------:R-:W4:Y:S04]  /*27080*/  LDL.LU R21, [R1+0xc4] ;  /* 0x0000c40001157983 */ /* 0x000f280000300800 */
[----:B------:R-:W4:Y:S04]  /*27090*/  LDL.LU R24, [R1+0x20] ;  /* 0x0000200001187983 */ /* 0x000f280000300800 */
[----:B------:R-:W4:Y:S04]  /*270a0*/  LDL.LU R25, [R1+0x24] ;  /* 0x0000240001197983 */ /* 0x000f280000300800 */
[----:B------:R-:W4:Y:S04]  /*270b0*/  LDL.LU R26, [R1+0x28] ;  /* 0x00002800011a7983 */ /* 0x000f280000300800 */
[----:B------:R-:W4:Y:S04]  /*270c0*/  LDL.LU R27, [R1+0x2c] ;  /* 0x00002c00011b7983 */ /* 0x000f280000300800 */
[----:B------:R-:W3:Y:S01]  /*270d0*/  LDL.LU.64 R18, [R1+0xe08] ;  /* 0x000e080001127983 */ /* 0x000ee20000300a00 */
[----:B--2---:R-:W-:Y:S03]  /*270e0*/  HMMA.16816.F32 R12, R4, R16, R12 ;  /* 0x00000010040c723c */ /* 0x004fe6000000180c */
[----:B------:R-:W2:-:S15]  /*270f0*/  LDL.LU.64 R16, [R1+0xe00] ;  /* 0x000e000001107983 */ /* 0x000e9e0000300a00 */
[----:B------:R-:W-:-:S05]  /*27100*/  NOP ;  /* 0x0000000000007918 */ /* 0x000fca0000000000 */
[----:B------:R0:W-:Y:S04]  /*27110*/  STL.64 [R1+0xd80], R14 ;  /* 0x000d800e01007387 */ /* 0x0001e80000100a00 */
[----:B------:R1:W-:Y:S01]  /*27120*/  STL.64 [R1+0xd78], R12 ;  /* 0x000d780c01007387 */ /* 0x0003e20000100a00 */
[----:B0-----:R-:W-:Y:S02]  /*27130*/  IMAD.MOV.U32 R14, RZ, RZ, R2 ;  /* 0x000000ffff0e7224 */ /* 0x001fe400078e0002 */
[----:B------:R-:W-:Y:S02]  /*27140*/  IMAD.MOV.U32 R15, RZ, RZ, R0 ;  /* 0x000000ffff0f7224 */ /* 0x000fe400078e0000 */
[----:B-1----:R-:W-:Y:S02]  /*27150*/  IMAD.MOV.U32 R12, RZ, RZ, R23 ;  /* 0x000000ffff0c7224 */ /* 0x002fe400078e0017 */
[----:B------:R-:W-:Y:S01]  /*27160*/  IMAD.MOV.U32 R13, RZ, RZ, R22 ;  /* 0x000000ffff0d7224 */ /* 0x000fe200078e0016 */
[----:B------:R3:W-:Y:S04]  /*27170*/  STL.64 [R1+0xd98], R14 ;  /* 0x000d980e01007387 */ /* 0x0007e80000100a00 */
[----:B------:R0:W-:Y:S01]  /*27180*/  STL.64 [R1+0xd90], R12 ;  /* 0x000d900c01007387 */ /* 0x0001e20000100a00 */
[----:B---3--:R-:W-:-:S02]  /*27190*/  IMAD.MOV.U32 R14, RZ, RZ, R19 ;  /* 0x000000ffff0e7224 */ /* 0x008fc400078e0013 */
[----:B------:R-:W-:Y:S02]  /*271a0*/  IMAD.MOV.U32 R15, RZ, RZ, R18 ;  /* 0x000000ffff0f7224 */ /* 0x000fe400078e0012 */
[----:B0-----:R-:W-:Y:S02]  /*271b0*/  IMAD.MOV.U32 R12, RZ, RZ, R28 ;  /* 0x000000ffff0c7224 */ /* 0x001fe400078e001c */
[----:B------:R-:W-:Y:S01]  /*271c0*/  IMAD.MOV.U32 R13, RZ, RZ, R3 ;  /* 0x000000ffff0d7224 */ /* 0x000fe200078e0003 */
[----:B------:R-:W3:Y:S04]  /*271d0*/  LDL.LU R28, [R1+0xdfc] ;  /* 0x000dfc00011c7983 */ /* 0x000ee80000300800 */
[----:B------:R-:W3:Y:S04]  /*271e0*/  LDL.LU R3, [R1+0xdf8] ;  /* 0x000df80001037983 */ /* 0x000ee80000300800 */
[----:B------:R-:W-:Y:S04]  /*271f0*/  STL.64 [R1+0xdb0], R14 ;  /* 0x000db00e01007387 */ /* 0x000fe80000100a00 */
[----:B------:R0:W-:Y:S04]  /*27200*/  STL.64 [R1+0xda8], R12 ;  /* 0x000da80c01007387 */ /* 0x0001e80000100a00 */
[----:B0-----:R-:W3:Y:S04]  /*27210*/  LDL.LU R12, [R1+0x50] ;  /* 0x00005000010c7983 */ /* 0x001ee80000300800 */
[----:B------:R-:W3:Y:S04]  /*27220*/  LDL.LU R13, [R1+0x54] ;  /* 0x00005400010d7983 */ /* 0x000ee80000300800 */
[----:B------:R-:W3:Y:S04]  /*27230*/  LDL.LU R14, [R1+0x58] ;  /* 0x00005800010e7983 */ /* 0x000ee80000300800 */
[----:B------:R-:W3:Y:S01]  /*27240*/  LDL.LU R15, [R1+0x5c] ;  /* 0x00005c00010f7983 */ /* 0x000ee20000300800 */
[C---:B----4-:R-:W-:Y:S06]  /*27250*/  HMMA.16816.F32 R20, R4.reuse, R20, R24 ;  /* 0x000000140414723c */ /* 0x050fec0000001818 */
[----:B--2---:R-:W-:Y:S01]  /*27260*/  HMMA.16816.F32 R16, R4, R16, R8 ;  /* 0x000000100410723c */ /* 0x004fe20000001808 */
[----:B---3--:R0:W-:Y:S04]  /*27270*/  STL.64 [R1+0xdc8], R14 ;  /* 0x000dc80e01007387 */ /* 0x0081e80000100a00 */
[----:B------:R1:W-:Y:S01]  /*27280*/  STL.64 [R1+0xdc0], R12 ;  /* 0x000dc00c01007387 */ /* 0x0003e20000100a00 */
[----:B0-----:R-:W-:-:S03]  /*27290*/  IMAD.MOV.U32 R14, RZ, RZ, R3 ;  /* 0x000000ffff0e7224 */ /* 0x001fc600078e0003 */
[----:B-1----:R-:W2:Y:S04]  /*272a0*/  LDL.LU R12, [R1+0x60] ;  /* 0x00006000010c7983 */ /* 0x002ea80000300800 */
[----:B------:R-:W2:Y:S04]  /*272b0*/  LDL.LU R13, [R1+0x64] ;  /* 0x00006400010d7983 */ /* 0x000ea80000300800 */
[----:B------:R-:W3:Y:S01]  /*272c0*/  LDL.LU R3, [R1+0xdf4] ;  /* 0x000df40001037983 */ /* 0x000ee20000300800 */
[----:B------:R-:W-:-:S03]  /*272d0*/  IMAD.MOV.U32 R15, RZ, RZ, R28 ;  /* 0x000000ffff0f7224 */ /* 0x000fc600078e001c */
[----:B------:R-:W4:Y:S04]  /*272e0*/  LDL.LU R28, [R1+0xdf0] ;  /* 0x000df000011c7983 */ /* 0x000f280000300800 */
[----:B------:R-:W2:Y:S04]  /*272f0*/  LDL.LU.64 R10, [R1+0xde8] ;  /* 0x000de800010a7983 */ /* 0x000ea80000300a00 */
[----:B------:R-:W2:Y:S04]  /*27300*/  LDL.LU.64 R8, [R1+0xde0] ;  /* 0x000de00001087983 */ /* 0x000ea80000300a00 */
[----:B------:R0:W-:Y:S04]  /*27310*/  STL.64 [R1+0xd60], R18 ;  /* 0x000d601201007387 */ /* 0x0001e80000100a00 */
[----:B------:R-:W-:Y:S04]  /*27320*/  STL.64 [R1+0xd58], R16 ;  /* 0x000d581001007387 */ /* 0x000fe80000100a00 */
[----:B0-----:R-:W3:Y:S04]  /*27330*/  LDL.LU R18, [R1+0x88] ;  /* 0x0000880001127983 */ /* 0x001ee80000300800 */
[----:B------:R-:W3:Y:S04]  /*27340*/  LDL.LU R19, [R1+0x8c] ;  /* 0x00008c0001137983 */ /* 0x000ee80000300800 */
[----:B------:R-:W2:Y:S04]  /*27350*/  LDL.LU.64 R24, [R1+0xdd8] ;  /* 0x000dd80001187983 */ /* 0x000ea80000300a00 */
[----:B------:R0:W-:Y:S04]  /*27360*/  STL.64 [R1+0xd48], R22 ;  /* 0x000d481601007387 */ /* 0x0001e80000100a00 */
[----:B------:R-:W-:Y:S04]  /*27370*/  STL.64 [R1+0xd40], R20 ;  /* 0x000d401401007387 */ /* 0x000fe80000100a00 */
[----:B0-----:R-:W3:Y:S04]  /*27380*/  LDL.LU R22, [R1+0xa8] ;  /* 0x0000a80001167983 */ /* 0x001ee80000300800 */
[----:B------:R-:W3:Y:S01]  /*27390*/  LDL.LU R23, [R1+0xac] ;  /* 0x0000ac0001177983 */ /* 0x000ee20000300800 */
[----:B--2---:R-:W-:Y:S03]  /*273a0*/  HMMA.16816.F32 R24, R4, R24, R8 ;  /* 0x000000180418723c */ /* 0x004fe60000001808 */
[----:B------:R-:W2:-:S15]  /*273b0*/  LDL.LU.64 R8, [R1+0xdd0] ;  /* 0x000dd00001087983 */ /* 0x000e9e0000300a00 */
[----:B------:R-:W-:-:S05]  /*273c0*/  NOP ;  /* 0x0000000000007918 */ /* 0x000fca0000000000 */
[----:B------:R0:W-:Y:S04]  /*273d0*/  STL.64 [R1+0xd30], R26 ;  /* 0x000d301a01007387 */ /* 0x0001e80000100a00 */
[----:B------:R-:W-:Y:S04]  /*273e0*/  STL.64 [R1+0xd28], R24 ;  /* 0x000d281801007387 */ /* 0x000fe80000100a00 */
[----:B0-----:R-:W3:Y:S01]  /*273f0*/  LDL.LU R26, [R1+0xc8] ;  /* 0x0000c800011a7983 */ /* 0x001ee20000300800 */
[----:B--2---:R-:W-:Y:S03]  /*27400*/  HMMA.16816.F32 R8, R4, R8, R12 ;  /* 0x000000080408723c */ /* 0x004fe6000000180c */
[----:B------:R-:W2:Y:S04]  /*27410*/  LDL.LU.64 R14, [R1+0xdc8] ;  /* 0x000dc800010e7983 */ /* 0x000ea80000300a00 */
[----:B------:R-:W2:-:S15]  /*27420*/  LDL.LU.64 R12, [R1+0xdc0] ;  /* 0x000dc000010c7983 */ /* 0x000e9e0000300a00 */
[----:B------:R-:W-:-:S01]  /*27430*/  NOP ;  /* 0x0000000000007918 */ /* 0x000fc20000000000 */
[----:B------:R0:W-:Y:S01]  /*27440*/  STL [R1+0x10], R8 ;  /* 0x0000100801007387 */ /* 0x0001e20000100800 */
[----:B------:R-:W-:-:S03]  /*27450*/  IMAD.MOV.U32 R0, RZ, RZ, R9 ;  /* 0x000000ffff007224 */ /* 0x000fc600078e0009 */
[----:B0-----:R-:W2:Y:S01]  /*27460*/  LDL.LU.64 R8, [R1+0xdb8] ;  /* 0x000db80001087983 */ /* 0x001ea20000300a00 */
[----:B------:R-:W-:Y:S02]  /*27470*/  IMAD.MOV.U32 R21, RZ, RZ, R10 ;  /* 0x000000ffff157224 */ /* 0x000fe400078e000a */
[----:B------:R-:W-:Y:S02]  /*27480*/  IMAD.MOV.U32 R20, RZ, RZ, R11 ;  /* 0x000000ffff147224 */ /* 0x000fe400078e000b */
[----:B----4-:R-:W-:Y:S01]  /*27490*/  IMAD.MOV.U32 R27, RZ, RZ, R28 ;  /* 0x000000ffff1b7224 */ /* 0x010fe200078e001c */
[----:B--2---:R-:W-:Y:S01]  /*274a0*/  HMMA.16816.F32 R8, R4, R8, R12 ;  /* 0x000000080408723c */ /* 0x004fe2000000180c */
[----:B------:R-:W2:Y:S04]  /*274b0*/  LDL.LU.64 R14, [R1+0xdb0] ;  /* 0x000db000010e7983 */ /* 0x000ea80000300a00 */
[----:B------:R-:W2:-:S15]  /*274c0*/  LDL.LU.64 R12, [R1+0xda8] ;  /* 0x000da800010c7983 */ /* 0x000e9e0000300a00 */
[----:B------:R-:W-:-:S04]  /*274d0*/  NOP ;  /* 0x0000000000007918 */ /* 0x000fc80000000000 */
[----:B------:R-:W-:Y:S02]  /*274e0*/  IMAD.MOV.U32 R2, RZ, RZ, R8 ;  /* 0x000000ffff027224 */ /* 0x000fe400078e0008 */
[----:B------:R-:W-:Y:S02]  /*274f0*/  IMAD.MOV.U32 R28, RZ, RZ, R9 ;  /* 0x000000ffff1c7224 */ /* 0x000fe400078e0009 */
[----:B------:R-:W2:Y:S01]  /*27500*/  LDL.LU.64 R8, [R1+0xda0] ;  /* 0x000da00001087983 */ /* 0x000ea20000300a00 */
[----:B------:R-:W-:Y:S02]  /*27510*/  IMAD.MOV.U32 R25, RZ, RZ, R10 ;  /* 0x000000ffff197224 */ /* 0x000fe400078e000a */
[----:B------:R-:W-:Y:S02]  /*27520*/  IMAD.MOV.U32 R24, RZ, RZ, R11 ;  /* 0x000000ffff187224 */ /* 0x000fe400078e000b */
[----:B--2---:R-:W-:Y:S01]  /*27530*/  HMMA.16816.F32 R8, R4, R8, R12 ;  /* 0x000000080408723c */ /* 0x004fe2000000180c */
[----:B------:R-:W2:Y:S04]  /*27540*/  LDL.LU.64 R14, [R1+0xd98] ;  /* 0x000d9800010e7983 */ /* 0x000ea80000300a00 */
[----:B------:R-:W2:-:S15]  /*27550*/  LDL.LU.64 R12, [R1+0xd90] ;  /* 0x000d9000010c7983 */ /* 0x000e9e0000300a00 */
[----:B------:R-:W-:-:S03]  /*27560*/  NOP ;  /* 0x0000000000007918 */ /* 0x000fc60000000000 */
[----:B------:R0:W-:Y:S04]  /*27570*/  STL.64 [R1+0x50], R8 ;  /* 0x0000500801007387 */ /* 0x0001e80000100a00 */
[----:B------:R1:W-:Y:S04]  /*27580*/  STL.64 [R1+0x58], R10 ;  /* 0x0000580a01007387 */ /* 0x0003e80000100a00 */
[----:B0-----:R-:W2:Y:S02]  /*27590*/  LDL.LU.64 R8, [R1+0xd88] ;  /* 0x000d880001087983 */ /* 0x001ea40000300a00 */
[----:B--2---:R-:W-:Y:S02]  /*275a0*/  HMMA.16816.F32 R4, R4, R8, R12 ;  /* 0x000000080404723c */ /* 0x004fe4000000180c */
[----:B------:R-:W3:Y:S04]  /*275b0*/  LDL.LU.64 R14, [R1+0xd80] ;  /* 0x000d8000010e7983 */ /* 0x000ee80000300a00 */
[----:B------:R-:W3:Y:S04]  /*275c0*/  LDL.LU.64 R12, [R1+0xd78] ;  /* 0x000d7800010c7983 */ /* 0x000ee80000300a00 */
[----:B-1----:R-:W3:Y:S04]  /*275d0*/  LDL.LU.64 R10, [R1+0xd70] ;  /* 0x000d7000010a7983 */ /* 0x002ee80000300a00 */
[----:B------:R-:W3:Y:S09]  /*275e0*/  LDL.LU.64 R8, [R1+0xd68] ;  /* 0x000d680001087983 */ /* 0x000ef20000300a00 */
[----:B------:R-:W-:Y:S04]  /*275f0*/  STL.64 [R1], R4 ;  /* 0x0000000401007387 */ /* 0x000fe80000100a00 */
[----:B------:R0:W-:Y:S04]  /*27600*/  STL.64 [R1+0x8], R6 ;  /* 0x0000080601007387 */ /* 0x0001e80000100a00 */
[----:B0-----:R-:W2:Y:S04]  /*27610*/  LDL.LU R6, [R1+0xf8] ;  /* 0x0000f80001067983 */ /* 0x001ea80000300800 */
[----:B------:R-:W2:Y:S01]  /*27620*/  LDL.LU R7, [R1+0xfc] ;  /* 0x0000fc0001077983 */ /* 0x000ea20000300800 */
[----:B---3--:R-:W-:Y:S03]  /*27630*/  HMMA.16816.F32 R12, R8, R18, R12 ;  /* 0x00000012080c723c */ /* 0x008fe6000000180c */
[----:B--2---:R0:W-:Y:S04]  /*27640*/  STL.64 [R1+0xd20], R6 ;  /* 0x000d200601007387 */ /* 0x0041e80000100a00 */
[----:B0-----:R-:W2:Y:S04]  /*27650*/  LDL.LU R6, [R1+0xe8] ;  /* 0x0000e80001067983 */ /* 0x001ea80000300800 */
[----:B------:R-:W3:Y:S04]  /*27660*/  LDL.LU.64 R18, [R1+0xd60] ;  /* 0x000d600001127983 */ /* 0x000ee80000300a00 */
[----:B------:R-:W3:Y:S08]  /*27670*/  LDL.LU.64 R16, [R1+0xd58] ;  /* 0x000d580001107983 */ /* 0x000ef00000300a00 */
[----:B------:R-:W-:Y:S01]  /*27680*/  STL.64 [R1+0x40], R12 ;  /* 0x0000400c01007387 */ /* 0x000fe20000100a00 */
[----:B------:R-:W-:-:S03]  /*27690*/  IMAD.MOV.U32 R7, RZ, RZ, R3 ;  /* 0x000000ffff077224 */ /* 0x000fc600078e0003 */
[----:B------:R0:W-:Y:S01]  /*276a0*/  STL [R1+0x48], R14 ;  /* 0x0000480e01007387 */ /* 0x0001e20000100800 */
[----:B------:R-:W-:-:S03]  /*276b0*/  IMAD.MOV.U32 R3, RZ, RZ, R15 ;  /* 0x000000ffff037224 */ /* 0x000fc600078e000f */
[----:B0-----:R-:W4:Y:S04]  /*276c0*/  LDL.LU R14, [R1+0x108] ;  /* 0x00010800010e7983 */ /* 0x001f280000300800 */
[----:B------:R-:W4:Y:S01]  /*276d0*/  LDL.LU R15, [R1+0x10c] ;  /* 0x00010c00010f7983 */ /* 0x000f220000300800 */
[----:B------:R-:W-:Y:S01]  /*276e0*/  IMAD.MOV.U32 R13, RZ, RZ, R0 ;  /* 0x000000ffff0d7224 */ /* 0x000fe200078e0000 */
[----:B---3--:R-:W-:Y:S02]  /*276f0*/  HMMA.16816.F32 R16, R8, R22, R16 ;  /* 0x000000160810723c */ /* 0x008fe40000001810 */
[----:B----4-:R0:W-:Y:S04]  /*27700*/  STL.64 [R1+0xd18], R14 ;  /* 0x000d180e01007387 */ /* 0x0101e80000100a00 */
[----:B------:R-:W3:Y:S04]  /*27710*/  LDL.LU R12, [R1+0x10] ;  /* 0x00001000010c7983 */ /* 0x000ee80000300800 */
[----:B------:R-:W4:Y:S04]  /*27720*/  LDL.LU R0, [R1+0xd50] ;  /* 0x000d500001007983 */ /* 0x000f280000300800 */
[----:B------:R-:W2:Y:S01]  /*27730*/  LDL.LU.64 R22, [R1+0xd48] ;  /* 0x000d480001167983 */ /* 0x000ea20000300a00 */
[----:B0-----:R-:W-:-:S02]  /*27740*/  IMAD.MOV.U32 R14, RZ, RZ, R21 ;  /* 0x000000ffff0e7224 */ /* 0x001fc400078e0015 */
[----:B------:R-:W-:Y:S02]  /*27750*/  IMAD.MOV.U32 R15, RZ, RZ, R20 ;  /* 0x000000ffff0f7224 */ /* 0x000fe400078e0014 */
[----:B------:R-:W2:Y:S04]  /*27760*/  LDL.LU.64 R20, [R1+0xd40] ;  /* 0x000d400001147983 */ /* 0x000ea80000300a00 */
[----:B------:R-:W-:Y:S04]  /*27770*/  STL.64 [R1+0xcc0], R18 ;  /* 0x000cc01201007387 */ /* 0x000fe80000100a00 */
[----:B------:R0:W-:Y:S02]  /*27780*/  STL.64 [R1+0xcb8], R16 ;  /* 0x000cb81001007387 */ /* 0x0001e40000100a00 */
[----:B0-----:R-:W-:-:S02]  /*27790*/  IMAD.MOV.U32 R16, RZ, RZ, R2 ;  /* 0x000000ffff107224 */ /* 0x001fc400078e0002 */
[----:B------:R-:W-:Y:S01]  /*277a0*/  IMAD.MOV.U32 R17, RZ, RZ, R28 ;  /* 0x000000ffff117224 */ /* 0x000fe200078e001c */
[----:B------:R-:W4:Y:S04]  /*277b0*/  LDL.LU R2, [R1+0xd3c] ;  /* 0x000d3c0001027983 */ /* 0x000f280000300800 */
[----:B------:R-:W4:Y:S01]  /*277c0*/  LDL.LU R28, [R1+0xd38] ;  /* 0x000d3800011c7983 */ /* 0x000f220000300800 */
[----:B------:R-:W-:Y:S02]  /*277d0*/  IMAD.MOV.U32 R18, RZ, RZ, R25 ;  /* 0x000000ffff127224 */ /* 0x000fe400078e0019 */
[----:B------:R-:W-:Y:S01]  /*277e0*/  IMAD.MOV.U32 R19, RZ, RZ, R24 ;  /* 0x000000ffff137224 */ /* 0x000fe200078e0018 */
[----:B--2---:R-:W-:Y:S01]  /*277f0*/  HMMA.16816.F32 R20, R8, R26, R20 ;  /* 0x0000001a0814723c */ /* 0x004fe20000001814 */
[----:B------:R-:W2:Y:S04]  /*27800*/  LDL.LU.64 R26, [R1+0xd30] ;  /* 0x000d3000011a7983 */ /* 0x000ea80000300a00 */
[----:B------:R-:W2:-:S15]  /*27810*/  LDL.LU.64 R24, [R1+0xd28] ;  /* 0x000d280001187983 */ /* 0x000e9e0000300a00 */
[----:B------:R-:W-:-:S03]  /*27820*/  NOP ;  /* 0x0000000000007918 */ /* 0x000fc60000000000 */
[----:B------:R-:W-:Y:S01]  /*27830*/  STL [R1+0xcb4], R23 ;  /* 0x000cb41701007387 */ /* 0x000fe20000100800 */
[----:B--2---:R-:W-:Y:S03]  /*27840*/  HMMA.16816.F32 R24, R8, R6, R24 ;  /* 0x000000060818723c */ /* 0x004fe60000001818 */
[----:B------:R-:W3:-:S15]  /*27850*/  LDL.LU.64 R6, [R1+0xd20] ;  /* 0x000d200001067983 */ /* 0x000ede0000300a00 */
[----:B------:R-:W-:-:S05]  /*27860*/  NOP ;  /* 0x0000000000007918 */ /* 0x000fca0000000000 */
[----:B------:R-:W-:Y:S04]  /*27870*/  STL [R1+0xcb0], R25 ;  /* 0x000cb01901007387 */ /* 0x000fe80000100800 */
[----:B------:R-:W-:Y:S04]  /*27880*/  STL [R1+0xcac], R26 ;  /* 0x000cac1a01007387 */ /* 0x000fe80000100800 */
[----:B------:R-:W-:Y:S01]  /*27890*/  STL [R1+0xca8], R27 ;  /* 0x000ca81b01007387 */ /* 0x000fe20000100800 */
[----:B---3--:R-:W-:Y:S03]  /*278a0*/  HMMA.16816.F32 R4, R8, R6, R12 ;  /* 0x000000060804723c */ /* 0x008fe6000000180c */
[----:B------:R-:W2:-:S15]  /*278b0*/  LDL.LU.64 R14, [R1+0xd18] ;  /* 0x000d1800010e7983 */ /* 0x000e9e0000300a00 */
[----:B------:R-:W-:-:S05]  /*278c0*/  NOP ;  /* 0x0000000000007918 */ /* 0x000fca0000000000 */
[----:B------:R-:W-:Y:S04]  /*278d0*/  STL [R1+0xc9c], R4 ;  /* 0x000c9c0401007387 */ /* 0x000fe80000100800 */
[----:B------:R-:W-:Y:S04]  /*278e0*/  STL [R1+0xc98], R5 ;  /* 0x000c980501007387 */ /* 0x000fe80000100800 */
[----:B------:R-:W-:Y:S04]  /*278f0*/  STL [R1+0xc94], R6 ;  /* 0x000c940601007387 */ /* 0x000fe80000100800 */
[----:B------:R2:W-:Y:S04]  /*27900*/  STL [R1+0xc90], R7 ;  /* 0x000c900701007387 */ /* 0x0005e80000100800 */
[----:B------:R-:W-:Y:S04]  /*27910*/  STL.64 [R1+0xd10], R10 ;  /* 0x000d100a01007387 */ /* 0x000fe80000100a00 */
[----:B------:R-:W-:Y:S01]  /*27920*/  STL.64 [R1+0xd08], R8 ;  /* 0x000d080801007387 */ /* 0x000fe20000100a00 */
[----:B--2---:R-:W-:Y:S03]  /*27930*/  HMMA.16816.F32 R4, R8, R14, R16 ;  /* 0x0000000e0804723c */ /* 0x004fe60000001810 */
[----:B------:R-:W0:Y:S04]  /*27940*/  LDSM.16.MT88.4 R12, [R29+0x10c00] ;  /* 0x010c00001d0c783b */ /* 0x000e280000004200 */
[----:B----4-:R-:W1:Y:S04]  /*27950*/  LDSM.16.M88.4 R16, [R28+UR5+0x80] ;  /* 0x000080051c10783b */ /* 0x010e680008000200 */
[----:B------:R-:W2:-:S12]  /*27960*/  LDSM.16.M88.4 R8, [R28+UR5+0x2080] ;  /* 0x002080051c08783b */ /* 0x000e980008000200 */
[----:B------:R-:W-:Y:S04]  /*27970*/  STL.64 [R1+0x30], R4 ;  /* 0x0000300401007387 */ /* 0x000fe80000100a00 */
[----:B------:R-:W-:Y:S04]  /*27980*/  STL.64 [R1+0x38], R6 ;  /* 0x0000380601007387 */ /* 0x000fe80000100a00 */
[----:B0-----:R0:W-:Y:S04]  /*27990*/  STL.64 [R1+0xce0], R14 ;  /* 0x000ce00e01007387 */ /* 0x0011e80000100a00 */
[----:B------:R-:W-:Y:S04]  /*279a0*/  STL.64 [R1+0xcd8], R12 ;  /* 0x000cd80c01007387 */ /* 0x000fe80000100a00 */
[----:B0-----:R-:W3:Y:S04]  /*279b0*/  LDL.LU R14, [R1+0x118] ;  /* 0x00011800010e7983 */ /* 0x001ee80000300800 */
[----:B------:R-:W3:Y:S01]  /*279c0*/  LDL.LU R15, [R1+0x11c] ;  /* 0x00011c00010f7983 */ /* 0x000ee20000300800 */
[----:B-1----:R-:W-:-:S02]  /*279d0*/  IMAD.MOV.U32 R7, RZ, RZ, R18 ;  /* 0x000000ffff077224 */ /* 0x002fc400078e0012 */
[----:B--2---:R-:W-:Y:S02]  /*279e0*/  IMAD.MOV.U32 R5, RZ, RZ, R8 ;  /* 0x000000ffff057224 */ /* 0x004fe400078e0008 */
[----:B------:R-:W-:Y:S01]  /*279f0*/  IMAD.MOV.U32 R4, RZ, RZ, R9 ;  /* 0x000000ffff047224 */ /* 0x000fe200078e0009 */
[----:B---3--:R-:W-:Y:S04]  /*27a00*/  STL.64 [R1+0xcf0], R14 ;  /* 0x000cf00e01007387 */ /* 0x008fe80000100a00 */
[----:B------:R-:W-:Y:S04]  /*27a10*/  STL [R1+0xca0], R7 ;  /* 0x000ca00701007387 */ /* 0x000fe80000100800 */
[----:B------:R-:W-:Y:S04]  /*27a20*/  STL [R1+0xdc], R19 ;  /* 0x0000dc1301007387 */ /* 0x000fe80000100800 */
[----:B------:R0:W-:Y:S04]  /*27a30*/  STL.64 [R1+0xce8], R16 ;  /* 0x000ce81001007387 */ /* 0x0001e80000100a00 */
[----:B0-----:R-:W2:Y:S04]  /*27a40*/  LDL.LU R16, [R1] ;  /* 0x0000000001107983 */ /* 0x001ea80000300800 */
[----:B------:R-:W2:Y:S04]  /*27a50*/  LDL.LU R17, [R1+0x4] ;  /* 0x0000040001117983 */ /* 0x000ea80000300800 */
[----:B------:R-:W3:Y:S04]  /*27a60*/  LDL.LU R18, [R1+0x8] ;  /* 0x0000080001127983 */ /* 0x000ee80000300800 */
[----:B------:R-:W3:Y:S01]  /*27a70*/  LDL.LU R19, [R1+0xc] ;  /* 0x00000c0001137983 */ /* 0x000ee20000300800 */
[----:B------:R-:W-:-:S02]  /*27a80*/  IMAD.MOV.U32 R14, RZ, RZ, R2 ;  /* 0x000000ffff0e7224 */ /* 0x000fc400078e0002 */
[----:B------:R-:W-:Y:S02]  /*27a90*/  IMAD.MOV.U32 R15, RZ, RZ, R0 ;  /* 0x000000ffff0f7224 */ /* 0x000fe400078e0000 */
[----:B------:R-:W-:Y:S02]  /*27aa0*/  IMAD.MOV.U32 R2, RZ, RZ, R10 ;  /* 0x000000ffff027224 */ /* 0x000fe400078e000a */
[----:B------:R-:W-:Y:S02]  /*27ab0*/  IMAD.MOV.U32 R0, RZ, RZ, R11 ;  /* 0x000000ffff007224 */ /* 0x000fe400078e000b */
[----:B------:R-:W0:Y:S02]  /*27ac0*/  LDSM.16.M88.4 R8, [R28+UR5+0x4080] ;  /* 0x004080051c08783b */ /* 0x000e240008000200 */
[----:B0-----:R-:W-:Y:S02]  /*27ad0*/  IMAD.MOV.U32 R23, RZ, RZ, R8 ;  /* 0x000000ffff177224 */ /* 0x001fe400078e0008 */
[----:B------:R-:W-:Y:S01]  /*27ae0*/  IMAD.MOV.U32 R25, RZ, RZ, R9 ;  /* 0x000000ffff197224 */ /* 0x000fe200078e0009 */
[----:B---3--:R-:W-:Y:S04]  /*27af0*/  STL.64 [R1+0xd00], R18 ;  /* 0x000d001201007387 */ /* 0x008fe80000100a00 */
[----:B--2---:R0:W-:Y:S04]  /*27b00*/  STL.64 [R1+0xcf8], R16 ;  /* 0x000cf81001007387 */ /* 0x0041e80000100a00 */
[----:B0-----:R-:W2:Y:S04]  /*27b10*/  LDL.LU R16, [R1+0x50] ;  /* 0x0000500001107983 */ /* 0x001ea80000300800 */
[----:B------:R-:W2:Y:S04]  /*27b20*/  LDL.LU R17, [R1+0x54] ;  /* 0x0000540001117983 */ /* 0x000ea80000300800 */
[----:B------:R-:W2:Y:S04]  /*27b30*/  LDL.LU R18, [R1+0x58] ;  /* 0x0000580001127983 */ /* 0x000ea80000300800 */
[----:B------:R-:W2:Y:S04]  /*27b40*/  LDL.LU R19, [R1+0x5c] ;  /* 0x00005c0001137983 */ /* 0x000ea80000300800 */
[----:B------:R-:W-:Y:S04]  /*27b50*/  STL [R1+0xc6c], R0 ;  /* 0x000c6c0001007387 */ /* 0x000fe80000100800 */
[----:B------:R-:W-:Y:S04]  /*27b60*/  STL [R1+0xc68], R2 ;  /* 0x000c680201007387 */ /* 0x000fe80000100800 */
[----:B------:R-:W-:Y:S04]  /*27b70*/  STL.64 [R1+0xb8], R10 ;  /* 0x0000b80a01007387 */ /* 0x000fe80000100a00 */
[----:B------:R-:W0:Y:S04]  /*27b80*/  LDSM.16.M88.4 R8, [R28+UR5+0x6080] ;  /* 0x006080051c08783b */ /* 0x000e280008000200 */
[----:B------:R-:W-:Y:S04]  /*27b90*/  STL.64 [R1+0xcd0], R22 ;  /* 0x000cd01601007387 */ /* 0x000fe80000100a00 */
[----:B------:R1:W-:Y:S04]  /*27ba0*/  STL.64 [R1+0xcc8], R20 ;  /* 0x000cc81401007387 */ /* 0x0003e80000100a00 */
[----:B-1----:R-:W3:Y:S04]  /*27bb0*/  LDL.LU R20, [R1+0x40] ;  /* 0x0000400001147983 */ /* 0x002ee80000300800 */
[----:B------:R-:W3:Y:S04]  /*27bc0*/  LDL.LU R21, [R1+0x44] ;  /* 0x0000440001157983 */ /* 0x000ee80000300800 */
[----:B------:R-:W3:Y:S04]  /*27bd0*/  LDL.LU R22, [R1+0x48] ;  /* 0x0000480001167983 */ /* 0x000ee80000300800 */
[----:B0-----:R-:W-:Y:S04]  /*27be0*/  STL.64 [R1+0xa0], R8 ;  /* 0x0000a00801007387 */ /* 0x001fe80000100a00 */
[----:B------:R-:W-:Y:S04]  /*27bf0*/  STL.64 [R1+0xa8], R10 ;  /* 0x0000a80a01007387 */ /* 0x000fe80000100a00 */
[----:B------:R-:W0:Y:S04]  /*27c00*/  LDSM.16.M88.4 R8, [R28+UR5+0x8080] ;  /* 0x008080051c08783b */ /* 0x000e280008000200 */
[----:B0-----:R-:W-:Y:S04]  /*27c10*/  STL.64 [R1+0x90], R8 ;  /* 0x0000900801007387 */ /* 0x001fe80000100a00 */
[----:B------:R-:W-:Y:S04]  /*27c20*/  STL.64 [R1+0x98], R10 ;  /* 0x0000980a01007387 */ /* 0x000fe80000100a00 */
[----:B------:R-:W0:Y:S04]  /*27c30*/  LDSM.16.M88.4 R8, [R28+UR5+0xa080] ;  /* 0x00a080051c08783b */ /* 0x000e280008000200 */
[----:B0-----:R-:W-:Y:S04]  /*27c40*/  STL [R1+0x80], R8 ;  /* 0x0000800801007387 */ /* 0x001fe80000100800 */
[----:B------:R-:W-:Y:S01]  /*27c50*/  STL.64 [R1+0x88], R10 ;  /* 0x0000880a01007387 */ /* 0x000fe20000100a00 */
[----:B------:R-:W-:-:S03]  /*27c60*/  IMAD.MOV.U32 R7, RZ, RZ, R9 ;  /* 0x000000ffff077224 */ /* 0x000fc600078e0009 */
[----:B------:R-:W0:Y:S04]  /*27c70*/  LDSM.16.M88.4 R8, [R28+UR5+0xc080] ;  /* 0x00c080051c08783b */ /* 0x000e280008000200 */
[----:B------:R-:W-:Y:S01]  /*27c80*/  STL [R1+0xca4], R7 ;  /* 0x000ca40701007387 */ /* 0x000fe20000100800 */
[----:B------:R-:W-:-:S03]  /*27c90*/  IMAD.MOV.U32 R23, RZ, RZ, R3 ;  /* 0x000000ffff177224 */ /* 0x000fc600078e0003 */
[----:B0-----:R-:W-:Y:S04]  /*27ca0*/  STL.64 [R1+0x70], R8 ;  /* 0x0000700801007387 */ /* 0x001fe80000100a00 */
[----:B------:R0:W-:Y:S01]  /*27cb0*/  STL [R1+0x78], R10 ;  /* 0x0000780a01007387 */ /* 0x0001e20000100800 */
[----:B------:R-:W-:-:S03]  /*27cc0*/  IMAD.MOV.U32 R3, RZ, RZ, R11 ;  /* 0x000000ffff037224 */ /* 0x000fc600078e000b */
[----:B0-----:R-:W2:Y:S04]  /*27cd0*/  LDL.LU.64 R10, [R1+0xd10] ;  /* 0x000d1000010a7983 */ /* 0x001ea80000300a00 */
[----:B------:R-:W2:Y:S04]  /*27ce0*/  LDL.LU.64 R8, [R1+0xd08] ;  /* 0x000d080001087983 */ /* 0x000ea80000300a00 */
[----:B------:R-:W-:Y:S01]  /*27cf0*/  STL [R1+0xc70], R3 ;  /* 0x000c700301007387 */ /* 0x000fe20000100800 */
[----:B--2---:R-:W-:Y:S03]  /*27d00*/  HMMA.16816.F32 R12, R8, R14, R16 ;  /* 0x0000000e080c723c */ /* 0x004fe60000001810 */
[----:B------:R-:W2:Y:S04]  /*27d10*/  LDL.LU.64 R18, [R1+0xd00] ;  /* 0x000d000001127983 */ /* 0x000ea80000300a00 */
[----:B------:R-:W2:-:S15]  /*27d20*/  LDL.LU.64 R16, [R1+0xcf8] ;  /* 0x000cf80001107983 */ /* 0x000e9e0000300a00 */
[----:B------:R-:W-:-:S01]  /*27d30*/  NOP ;  /* 0x0000000000007918 */ /* 0x000fc20000000000 */
[----:B------:R-:W-:Y:S04]  /*27d40*/  STL.64 [R1+0x50], R12 ;  /* 0x0000500c01007387 */ /* 0x000fe80000100a00 */
[----:B------:R-:W-:Y:S01]  /*27d50*/  STL [R1+0x5c], R15 ;  /* 0x00005c0f01007387 */ /* 0x000fe20000100800 */
[----:B------:R-:W-:-:S03]  /*27d60*/  IMAD.MOV.U32 R7, RZ, RZ, R14 ;  /* 0x000000ffff077224 */ /* 0x000fc600078e000e */
[----:B------:R-:W0:Y:S04]  /*27d70*/  LDSM.16.M88.4 R12, [R28+UR5+0xe080] ;  /* 0x00e080051c0c783b */ /* 0x000e280008000200 */
[----:B0-----:R0:W-:Y:S01]  /*27d80*/  STL [R1+0x68], R14 ;  /* 0x0000680e01007387 */ /* 0x0011e20000100800 */
[----:B------:R-:W-:-:S03]  /*27d90*/  IMAD.MOV.U32 R28, RZ, RZ, R15 ;  /* 0x000000ffff1c7224 */ /* 0x000fc600078e000f */
[----:B0-----:R-:W2:Y:S04]  /*27da0*/  LDL.LU.64 R14, [R1+0xcf0] ;  /* 0x000cf000010e7983 */ /* 0x001ea80000300a00 */
[----:B------:R-:W-:Y:S01]  /*27db0*/  STL [R1+0xc74], R28 ;  /* 0x000c741c01007387 */ /* 0x000fe20000100800 */
[----:B------:R-:W-:Y:S02]  /*27dc0*/  IMAD.MOV.U32 R26, RZ, RZ, R12 ;  /* 0x000000ffff1a7224 */ /* 0x000fe400078e000c */
[----:B------:R-:W-:Y:S01]  /*27dd0*/  IMAD.MOV.U32 R27, RZ, RZ, R13 ;  /* 0x000000ffff1b7224 */ /* 0x000fe200078e000d */
[----:B--2---:R-:W-:Y:S01]  /*27de0*/  HMMA.16816.F32 R8, R8, R14, R16 ;  /* 0x0000000e0808723c */ /* 0x004fe20000001810 */
[----:B------:R-:W3:Y:S04]  /*27df0*/  LDL.LU.64 R16, [R1+0xce8] ;  /* 0x000ce80001107983 */ /* 0x000ee80000300a00 */
[----:B------:R-:W3:Y:S04]  /*27e00*/  LDL.LU.64 R14, [R1+0xce0] ;  /* 0x000ce000010e7983 */ /* 0x000ee80000300a00 */
[----:B------:R-:W3:-:S14]  /*27e10*/  LDL.LU.64 R12, [R1+0xcd8] ;  /* 0x000cd800010c7983 */ /* 0x000edc0000300a00 */
[----:B------:R-:W-:Y:S04]  /*27e20*/  STL.64 [R1+0x20], R8 ;  /* 0x0000200801007387 */ /* 0x000fe80000100a00 */
[----:B------:R-:W-:Y:S04]  /*27e30*/  STL.64 [R1+0x28], R10 ;  /* 0x0000280a01007387 */ /* 0x000fe80000100a00 */
[----:B------:R-:W0:Y:S04]  /*27e40*/  LDSM.16.MT88.4 R8, [R29+0x10e00] ;  /* 0x010e00001d08783b */ /* 0x000e280000004200 */
[----:B0-----:R-:W-:Y:S04]  /*27e50*/  STL.64 [R1+0xc48], R10 ;  /* 0x000c480a01007387 */ /* 0x001fe80000100a00 */
[----:B------:R0:W-:Y:S01]  /*27e60*/  STL.64 [R1+0xc40], R8 ;  /* 0x000c400801007387 */ /* 0x0001e20000100a00 */
[----:B---3--:R-:W-:Y:S03]  /*27e70*/  HMMA.16816.F32 R16, R12, R16, R20 ;  /* 0x000000100c10723c */ /* 0x008fe60000001814 */
[----:B------:R-:W2:Y:S04]  /*27e80*/  LDL.LU.64 R22, [R1+0xcd0] ;  /* 0x000cd00001167983 */ /* 0x000ea80000300a00 */
[----:B------:R-:W3:-:S15]  /*27e90*/  LDL.LU.64 R20, [R1+0xcc8] ;  /* 0x000cc80001147983 */ /* 0x000ede0000300a00 */
[----:B------:R-:W-:-:S02]  /*27ea0*/  NOP ;  /* 0x0000000000007918 */ /* 0x000fc40000000000 */
[----:B------:R-:W-:Y:S02]  /*27eb0*/  IMAD.MOV.U32 R2, RZ, RZ, R18 ;  /* 0x000000ffff027224 */ /* 0x000fe400078e0012 */
[----:B------:R-:W-:Y:S02]  /*27ec0*/  IMAD.MOV.U32 R29, RZ, RZ, R19 ;  /* 0x000000ffff1d7224 */ /* 0x000fe400078e0013 */
[----:B------:R-:W-:Y:S02]  /*27ed0*/  IMAD.MOV.U32 R3, RZ, RZ, R16 ;  /* 0x000000ffff037224 */ /* 0x000fe400078e0010 */
[----:B------:R-:W-:Y:S01]  /*27ee0*/  IMAD.MOV.U32 R0, RZ, RZ, R17 ;  /* 0x000000ffff007224 */ /* 0x000fe200078e0011 */
[----:B------:R-:W4:Y:S04]  /*27ef0*/  LDL.LU.64 R18, [R1+0xcc0] ;  /* 0x000cc00001127983 */ /* 0x000f280000300a00 */
[----:B------:R-:W4:Y:S01]  /*27f00*/  LDL.LU.64 R16, [R1+0xcb8] ;  /* 0x000cb80001107983 */ /* 0x000f220000300a00 */
[----:B0-----:R-:W-:-:S02]  /*27f10*/  IMAD.MOV.U32 R8, RZ, RZ, R5 ;  /* 0x000000ffff087224 */ /* 0x001fc400078e0005 */
[----:B------:R-:W-:Y:S01]  /*27f20*/  IMAD.MOV.U32 R9, RZ, RZ, R4 ;  /* 0x000000ffff097224 */ /* 0x000fe200078e0004 */
[----:B------:R-:W-:Y:S06]  /*27f30*/  STL [R1+0xc78], R2 ;  /* 0x000c780201007387 */ /* 0x000fec0000100800 */
[----:B----4-:R-:W-:Y:S07]  /*27f40*/  HMMA.16816.F32 R8, R12, R8, R16 ;  /* 0x000000080c08723c */ /* 0x010fee0000001810 */
[----:B--2---:R-:W-:-:S02]  /*27f50*/  IMAD.MOV.U32 R16, RZ, RZ, R23 ;  /* 0x000000ffff107224 */ /* 0x004fc400078e0017 */
[----:B------:R-:W-:-:S14]  /*27f60*/  IMAD.MOV.U32 R17, RZ, RZ, R25 ;  /* 0x000000ffff117224 */ /* 0x000fdc00078e0019 */
[----:B------:R0:W-:Y:S01]  /*27f70*/  STL [R1+0x10], R8 ;  /* 0x0000100801007387 */ /* 0x0001e20000100800 */
[----:B------:R-:W-:Y:S02]  /*27f80*/  IMAD.MOV.U32 R4, RZ, RZ, R9 ;  /* 0x000000ffff047224 */ /* 0x000fe400078e0009 */
[----:B------:R-:W-:Y:S01]  /*27f90*/  IMAD.MOV.U32 R9, RZ, RZ, R27 ;  /* 0x000000ffff097224 */ /* 0x000fe200078e001b */
[----:B------:R-:W3:Y:S04]  /*27fa0*/  LDL.LU R23, [R1+0xcb4] ;  /* 0x000cb40001177983 */ /* 0x000ee80000300800 */
[----:B------:R-:W2:Y:S01]  /*27fb0*/  LDL.LU R25, [R1+0xcb0] ;  /* 0x000cb00001197983 */ /* 0x000ea20000300800 */
[----:B0-----:R-:W-:-:S03]  /*27fc0*/  IMAD.MOV.U32 R8, RZ, RZ, R26 ;  /* 0x000000ffff087224 */ /* 0x001fc600078e001a */
[----:B------:R-:W2:Y:S04]  /*27fd0*/  LDL.LU R26, [R1+0xcac] ;  /* 0x000cac00011a7983 */ /* 0x000ea80000300800 */
[----:B------:R-:W2:Y:S04]  /*27fe0*/  LDL.LU R27, [R1+0xca8] ;  /* 0x000ca800011b7983 */ /* 0x000ea80000300800 */
[----:B------:R0:W-:Y:S04]  /*27ff0*/  STL.64 [R1+0xc58], R8 ;  /* 0x000c580801007387 */ /* 0x0001e80000100a00 */
[----:B0-----:R-:W2:Y:S04]  /*28000*/  LDL.LU R8, [R1+0xa0] ;  /* 0x0000a00001087983 */ /* 0x001ea80000300800 */
[----:B------:R-:W2:Y:S01]  /*28010*/  LDL.LU R9, [R1+0xa4] ;  /* 0x0000a40001097983 */ /* 0x000ea20000300800 */
[C---:B---3--:R-:W-:Y:S06]  /*28020*/  HMMA.16816.F32 R20, R12.reuse, R16, R20 ;  /* 0x000000100c14723c */ /* 0x048fec0000001814 */
[----:B--2---:R-:W-:-:S15]  /*28030*/  HMMA.16816.F32 R24, R12, R8, R24 ;  /* 0x000000080c18723c */ /* 0x004fde0000001818 */
[----:B------:R-:W-:-:S03]  /*28040*/  NOP ;  /* 0x0000000000007918 */ /* 0x000fc60000000000 */
[----:B------:R-:W-:Y:S02]  /*28050*/  IMAD.MOV.U32 R2, RZ, RZ, R20 ;  /* 0x000000ffff027224 */ /* 0x000fe400078e0014 */
[----:B------:R-:W-:-:S03]  /*28060*/  IMAD.MOV.U32 R28, RZ, RZ, R21 ;  /* 0x000000ffff1c7224 */ /* 0x000fc600078e0015 */
[----:B------:R0:W-:Y:S04]  /*28070*/  STL.64 [R1+0xc08], R26 ;  /* 0x000c081a01007387 */ /* 0x0001e80000100a00 */
[----:B------:R-:W-:Y:S04]  /*28080*/  STL.64 [R1+0xc00], R24 ;  /* 0x000c001801007387 */ /* 0x000fe80000100a00 */
[----:B0-----:R-:W2:Y:S04]  /*28090*/  LDL.LU R26, [R1+0xb8] ;  /* 0x0000b800011a7983 */ /* 0x001ea80000300800 */
[----:B------:R-:W2:Y:S04]  /*280a0*/  LDL.LU R27, [R1+0xbc] ;  /* 0x0000bc00011b7983 */ /* 0x000ea80000300800 */
[----:B------:R-:W3:Y:S04]  /*280b0*/  LDL.LU R20, [R1+0x70] ;  /* 0x0000700001147983 */ /* 0x000ee80000300800 */
[----:B------:R-:W3:Y:S01]  /*280c0*/  LDL.LU R21, [R1+0x74] ;  /* 0x0000740001157983 */ /* 0x000ee20000300800 */
[----:B------:R-:W-:-:S02]  /*280d0*/  IMAD.MOV.U32 R5, RZ, RZ, R10 ;  /* 0x000000ffff057224 */ /* 0x000fc400078e000a */
[----:B------:R-:W-:Y:S02]  /*280e0*/  IMAD.MOV.U32 R10, RZ, RZ, R7 ;  /* 0x000000ffff0a7224 */ /* 0x000fe400078e0007 */
[----:B------:R-:W-:Y:S01]  /*280f0*/  IMAD.MOV.U32 R6, RZ, RZ, R11 ;  /* 0x000000ffff067224 */ /* 0x000fe200078e000b */
[----:B---3--:R-:W-:Y:S04]  /*28100*/  STL.64 [R1+0xc60], R20 ;  /* 0x000c601401007387 */ /* 0x008fe80000100a00 */
[----:B------:R-:W3:Y:S04]  /*28110*/  LDL.LU R8, [R1+0x50] ;  /* 0x0000500001087983 */ /* 0x000ee80000300800 */
[----:B------:R-:W3:Y:S04]  /*28120*/  LDL.LU R9, [R1+0x54] ;  /* 0x0000540001097983 */ /* 0x000ee80000300800 */
[----:B------:R-:W4:Y:S04]  /*28130*/  LDL.LU R7, [R1+0xca4] ;  /* 0x000ca40001077983 */ /* 0x000f280000300800 */
[----:B------:R-:W2:Y:S01]  /*28140*/  LDL.LU R11, [R1+0x5c] ;  /* 0x00005c00010b7983 */ /* 0x000ea20000300800 */
[----:B------:R-:W-:-:S02]  /*28150*/  IMAD.MOV.U32 R19, RZ, RZ, R22 ;  /* 0x000000ffff137224 */ /* 0x000fc400078e0016 */
[----:B------:R-:W-:Y:S01]  /*28160*/  IMAD.MOV.U32 R18, RZ, RZ, R23 ;  /* 0x000000ffff127224 */ /* 0x000fe200078e0017 */
[----:B--2---:R-:W-:Y:S04]  /*28170*/  STL.64 [R1+0xc88], R10 ;  /* 0x000c880a01007387 */ /* 0x004fe80000100a00 */
[----:B---3--:R0:W-:Y:S01]  /*28180*/  STL.64 [R1+0xc80], R8 ;  /* 0x000c800801007387 */ /* 0x0081e20000100a00 */
[----:B----4-:R-:W-:-:S03]  /*28190*/  IMAD.MOV.U32 R17, RZ, RZ, R7 ;  /* 0x000000ffff117224 */ /* 0x010fc600078e0007 */
[----:B0-----:R-:W2:Y:S04]  /*281a0*/  LDL.LU R8, [R1+0x90] ;  /* 0x0000900001087983 */ /* 0x001ea80000300800 */
[----:B------:R-:W2:Y:S04]  /*281b0*/  LDL.LU R9, [R1+0x94] ;  /* 0x0000940001097983 */ /* 0x000ea80000300800 */
[----:B------:R-:W3:Y:S04]  /*281c0*/  LDL.LU R16, [R1+0x80] ;  /* 0x0000800001107983 */ /* 0x000ee80000300800 */
[----:B------:R-:W4:Y:S04]  /*281d0*/  LDL.LU R7, [R1+0xca0] ;  /* 0x000ca00001077983 */ /* 0x000f280000300800 */
[----:B------:R-:W3:Y:S04]  /*281e0*/  LDL.LU R20, [R1+0x30] ;  /* 0x0000300001147983 */ /* 0x000ee80000300800 */
[----:B------:R-:W3:Y:S04]  /*281f0*/  LDL.LU R21, [R1+0x34] ;  /* 0x0000340001157983 */ /* 0x000ee80000300800 */
[----:B------:R-:W3:Y:S04]  /*28200*/  LDL.LU R22, [R1+0x38] ;  /* 0x0000380001167983 */ /* 0x000ee80000300800 */
[----:B------:R-:W3:Y:S04]  /*28210*/  LDL.LU R23, [R1+0x3c] ;  /* 0x00003c0001177983 */ /* 0x000ee80000300800 */
[----:B------:R0:W-:Y:S04]  /*28220*/  STL.64 [R1+0xc18], R26 ;  /* 0x000c181a01007387 */ /* 0x0001e80000100a00 */
[----:B------:R-:W2:Y:S01]  /*28230*/  LDL.LU R24, [R1+0x10] ;  /* 0x0000100001187983 */ /* 0x000ea20000300800 */
[----:B------:R-:W-:-:S03]  /*28240*/  IMAD.MOV.U32 R25, RZ, RZ, R4 ;  /* 0x000000ffff197224 */ /* 0x000fc600078e0004 */
[----:B------:R-:W3:Y:S01]  /*28250*/  LDL.LU R4, [R1+0xc9c] ;  /* 0x000c9c0001047983 */ /* 0x000ee20000300800 */
[----:B0-----:R-:W-:Y:S02]  /*28260*/  IMAD.MOV.U32 R26, RZ, RZ, R5 ;  /* 0x000000ffff1a7224 */ /* 0x001fe400078e0005 */
[----:B------:R-:W-:Y:S01]  /*28270*/  IMAD.MOV.U32 R27, RZ, RZ, R6 ;  /* 0x000000ffff1b7224 */ /* 0x000fe200078e0006 */
[----:B------:R-:W3:Y:S04]  /*28280*/  LDL.LU R5, [R1+0xc98] ;  /* 0x000c980001057983 */ /* 0x000ee80000300800 */
[----:B------:R-:W3:Y:S04]  /*28290*/  LDL.LU R6, [R1+0xc94] ;  /* 0x000c940001067983 */ /* 0x000ee80000300800 */
[----:B------:R4:W-:Y:S02]  /*282a0*/  STL.64 [R1+0xc28], R26 ;  /* 0x000c281a01007387 */ /* 0x0009e40000100a00 */
[----:B----4-:R-:W-:-:S02]  /*282b0*/  IMAD.MOV.U32 R26, RZ, RZ, R7 ;  /* 0x000000ffff1a7224 */ /* 0x010fc400078e0007 */
[----:B--2---:R0:W-:Y:S04]  /*282c0*/  STL.64 [R1+0xc20], R24 ;  /* 0x000c201801007387 */ /* 0x0041e80000100a00 */
[----:B------:R-:W3:Y:S04]  /*282d0*/  LDL.LU R7, [R1+0xc90] ;  /* 0x000c900001077983 */ /* 0x000ee80000300800 */
[----:B------:R-:W2:Y:S01]  /*282e0*/  LDL.LU R27, [R1+0xdc] ;  /* 0x0000dc00011b7983 */ /* 0x000ea20000300800 */
[----:B---3--:R-:W-:Y:S03]  /*282f0*/  HMMA.16816.F32 R4, R12, R8, R4 ;  /* 0x000000080c04723c */ /* 0x008fe60000001804 */
[----:B--2---:R1:W-:Y:S04]  /*28300*/  STL.64 [R1+0xc50], R26 ;  /* 0x000c501a01007387 */ /* 0x0043e80000100a00 */
[----:B0-----:R-:W2:Y:S04]  /*28310*/  LDL.LU R24, [R1+0x20] ;  /* 0x0000200001187983 */ /* 0x001ea80000300800 */
[----:B------:R-:W2:Y:S04]  /*28320*/  LDL.LU R25, [R1+0x24] ;  /* 0x0000240001197983 */ /* 0x000ea80000300800 */
[----:B-1----:R-:W2:Y:S04]  /*28330*/  LDL.LU R26, [R1+0x28] ;  /* 0x00002800011a7983 */ /* 0x002ea80000300800 */
[----:B------:R-:W2:Y:S04]  /*28340*/  LDL.LU R27, [R1+0x2c] ;  /* 0x00002c00011b7983 */ /* 0x000ea80000300800 */
[----:B------:R-:W3:Y:S04]  /*28350*/  LDL.LU.64 R10, [R1+0xc88] ;  /* 0x000c8800010a7983 */ /* 0x000ee80000300a00 */
[----:B------:R-:W3:Y:S04]  /*28360*/  LDL.LU.64 R8, [R1+0xc80] ;  /* 0x000c800001087983 */ /* 0x000ee80000300a00 */
[----:B------:R0:W-:Y:S04]  /*28370*/  STL.64 [R1+0xbf8], R6 ;  /* 0x000bf80601007387 */ /* 0x0001e80000100a00 */
[----:B------:R1:W-:Y:S04]  /*28380*/  STL.64 [R1+0xbf0], R4 ;  /* 0x000bf00401007387 */ /* 0x0003e80000100a00 */
[----:B0-----:R-:W4:Y:S04]  /*28390*/  LDL.LU R6, [R1+0xa8] ;  /* 0x0000a80001067983 */ /* 0x001f280000300800 */
[----:B------:R-:W4:Y:S01]  /*283a0*/  LDL.LU R7, [R1+0xac] ;  /* 0x0000ac0001077983 */ /* 0x000f220000300800 */
[----:B-1----:R-:W-:-:S02]  /*283b0*/  IMAD.MOV.U32 R4, RZ, RZ, R2 ;  /* 0x000000ffff047224 */ /* 0x002fc400078e0002 */
[----:B------:R-:W-:Y:S01]  /*283c0*/  IMAD.MOV.U32 R5, RZ, RZ, R28 ;  /* 0x000000ffff057224 */ /* 0x000fe200078e001c */
[----:B----4-:R0:W-:Y:S04]  /*283d0*/  STL.64 [R1+0xc10], R6 ;  /* 0x000c100601007387 */ /* 0x0101e80000100a00 */
[----:B------:R-:W4:Y:S04]  /*283e0*/  LDL.LU R2, [R1+0xc78] ;  /* 0x000c780001027983 */ /* 0x000f280000300800 */
[----:B------:R-:W2:Y:S01]  /*283f0*/  LDL.LU R28, [R1+0xc74] ;  /* 0x000c7400011c7983 */ /* 0x000ea20000300800 */
[----:B0-----:R-:W-:-:S02]  /*28400*/  IMAD.MOV.U32 R6, RZ, RZ, R19 ;  /* 0x000000ffff067224 */ /* 0x001fc400078e0013 */
[----:B------:R-:W-:-:S05]  /*28410*/  IMAD.MOV.U32 R7, RZ, RZ, R18 ;  /* 0x000000ffff077224 */ /* 0x000fca00078e0012 */
[----:B------:R-:W-:Y:S04]  /*28420*/  STL.64 [R1+0xc38], R6 ;  /* 0x000c380601007387 */ /* 0x000fe80000100a00 */
[----:B------:R0:W-:Y:S01]  /*28430*/  STL.64 [R1+0xc30], R4 ;  /* 0x000c300401007387 */ /* 0x0001e20000100a00 */
[----:B------:R-:W-:Y:S01]  /*28440*/  HMMA.16816.F32 R16, R12, R16, R20 ;  /* 0x000000100c10723c */ /* 0x000fe20000001814 */
[----:B0-----:R-:W-:Y:S02]  /*28450*/  IMAD.MOV.U32 R4, RZ, RZ, R3 ;  /* 0x000000ffff047224 */ /* 0x001fe400078e0003 */
[----:B------:R-:W-:Y:S01]  /*28460*/  IMAD.MOV.U32 R5, RZ, RZ, R0 ;  /* 0x000000ffff057224 */ /* 0x000fe200078e0000 */
[----:B------:R-:W2:Y:S04]  /*28470*/  LDL.LU R3, [R1+0xc70] ;  /* 0x000c700001037983 */ /* 0x000ea80000300800 */
[----:B------:R-:W2:Y:S01]  /*28480*/  LDL.LU R0, [R1+0xc6c] ;  /* 0x000c6c0001007983 */ /* 0x000ea20000300800 */
[----:B----4-:R-:W-:-:S03]  /*28490*/  IMAD.MOV.U32 R6, RZ, RZ, R2 ;  /* 0x000000ffff067224 */ /* 0x010fc600078e0002 */
[----:B------:R-:W4:Y:S04]  /*284a0*/  LDL.LU R2, [R1+0xc68] ;  /* 0x000c680001027983 */ /* 0x000f280000300800 */
[----:B------:R-:W3:Y:S02]  /*284b0*/  LDL.LU.64 R20, [R1+0xc60] ;  /* 0x000c600001147983 */ /* 0x000ee40000300a00 */
[----:B---3--:R-:W-:Y:S02]  /*284c0*/  HMMA.16816.F32 R20, R12, R20, R8 ;  /* 0x000000140c14723c */ /* 0x008fe40000001808 */
[----:B------:R-:W2:Y:S01]  /*284d0*/  LDL.LU.64 R8, [R1+0xc58] ;  /* 0x000c580001087983 */ /* 0x000ea20000300a00 */
[----:B------:R-:W-:-:S03]  /*284e0*/  IMAD.MOV.U32 R7, RZ, RZ, R29 ;  /* 0x000000ffff077224 */ /* 0x000fc600078e001d */
[----:B--2---:R-:W-:Y:S01]  /*284f0*/  HMMA.16816.F32 R12, R12, R8, R24 ;  /* 0x000000080c0c723c */ /* 0x004fe20000001818 */
[----:B------:R-:W2:Y:S04]  /*28500*/  LDL.LU.64 R26, [R1+0xc50] ;  /* 0x000c5000011a7983 */ /* 0x000ea80000300a00 */
[----:B------:R-:W2:Y:S04]  /*28510*/  LDL.LU.64 R10, [R1+0xc48] ;  /* 0x000c4800010a7983 */ /* 0x000ea80000300a00 */
[----:B------:R-:W2:-:S14]  /*28520*/  LDL.LU.64 R8, [R1+0xc40] ;  /* 0x000c400001087983 */ /* 0x000e9c0000300a00 */
[----:B------:R0:W-:Y:S04]  /*28530*/  STL.64 [R1+0xbe8], R14 ;  /* 0x000be80e01007387 */ /* 0x0001e80000100a00 */
[----:B------:R-:W-:Y:S01]  /*28540*/  STL.64 [R1+0xbe0], R12 ;  /* 0x000be00c01007387 */ /* 0x000fe20000100a00 */
[----:B0-----:R-:W-:Y:S01]  /*28550*/  IMAD.MOV.U32 R15, RZ, RZ, R0 ;  /* 0x000000ffff0f7224 */ /* 0x001fe200078e0000 */
[----:B--2---:R-:W-:Y:S02]  /*28560*/  HMMA.16816.F32 R24, R8, R26, R4 ;  /* 0x0000001a0818723c */ /* 0x004fe40000001804 */
[----:B------:R-:W2:Y:S04]  /*28570*/  LDL.LU.64 R6, [R1+0xc38] ;  /* 0x000c380001067983 */ /* 0x000ea80000300a00 */
[----:B------:R-:W2:-:S15]  /*28580*/  LDL.LU.64 R4, [R1+0xc30] ;  /* 0x000c300001047983 */ /* 0x000e9e0000300a00 */
[----:B------:R-:W-:-:S02]  /*28590*/  NOP ;  /* 0x0000000000007918 */ /* 0x000fc40000000000 */
[----:B------:R-:W-:Y:S04]  /*285a0*/  STL.64 [R1+0x210], R24 ;  /* 0x0002101801007387 */ /* 0x000fe80000100a00 */
[----:B------:R0:W-:Y:S01]  /*285b0*/  STL.64 [R1+0x218], R26 ;  /* 0x0002181a01007387 */ /* 0x0001e20000100a00 */
[----:B------:R-:W-:Y:S02]  /*285c0*/  IMAD.MOV.U32 R29, RZ, RZ, R25 ;  /* 0x000000ffff1d7224 */ /* 0x000fe400078e0019 */
[----:B------:R-:W-:Y:S01]  /*285d0*/  IMAD.MOV.U32 R0, RZ, RZ, R24 ;  /* 0x000000ffff007224 */ /* 0x000fe200078e0018 */
[----:B0-----:R-:W3:Y:S04]  /*285e0*/  LDL.LU.64 R26, [R1+0xc28] ;  /* 0x000c2800011a7983 */ /* 0x001ee80000300a00 */
[----:B------:R-:W3:Y:S01]  /*285f0*/  LDL.LU.64 R24, [R1+0xc20] ;  /* 0x000c200001187983 */ /* 0x000ee20000300a00 */
[----:B----4-:R-:W-:-:S03]  /*28600*/  IMAD.MOV.U32 R14, RZ, RZ, R2 ;  /* 0x000000ffff0e7224 */ /* 0x010fc600078e0002 */
[----:B------:R-:W-:Y:S04]  /*28610*/  STL [R1+0xb14], R0 ;  /* 0x000b140001007387 */ /* 0x000fe80000100800 */
[----:B------:R-:W-:Y:S01]  /*28620*/  STL [R1+0xb10], R29 ;  /* 0x000b101d01007387 */ /* 0x000fe20000100800 */
[----:B---3--:R-:W-:Y:S03]  /*28630*/  HMMA.16816.F32 R12, R8, R14, R24 ;  /* 0x0000000e080c723c */ /* 0x008fe60000001818 */
[----:B------:R-:W2:-:S15]  /*28640*/  LDL.LU.64 R26, [R1+0xc18] ;  /* 0x000c1800011a7983 */ /* 0x000e9e0000300a00 */
[----:B------:R-:W-:-:S06]  /*28650*/  NOP ;  /* 0x0000000000007918 */ /* 0x000fcc0000000000 */
[----:B------:R-:W-:Y:S01]  /*28660*/  IMAD.MOV.U32 R2, RZ, RZ, R12 ;  /* 0x000000ffff027224 */ /* 0x000fe200078e000c */
[----:B------:R-:W-:Y:S04]  /*28670*/  STL.64 [R1+0x200], R12 ;  /* 0x0002000c01007387 */ /* 0x000fe80000100a00 */
[----:B------:R0:W-:Y:S04]  /*28680*/  STL.64 [R1+0x208], R14 ;  /* 0x0002080e01007387 */ /* 0x0001e80000100a00 */
[----:B0-----:R-:W3:Y:S04]  /*28690*/  LDL.LU R14, [R1+0x78] ;  /* 0x00007800010e7983 */ /* 0x001ee80000300800 */
[----:B------:R-:W-:Y:S01]  /*286a0*/  STL [R1+0xb18], R2 ;  /* 0x000b180201007387 */ /* 0x000fe20000100800 */
[----:B------:R-:W-:Y:S01]  /*286b0*/  IMAD.MOV.U32 R15, RZ, RZ, R3 ;  /* 0x000000ffff0f7224 */ /* 0x000fe200078e0003 */
[----:B--2---:R-:W-:Y:S02]  /*286c0*/  HMMA.16816.F32 R24, R8, R26, R4 ;  /* 0x0000001a0818723c */ /* 0x004fe40000001804 */
[----:B------:R-:W2:-:S15]  /*286d0*/  LDL.LU.64 R6, [R1+0xc10] ;  /* 0x000c100001067983 */ /* 0x000e9e0000300a00 */
[----:B------:R-:W-:-:S06]  /*286e0*/  NOP ;  /* 0x0000000000007918 */ /* 0x000fcc0000000000 */
[----:B------:R-:W-:Y:S04]  /*286f0*/  STL.64 [R1+0x1f0], R24 ;  /* 0x0001f01801007387 */ /* 0x000fe80000100a00 */
[----:B------:R0:W-:Y:S01]  /*28700*/  STL.64 [R1+0x1f8], R26 ;  /* 0x0001f81a01007387 */ /* 0x0001e20000100a00 */
        /* <DEDUP_REMOVED lines=9> */
[----:B------:R0:W-:Y:S04]  /*287a0*/  STL.64 [R1+0x1e8], R26 ;  /* 0x0001e81a01007387 */ /* 0x0001e80000100a00 */
[----:B------:R2:W-:Y:S04]  /*287b0*/  STL [R1+0xb20], R24 ;  /* 0x000b201801007387 */ /* 0x0005e80000100800 */
[----:B0-----:R-:W2:Y:S04]  /*287c0*/  LDL.LU R26, [R1+0x98] ;  /* 0x00009800011a7983 */ /* 0x001ea80000300800 */
[----:B------:R-:W2:Y:S02]  /*287d0*/  LDL.LU R27, [R1+0x9c] ;  /* 0x00009c00011b7983 */ /* 0x000ea40000300800 */
[----:B--2---:R-:W-:-:S15]  /*287e0*/  HMMA.16816.F32 R24, R8, R26, R4 ;  /* 0x0000001a0818723c */ /* 0x004fde0000001804 */
[----:B------:R-:W-:-:S08]  /*287f0*/  NOP ;  /* 0x0000000000007918 */ /* 0x000fd00000000000 */
[----:B------:R0:W-:Y:S04]  /*28800*/  STL.64 [R1+0x1d0], R24 ;  /* 0x0001d01801007387 */ /* 0x0001e80000100a00 */
[----:B------:R1:W-:Y:S01]  /*28810*/  STL.64 [R1+0x1d8], R26 ;  /* 0x0001d81a01007387 */ /* 0x0003e20000100a00 */
[----:B------:R-:W-:Y:S02]  /*28820*/  IMAD.MOV.U32 R6, RZ, RZ, R27 ;  /* 0x000000ffff067224 */ /* 0x000fe400078e001b */
[----:B0-----:R-:W-:-:S05]  /*28830*/  IMAD.MOV.U32 R25, RZ, RZ, R24 ;  /* 0x000000ffff197224 */ /* 0x001fca00078e0018 */
[----:B------:R-:W-:Y:S04]  /*28840*/  STL [R1+0xb28], R25 ;  /* 0x000b281901007387 */ /* 0x000fe80000100800 */
[----:B-1----:R-:W2:Y:S04]  /*28850*/  LDL.LU R26, [R1+0x88] ;  /* 0x00008800011a7983 */ /* 0x002ea80000300800 */
[----:B------:R-:W2:Y:S04]  /*28860*/  LDL.LU R27, [R1+0x8c] ;  /* 0x00008c00011b7983 */ /* 0x000ea80000300800 */
[----:B------:R-:W-:Y:S01]  /*28870*/  STL [R1+0xb24], R6 ;  /* 0x000b240601007387 */ /* 0x000fe20000100800 */
[----:B--2---:R-:W-:-:S15]  /*28880*/  HMMA.16816.F32 R16, R8, R26, R16 ;  /* 0x0000001a0810723c */ /* 0x004fde0000001810 */
[----:B------:R-:W-:-:S08]  /*28890*/  NOP ;  /* 0x0000000000007918 */ /* 0x000fd00000000000 */
[----:B------:R-:W-:Y:S04]  /*288a0*/  STL.64 [R1+0x1c0], R16 ;  /* 0x0001c01001007387 */ /* 0x000fe80000100a00 */
[----:B------:R0:W-:Y:S04]  /*288b0*/  STL.64 [R1+0x1c8], R18 ;  /* 0x0001c81201007387 */ /* 0x0001e80000100a00 */
[----:B0-----:R-:W2:Y:S04]  /*288c0*/  LDL.LU R19, [R1+0x274] ;  /* 0x0002740001137983 */ /* 0x001ea80000300800 */
[----:B------:R-:W4:Y:S04]  /*288d0*/  LDL.LU R6, [R1+0x26c] ;  /* 0x00026c0001067983 */ /* 0x000f280000300800 */
[----:B------:R-:W2:Y:S04]  /*288e0*/  LDL.LU R25, [R1+0x288] ;  /* 0x0002880001197983 */ /* 0x000ea80000300800 */
[----:B------:R-:W4:Y:S04]  /*288f0*/  LDL.LU R5, [R1+0x264] ;  /* 0x0002640001057983 */ /* 0x000f280000300800 */
[----:B------:R-:W2:Y:S04]  /*28900*/  LDL.LU R24, [R1+0x284] ;  /* 0x0002840001187983 */ /* 0x000ea80000300800 */
[----:B------:R-:W4:Y:S04]  /*28910*/  LDL.LU R26, [R1+0x25c] ;  /* 0x00025c00011a7983 */ /* 0x000f280000300800 */
[----:B------:R-:W4:Y:S01]  /*28920*/  LDL.LU R27, [R1+0x280] ;  /* 0x00028000011b7983 */ /* 0x000f220000300800 */
[----:B---3--:R-:W-:-:S15]  /*28930*/  HMMA.16816.F32 R12, R8, R14, R20 ;  /* 0x0000000e080c723c */ /* 0x008fde0000001814 */
[----:B------:R-:W-:-:S09]  /*28940*/  NOP ;  /* 0x0000000000007918 */ /* 0x000fd20000000000 */
[----:B------:R-:W-:Y:S02]  /*28950*/  IMAD.MOV.U32 R7, RZ, RZ, R15 ;  /* 0x000000ffff077224 */ /* 0x000fe400078e000f */
[----:B------:R-:W-:Y:S02]  /*28960*/  IMAD.MOV.U32 R20, RZ, RZ, R13 ;  /* 0x000000ffff147224 */ /* 0x000fe400078e000d */
[----:B------:R-:W-:Y:S01]  /*28970*/  IMAD.MOV.U32 R17, RZ, RZ, R12 ;  /* 0x000000ffff117224 */ /* 0x000fe200078e000c */
[----:B----4-:R0:W-:Y:S04]  /*28980*/  STL.64 [R1+0xbd8], R26 ;  /* 0x000bd81a01007387 */ /* 0x0101e80000100a00 */
[----:B--2---:R-:W-:Y:S04]  /*28990*/  STL.64 [R1+0xbd0], R24 ;  /* 0x000bd01801007387 */ /* 0x004fe80000100a00 */
[----:B0-----:R-:W2:Y:S04]  /*289a0*/  LDL.LU R26, [R1+0x68] ;  /* 0x00006800011a7983 */ /* 0x001ea80000300800 */
[----:B------:R-:W3:Y:S04]  /*289b0*/  LDL.LU R3, [R1+0x254] ;  /* 0x0002540001037983 */ /* 0x000ee80000300800 */
[----:B------:R-:W4:Y:S04]  /*289c0*/  LDL.LU R2, [R1+0x278] ;  /* 0x0002780001027983 */ /* 0x000f280000300800 */
[----:B------:R-:W3:Y:S01]  /*289d0*/  LDL.LU R29, [R1+0x24c] ;  /* 0x00024c00011d7983 */ /* 0x000ee20000300800 */
[----:B------:R-:W-:-:S03]  /*289e0*/  IMAD.MOV.U32 R27, RZ, RZ, R28 ;  /* 0x000000ffff1b7224 */ /* 0x000fc600078e001c */
[----:B------:R-:W3:Y:S04]  /*289f0*/  LDL.LU R0, [R1+0x270] ;  /* 0x0002700001007983 */ /* 0x000ee80000300800 */
[----:B------:R-:W3:Y:S04]  /*28a00*/  LDL.LU R28, [R1+0x244] ;  /* 0x00024400011c7983 */ /* 0x000ee80000300800 */
[----:B------:R0:W-:Y:S04]  /*28a10*/  STL [R1+0xb2c], R16 ;  /* 0x000b2c1001007387 */ /* 0x0001e80000100800 */
[----:B0-----:R-:W4:Y:S04]  /*28a20*/  LDL.LU R16, [R1+0x290] ;  /* 0x0002900001107983 */ /* 0x001f280000300800 */
[----:B------:R-:W-:Y:S04]  /*28a30*/  STL.64 [R1+0x1b0], R12 ;  /* 0x0001b00c01007387 */ /* 0x000fe80000100a00 */
[----:B------:R0:W-:Y:S04]  /*28a40*/  STL.64 [R1+0x1b8], R14 ;  /* 0x0001b80e01007387 */ /* 0x0001e80000100a00 */
[----:B0-----:R-:W2:Y:S04]  /*28a50*/  LDL.LU.64 R14, [R1+0xbe8] ;  /* 0x000be800010e7983 */ /* 0x001ea80000300a00 */
[----:B------:R-:W2:Y:S04]  /*28a60*/  LDL.LU.64 R12, [R1+0xbe0] ;  /* 0x000be000010c7983 */ /* 0x000ea80000300a00 */
[----:B------:R-:W3:Y:S04]  /*28a70*/  LDL.LU R21, [R1+0x29c] ;  /* 0x00029c0001157983 */ /* 0x000ee80000300800 */
[----:B------:R-:W4:Y:S04]  /*28a80*/  LDL.LU R22, [R1+0x298] ;  /* 0x0002980001167983 */ /* 0x000f280000300800 */
[----:B------:R-:W4:Y:S04]  /*28a90*/  LDL.LU R23, [R1+0x294] ;  /* 0x0002940001177983 */ /* 0x000f280000300800 */
[----:B------:R-:W-:Y:S04]  /*28aa0*/  STL [R1+0xb38], R17 ;  /* 0x000b381101007387 */ /* 0x000fe80000100800 */
[----:B------:R0:W-:Y:S04]  /*28ab0*/  STL [R1+0xb34], R20 ;  /* 0x000b341401007387 */ /* 0x0001e80000100800 */
[----:B------:R-:W-:Y:S01]  /*28ac0*/  STL [R1+0xb30], R7 ;  /* 0x000b300701007387 */ /* 0x000fe20000100800 */
[----:B------:R-:W-:-:S02]  /*28ad0*/  IADD3 R19, P1, R19, UR13, RZ ;  /* 0x0000000d13137c10 */ /* 0x000fc4000ff3e0ff */
[----:B------:R-:W-:Y:S01]  /*28ae0*/  IADD3 R6, P4, R6, UR13, RZ ;  /* 0x0000000d06067c10 */ /* 0x000fe2000ff9e0ff */
[----:B0-----:R-:W0:Y:S01]  /*28af0*/  LDC R20, c[0x0][0x230] ;  /* 0x00008c00ff147b82 */ /* 0x001e220000000800 */
[----:B--2---:R-:W-:-:S15]  /*28b00*/  HMMA.16816.F32 R24, R8, R26, R12 ;  /* 0x0000001a0818723c */ /* 0x004fde000000180c */
[----:B------:R-:W-:-:S08]  /*28b10*/  NOP ;  /* 0x0000000000007918 */ /* 0x000fd00000000000 */
[----:B------:R-:W-:Y:S01]  /*28b20*/  STL.64 [R1+0x1a0], R24 ;  /* 0x0001a01801007387 */ /* 0x000fe20000100a00 */
[----:B------:R-:W-:Y:S02]  /*28b30*/  IMAD.MOV.U32 R4, RZ, RZ, R27 ;  /* 0x000000ffff047224 */ /* 0x000fe400078e001b */
[----:B------:R-:W-:Y:S01]  /*28b40*/  IMAD.MOV.U32 R8, RZ, RZ, R26 ;  /* 0x000000ffff087224 */ /* 0x000fe200078e001a */
[----:B------:R1:W-:Y:S01]  /*28b50*/  STL.64 [R1+0x1a8], R26 ;  /* 0x0001a81a01007387 */ /* 0x0003e20000100a00 */
[----:B------:R-:W-:Y:S02]  /*28b60*/  IMAD.MOV.U32 R12, RZ, RZ, R25 ;  /* 0x000000ffff0c7224 */ /* 0x000fe400078e0019 */
[----:B------:R-:W-:Y:S01]  /*28b70*/  IMAD.MOV.U32 R18, RZ, RZ, R24 ;  /* 0x000000ffff127224 */ /* 0x000fe200078e0018 */
[----:B-1----:R-:W2:Y:S04]  /*28b80*/  LDL.LU.64 R26, [R1+0xbd8] ;  /* 0x000bd800011a7983 */ /* 0x002ea80000300a00 */
[----:B------:R-:W2:Y:S01]  /*28b90*/  LDL.LU.64 R24, [R1+0xbd0] ;  /* 0x000bd00001187983 */ /* 0x000ea20000300a00 */
[----:B---3--:R-:W-:-:S03]  /*28ba0*/  IADD3 R21, P3, R21, UR13, RZ ;  /* 0x0000000d15157c10 */ /* 0x008fc6000ff7e0ff */
[----:B------:R-:W-:Y:S01]  /*28bb0*/  STL [R1+0xb48], R18 ;  /* 0x000b481201007387 */ /* 0x000fe20000100800 */
[----:B----4-:R-:W-:-:S03]  /*28bc0*/  IADD3 R22, P6, R22, UR13, RZ ;  /* 0x0000000d16167c10 */ /* 0x010fc6000ffde0ff */
[----:B------:R-:W-:Y:S01]  /*28bd0*/  STL [R1+0xb44], R12 ;  /* 0x000b440c01007387 */ /* 0x000fe20000100800 */
[----:B------:R-:W-:-:S03]  /*28be0*/  IADD3 R23, P5, R23, UR13, RZ ;  /* 0x0000000d17177c10 */ /* 0x000fc6000ffbe0ff */
[----:B------:R-:W-:Y:S01]  /*28bf0*/  STL [R1+0xb40], R8 ;  /* 0x000b400801007387 */ /* 0x000fe20000100800 */
[----:B------:R-:W-:-:S03]  /*28c00*/  IADD3 R16, P2, R16, UR13, RZ ;  /* 0x0000000d10107c10 */ /* 0x000fc6000ff5e0ff */
[----:B------:R1:W-:Y:S04]  /*28c10*/  STL [R1+0xb3c], R4 ;  /* 0x000b3c0401007387 */ /* 0x0003e80000100800 */
[----:B------:R-:W-:Y:S04]  /*28c20*/  STL [R1+0x29c], R21 ;  /* 0x00029c1501007387 */ /* 0x000fe80000100800 */
[----:B------:R-:W-:Y:S04]  /*28c30*/  STL [R1+0x298], R22 ;  /* 0x0002981601007387 */ /* 0x000fe80000100800 */
[----:B------:R-:W-:Y:S04]  /*28c40*/  STL [R1+0x294], R23 ;  /* 0x0002941701007387 */ /* 0x000fe80000100800 */
[----:B------:R-:W-:Y:S04]  /*28c50*/  STL [R1+0x290], R16 ;  /* 0x0002901001007387 */ /* 0x000fe80000100800 */
[----:B------:R-:W-:Y:S04]  /*28c60*/  STL [R1+0x274], R19 ;  /* 0x0002741301007387 */ /* 0x000fe80000100800 */
[----:B------:R-:W-:Y:S01]  /*28c70*/  STL [R1+0x26c], R6 ;  /* 0x00026c0601007387 */ /* 0x000fe20000100800 */
[----:B------:R-:W-:-:S02]  /*28c80*/  IADD3.X R2, R2, UR8, RZ, P2, !PT ;  /* 0x0000000802027c10 */ /* 0x000fc400097fe4ff */
[----:B--2---:R-:W-:Y:S02]  /*28c90*/  IADD3.X R25, R25, UR8, RZ, P3, !PT ;  /* 0x0000000819197c10 */ /* 0x004fe40009ffe4ff */
[----:B------:R-:W-:Y:S02]  /*28ca0*/  IADD3 R5, P3, R5, UR13, RZ ;  /* 0x0000000d05057c10 */ /* 0x000fe4000ff7e0ff */
[----:B------:R-:W-:Y:S02]  /*28cb0*/  IADD3.X R24, R24, UR8, RZ, P6, !PT ;  /* 0x0000000818187c10 */ /* 0x000fe4000b7fe4ff */
[----:B------:R-:W-:Y:S02]  /*28cc0*/  IADD3 R26, P6, R26, UR13, RZ ;  /* 0x0000000d1a1a7c10 */ /* 0x000fe4000ffde0ff */
[----:B------:R-:W-:Y:S01]  /*28cd0*/  IADD3.X R27, R27, UR8, RZ, P5, !PT ;  /* 0x000000081b1b7c10 */ /* 0x000fe2000affe4ff */
[----:B------:R-:W-:Y:S01]  /*28ce0*/  STL [R1+0x288], R25 ;  /* 0x0002881901007387 */ /* 0x000fe20000100800 */
[----:B------:R-:W-:-:S03]  /*28cf0*/  IADD3 R3, P5, R3, UR13, RZ ;  /* 0x0000000d03037c10 */ /* 0x000fc6000ffbe0ff */
[----:B------:R-:W-:Y:S04]  /*28d00*/  STL [R1+0x264], R5 ;  /* 0x0002640501007387 */ /* 0x000fe80000100800 */
[----:B------:R-:W-:Y:S04]  /*28d10*/  STL [R1+0x284], R24 ;  /* 0x0002841801007387 */ /* 0x000fe80000100800 */
[----:B------:R-:W-:Y:S04]  /*28d20*/  STL [R1+0x25c], R26 ;  /* 0x00025c1a01007387 */ /* 0x000fe80000100800 */
[----:B------:R-:W-:Y:S04]  /*28d30*/  STL [R1+0x280], R27 ;  /* 0x0002801b01007387 */ /* 0x000fe80000100800 */
[----:B------:R-:W-:Y:S04]  /*28d40*/  STL [R1+0x254], R3 ;  /* 0x0002540301007387 */ /* 0x000fe80000100800 */
[----:B------:R-:W-:Y:S04]  /*28d50*/  STL [R1+0x278], R2 ;  /* 0x0002780201007387 */ /* 0x000fe80000100800 */
[----:B-1----:R-:W2:Y:S01]  /*28d60*/  LDL.LU R4, [R1+0x260] ;  /* 0x0002600001047983 */ /* 0x002ea20000300800 */
[----:B------:R-:W-:-:S02]  /*28d70*/  IADD3 R29, P2, R29, UR13, RZ ;  /* 0x0000000d1d1d7c10 */ /* 0x000fc4000ff5e0ff */
[----:B------:R-:W-:-:S03]  /*28d80*/  IADD3.X R0, R0, UR8, RZ, P1, !PT ;  /* 0x0000000800007c10 */ /* 0x000fc60008ffe4ff */
[----:B------:R-:W-:Y:S04]  /*28d90*/  STL [R1+0x24c], R29 ;  /* 0x00024c1d01007387 */ /* 0x000fe80000100800 */
[----:B--2---:R1:W-:Y:S04]  /*28da0*/  STL [R1+0xbc8], R4 ;  /* 0x000bc80401007387 */ /* 0x0043e80000100800 */
[----:B------:R-:W-:Y:S04]  /*28db0*/  STL [R1+0x270], R0 ;  /* 0x0002700001007387 */ /* 0x000fe80000100800 */
[----:B-1----:R-:W2:Y:S01]  /*28dc0*/  LDL.LU R4, [R1+0x23c] ;  /* 0x00023c0001047983 */ /* 0x002ea20000300800 */
[----:B------:R-:W-:-:S05]  /*28dd0*/  IADD3 R28, P1, R28, UR13, RZ ;  /* 0x0000000d1c1c7c10 */ /* 0x000fca000ff3e0ff */
[----:B------:R-:W-:Y:S01]  /*28de0*/  STL [R1+0x244], R28 ;  /* 0x0002441c01007387 */ /* 0x000fe20000100800 */
[----:B0-----:R-:W-:-:S05]  /*28df0*/  VIADD R20, R20, 0x7f ;  /* 0x0000007f14147836 */ /* 0x001fca0000000000 */
[----:B------:R-:W-:Y:S01]  /*28e00*/  SHF.R.S32.HI R17, RZ, 0x1f, R20 ;  /* 0x0000001fff117819 */ /* 0x000fe20000011414 */
[----:B------:R-:W-:-:S03]  /*28e10*/  UIADD3 UR4, UR4, 0x1, URZ ;  /* 0x0000000104047890 */ /* 0x000fc6000fffe03f */
[----:B------:R-:W-:Y:S01]  /*28e20*/  LEA.HI R17, R17, R20, RZ, 0x7 ;  /* 0x0000001411117211 */ /* 0x000fe200078f38ff */
[----:B--2---:R0:W-:Y:S04]  /*28e30*/  STL [R1+0xbcc], R4 ;  /* 0x000bcc0401007387 */ /* 0x0041e80000100800 */
[----:B0-----:R-:W2:Y:S04]  /*28e40*/  LDL.LU R4, [R1+0x268] ;  /* 0x0002680001047983 */ /* 0x001ea80000300800 */
[----:B------:R-:W3:Y:S04]  /*28e50*/  LDL.LU R8, [R1+0x234] ;  /* 0x0002340001087983 */ /* 0x000ee80000300800 */
[----:B------:R-:W4:Y:S04]  /*28e60*/  LDL.LU R12, [R1+0x258] ;  /* 0x00025800010c7983 */ /* 0x000f280000300800 */
[----:B------:R-:W3:Y:S04]  /*28e70*/  LDL.LU R18, [R1+0x22c] ;  /* 0x00022c0001127983 */ /* 0x000ee80000300800 */
[----:B------:R-:W3:Y:S04]  /*28e80*/  LDL.LU R9, [R1+0x250] ;  /* 0x0002500001097983 */ /* 0x000ee80000300800 */
[----:B------:R-:W3:Y:S01]  /*28e90*/  LDL.LU R10, [R1+0x224] ;  /* 0x00022400010a7983 */ /* 0x000ee20000300800 */
[----:B------:R-:W-:-:S03]  /*28ea0*/  SHF.R.S32.HI R17, RZ, 0x7, R17 ;  /* 0x00000007ff117819 */ /* 0x000fc60000011411 */
[----:B------:R-:W3:Y:S04]  /*28eb0*/  LDL.LU R11, [R1+0x248] ;  /* 0x00024800010b7983 */ /* 0x000ee80000300800 */
[----:B------:R-:W3:Y:S04]  /*28ec0*/  LDL.LU R13, [R1+0xa2c] ;  /* 0x000a2c00010d7983 */ /* 0x000ee80000300800 */
[----:B------:R-:W3:Y:S04]  /*28ed0*/  LDL.LU R14, [R1+0x240] ;  /* 0x00024000010e7983 */ /* 0x000ee80000300800 */
[----:B------:R-:W3:Y:S04]  /*28ee0*/  LDL.LU R15, [R1+0x2b8] ;  /* 0x0002b800010f7983 */ /* 0x000ee80000300800 */
[----:B------:R-:W3:Y:S01]  /*28ef0*/  LDL.LU R7, [R1+0x238] ;  /* 0x0002380001077983 */ /* 0x000ee20000300800 */
[----:B------:R-:W-:-:S03]  /*28f00*/  ISETP.NE.U32.AND P0, PT, R17, UR4, PT ;  /* 0x0000000411007c0c */ /* 0x000fc6000bf05070 */
[----:B------:R-:W3:Y:S04]  /*28f10*/  LDL.LU R20, [R1+0xa24] ;  /* 0x000a240001147983 */ /* 0x000ee80000300800 */
        /* <DEDUP_REMOVED lines=16> */
[----:B------:R-:W3:Y:S01]  /*29020*/  LDL.LU R28, [R1+0x2a8] ;  /* 0x0002a800011c7983 */ /* 0x000ee20000300800 */
[----:B--2---:R-:W-:-:S05]  /*29030*/  IADD3.X R4, R4, UR8, RZ, P4, !PT ;  /* 0x0000000804047c10 */ /* 0x004fca000a7fe4ff */
[----:B------:R0:W-:Y:S04]  /*29040*/  STL [R1+0x268], R4 ;  /* 0x0002680401007387 */ /* 0x0001e80000100800 */
[----:B0-----:R-:W2:Y:S02]  /*29050*/  LDL.LU R4, [R1+0xbcc] ;  /* 0x000bcc0001047983 */ /* 0x001ea40000300800 */
[----:B--2---:R-:W-:-:S05]  /*29060*/  IADD3 R4, P4, R4, UR13, RZ ;  /* 0x0000000d04047c10 */ /* 0x004fca000ff9e0ff */
[----:B------:R0:W-:Y:S04]  /*29070*/  STL [R1+0x23c], R4 ;  /* 0x00023c0401007387 */ /* 0x0001e80000100800 */
[----:B0-----:R-:W2:Y:S01]  /*29080*/  LDL.LU R4, [R1+0xbc8] ;  /* 0x000bc80001047983 */ /* 0x001ea20000300800 */
[----:B----4-:R-:W-:Y:S02]  /*29090*/  IADD3.X R12, R12, UR8, RZ, P6, !PT ;  /* 0x000000080c0c7c10 */ /* 0x010fe4000b7fe4ff */
[----:B---3--:R-:W-:Y:S02]  /*290a0*/  IADD3 R18, P6, R18, UR13, RZ ;  /* 0x0000000d12127c10 */ /* 0x008fe4000ffde0ff */
[----:B------:R-:W-:Y:S02]  /*290b0*/  IADD3.X R9, R9, UR8, RZ, P5, !PT ;  /* 0x0000000809097c10 */ /* 0x000fe4000affe4ff */
[----:B------:R-:W-:-:S02]  /*290c0*/  IADD3 R10, P5, R10, UR13, RZ ;  /* 0x0000000d0a0a7c10 */ /* 0x000fc4000ffbe0ff */
[----:B------:R-:W-:Y:S02]  /*290d0*/  IADD3.X R11, R11, UR8, RZ, P2, !PT ;  /* 0x000000080b0b7c10 */ /* 0x000fe400097fe4ff */
[----:B------:R-:W-:Y:S02]  /*290e0*/  IADD3 R13, P2, R13, UR12, RZ ;  /* 0x0000000c0d0d7c10 */ /* 0x000fe4000ff5e0ff */
[----:B------:R-:W-:Y:S02]  /*290f0*/  IADD3.X R14, R14, UR8, RZ, P1, !PT ;  /* 0x000000080e0e7c10 */ /* 0x000fe40008ffe4ff */
[----:B------:R-:W-:Y:S02]  /*29100*/  IADD3 R15, P1, R15, UR12, RZ ;  /* 0x0000000c0f0f7c10 */ /* 0x000fe4000ff3e0ff */
        /* <DEDUP_REMOVED lines=12> */
[----:B--2---:R-:W-:Y:S02]  /*291d0*/  IADD3.X R4, R4, UR8, RZ, P3, !PT ;  /* 0x0000000804047c10 */ /* 0x004fe40009ffe4ff */
[----:B------:R-:W-:-:S03]  /*291e0*/  IADD3 R8, P3, R8, UR13, RZ ;  /* 0x0000000d08087c10 */ /* 0x000fc6000ff7e0ff */
[----:B------:R0:W-:Y:S04]  /*291f0*/  STL [R1+0x260], R4 ;  /* 0x0002600401007387 */ /* 0x0001e80000100800 */
[----:B------:R-:W-:Y:S04]  /*29200*/  STL [R1+0x234], R8 ;  /* 0x0002340801007387 */ /* 0x000fe80000100800 */
[----:B------:R-:W-:Y:S04]  /*29210*/  STL [R1+0x258], R12 ;  /* 0x0002580c01007387 */ /* 0x000fe80000100800 */
[----:B------:R-:W-:Y:S04]  /*29220*/  STL [R1+0x22c], R18 ;  /* 0x00022c1201007387 */ /* 0x000fe80000100800 */
[----:B------:R-:W-:Y:S04]  /*29230*/  STL [R1+0x250], R9 ;  /* 0x0002500901007387 */ /* 0x000fe80000100800 */
[----:B------:R-:W-:Y:S04]  /*29240*/  STL [R1+0x224], R10 ;  /* 0x0002240a01007387 */ /* 0x000fe80000100800 */
[----:B------:R-:W-:Y:S04]  /*29250*/  STL [R1+0x248], R11 ;  /* 0x0002480b01007387 */ /* 0x000fe80000100800 */
[----:B------:R-:W-:Y:S01]  /*29260*/  STL [R1+0xa2c], R13 ;  /* 0x000a2c0d01007387 */ /* 0x000fe20000100800 */
[----:B------:R-:W-:-:S03]  /*29270*/  IADD3.X R17, R17, UR8, RZ, P3, !PT ;  /* 0x0000000811117c10 */ /* 0x000fc60009ffe4ff */
        /* <DEDUP_REMOVED lines=21> */
[----:B0-----:R-:W2:Y:S01]  /*293d0*/  LDL.LU R4, [R1+0x9ec] ;  /* 0x0009ec0001047983 */ /* 0x001ea20000300800 */
[----:B------:R-:W-:-:S02]  /*293e0*/  IADD3.X R29, R29, UR9, RZ, P6, !PT ;  /* 0x000000091d1d7c10 */ /* 0x000fc4000b7fe4ff */
[----:B------:R-:W-:-:S03]  /*293f0*/  IADD3 R0, P6, R0, UR12, RZ ;  /* 0x0000000c00007c10 */ /* 0x000fc6000ffde0ff */
[----:B------:R-:W-:Y:S04]  /*29400*/  STL [R1+0x2ac], R29 ;  /* 0x0002ac1d01007387 */ /* 0x000fe80000100800 */
[----:B--2---:R0:W-:Y:S04]  /*29410*/  STL [R1+0xbc0], R4 ;  /* 0x000bc00401007387 */ /* 0x0041e80000100800 */
[----:B------:R-:W-:Y:S04]  /*29420*/  STL [R1+0x9fc], R0 ;  /* 0x0009fc0001007387 */ /* 0x000fe80000100800 */
[----:B0-----:R-:W2:Y:S01]  /*29430*/  LDL.LU R4, [R1+0x2a4] ;  /* 0x0002a40001047983 */ /* 0x001ea20000300800 */
[----:B------:R-:W-:-:S05]  /*29440*/  IADD3.X R28, R28, UR9, RZ, P5, !PT ;  /* 0x000000091c1c7c10 */ /* 0x000fca000affe4ff */
[----:B------:R-:W-:Y:S04]  /*29450*/  STL [R1+0x2a8], R28 ;  /* 0x0002a81c01007387 */ /* 0x000fe80000100800 */
[----:B--2---:R0:W-:Y:S04]  /*29460*/  STL [R1+0xbc4], R4 ;  /* 0x000bc40401007387 */ /* 0x0041e80000100800 */
[----:B0-----:R-:W2:Y:S04]  /*29470*/  LDL.LU R4, [R1+0x9f4] ;  /* 0x0009f40001047983 */ /* 0x001ea80000300800 */
[----:B------:R-:W3:Y:S04]  /*29480*/  LDL.LU R8, [R1+0x2a0] ;  /* 0x0002a00001087983 */ /* 0x000ee80000300800 */
        /* <DEDUP_REMOVED lines=27> */
[----:B--2---:R-:W-:-:S05]  /*29640*/  IADD3 R4, P5, R4, UR12, RZ ;  /* 0x0000000c04047c10 */ /* 0x004fca000ffbe0ff */
[----:B------:R0:W-:Y:S04]  /*29650*/  STL [R1+0x9f4], R4 ;  /* 0x0009f40401007387 */ /* 0x0001e80000100800 */
[----:B0-----:R-:W2:Y:S02]  /*29660*/  LDL.LU R4, [R1+0xbc4] ;  /* 0x000bc40001047983 */ /* 0x001ea40000300800 */
[----:B--2---:R-:W-:-:S05]  /*29670*/  IADD3.X R4, R4, UR9, RZ, P2, !PT ;  /* 0x0000000904047c10 */ /* 0x004fca00097fe4ff */
[----:B------:R0:W-:Y:S04]  /*29680*/  STL [R1+0x2a4], R4 ;  /* 0x0002a40401007387 */ /* 0x0001e80000100800 */
[----:B0-----:R-:W2:Y:S01]  /*29690*/  LDL.LU R4, [R1+0xbc0] ;  /* 0x000bc00001047983 */ /* 0x001ea20000300800 */
[----:B---3--:R-:W-:Y:S02]  /*296a0*/  IADD3.X R8, R8, UR9, RZ, P1, !PT ;  /* 0x0000000908087c10 */ /* 0x008fe40008ffe4ff */
[----:B----4-:R-:W-:Y:S02]  /*296b0*/  IADD3 R12, P1, R12, UR12, RZ ;  /* 0x0000000c0c0c7c10 */ /* 0x010fe4000ff3e0ff */
        /* <DEDUP_REMOVED lines=19> */
[----:B--2---:R-:W-:-:S05]  /*297f0*/  IADD3 R4, P2, R4, UR12, RZ ;  /* 0x0000000c04047c10 */ /* 0x004fca000ff5e0ff */
[----:B------:R0:W-:Y:S04]  /*29800*/  STL [R1+0x9ec], R4 ;  /* 0x0009ec0401007387 */ /* 0x0001e80000100800 */
        /* <DEDUP_REMOVED lines=29> */
[----:B0-----:R-:W2:Y:S01]  /*299e0*/  LDL.LU R4, [R1+0x998] ;  /* 0x0009980001047983 */ /* 0x001ea20000300800 */
[----:B------:R-:W-:-:S02]  /*299f0*/  IADD3 R29, P1, R29, UR12, RZ ;  /* 0x0000000c1d1d7c10 */ /* 0x000fc4000ff3e0ff */
[----:B------:R-:W-:-:S03]  /*29a00*/  IADD3.X R0, R0, UR9, RZ, P4, !PT ;  /* 0x0000000900007c10 */ /* 0x000fc6000a7fe4ff */
[----:B------:R-:W-:Y:S04]  /*29a10*/  STL [R1+0x984], R29 ;  /* 0x0009841d01007387 */ /* 0x000fe80000100800 */
[----:B--2---:R0:W-:Y:S04]  /*29a20*/  STL [R1+0xbb8], R4 ;  /* 0x000bb80401007387 */ /* 0x0041e80000100800 */
[----:B------:R-:W-:Y:S04]  /*29a30*/  STL [R1+0x9a8], R0 ;  /* 0x0009a80001007387 */ /* 0x000fe80000100800 */
[----:B0-----:R-:W2:Y:S01]  /*29a40*/  LDL.LU R4, [R1+0x974] ;  /* 0x0009740001047983 */ /* 0x001ea20000300800 */
[----:B------:R-:W-:-:S05]  /*29a50*/  IADD3 R28, P4, R28, UR12, RZ ;  /* 0x0000000c1c1c7c10 */ /* 0x000fca000ff9e0ff */
[----:B------:R-:W-:Y:S04]  /*29a60*/  STL [R1+0x97c], R28 ;  /* 0x00097c1c01007387 */ /* 0x000fe80000100800 */
[----:B--2---:R0:W-:Y:S04]  /*29a70*/  STL [R1+0xbbc], R4 ;  /* 0x000bbc0401007387 */ /* 0x0041e80000100800 */
[----:B0-----:R-:W2:Y:S04]  /*29a80*/  LDL.LU R4, [R1+0x9a0] ;  /* 0x0009a00001047983 */ /* 0x001ea80000300800 */
[----:B------:R-:W3:Y:S04]  /*29a90*/  LDL.LU R8, [R1+0x96c] ;  /* 0x00096c0001087983 */ /* 0x000ee80000300800 */
[----:B------:R-:W4:Y:S04]  /*29aa0*/  LDL.LU R12, [R1+0x990] ;  /* 0x00099000010c7983 */ /* 0x000f280000300800 */
        /* <DEDUP_REMOVED lines=1315> */
[----:B--2---:R-:W-:-:S05]  /*2ece0*/  IADD3 R4, P1, R4, UR12, RZ ;  /* 0x0000000c04047c10 */ /* 0x004fca000ff3e0ff */
        /* <DEDUP_REMOVED lines=27> */
[----:B------:R0:W-:Y:S04]  /*2eea0*/  STL [R1+0x2f0], R27 ;  /* 0x0002f01b01007387 */ /* 0x0001e80000100800 */
[----:B------:R-:W-:Y:S04]  /*2eeb0*/  STL [R1+0xa44], R3 ;  /* 0x000a440301007387 */ /* 0x000fe80000100800 */
[----:B------:R-:W-:Y:S04]  /*2eec0*/  STL [R1+0x2e8], R2 ;  /* 0x0002e80201007387 */ /* 0x000fe80000100800 */
[----:B0-----:R-:W2:Y:S04]  /*2eed0*/  LDL.LU R27, [R1+0x2d8] ;  /* 0x0002d800011b7983 */ /* 0x001ea80000300800 */
[----:B------:R-:W-:Y:S04]  /*2eee0*/  STL [R1+0xa4c], R29 ;  /* 0x000a4c1d01007387 */ /* 0x000fe80000100800 */
[----:B------:R-:W3:Y:S01]  /*2eef0*/  LDL.LU R18, [R1+0x2d4] ;  /* 0x0002d40001127983 */ /* 0x000ee20000300800 */
[----:B------:R-:W-:-:S02]  /*2ef00*/  IADD3.X R0, R0, UR9, RZ, P3, !PT ;  /* 0x0000000900007c10 */ /* 0x000fc40009ffe4ff */
[----:B------:R-:W-:-:S03]  /*2ef10*/  IADD3 R28, P3, R28, UR12, RZ ;  /* 0x0000000c1c1c7c10 */ /* 0x000fc6000ff7e0ff */
[----:B------:R-:W-:Y:S04]  /*2ef20*/  STL [R1+0x2e0], R0 ;  /* 0x0002e00001007387 */ /* 0x000fe80000100800 */
[----:B---3--:R0:W-:Y:S04]  /*2ef30*/  STL [R1+0xb4c], R18 ;  /* 0x000b4c1201007387 */ /* 0x0081e80000100800 */
[----:B------:R1:W-:Y:S04]  /*2ef40*/  STL [R1+0xa54], R28 ;  /* 0x000a541c01007387 */ /* 0x0003e80000100800 */
[----:B0-----:R-:W3:Y:S04]  /*2ef50*/  LDL.LU R18, [R1+0xa5c] ;  /* 0x000a5c0001127983 */ /* 0x001ee80000300800 */
        /* <DEDUP_REMOVED lines=23> */
[----:B--2---:R-:W-:-:S03]  /*2f0d0*/  IADD3.X R27, R27, UR9, RZ, P6, !PT ;  /* 0x000000091b1b7c10 */ /* 0x004fc6000b7fe4ff */
[----:B------:R-:W2:Y:S04]  /*2f0e0*/  LDL.LU R23, [R1+0xa58] ;  /* 0x000a580001177983 */ /* 0x000ea80000300800 */
[----:B------:R-:W2:Y:S04]  /*2f0f0*/  LDL.LU R19, [R1+0xa60] ;  /* 0x000a600001137983 */ /* 0x000ea80000300800 */
[----:B------:R-:W2:Y:S04]  /*2f100*/  LDL.LU R5, [R1+0xa68] ;  /* 0x000a680001057983 */ /* 0x000ea80000300800 */
[----:B------:R-:W2:Y:S04]  /*2f110*/  LDL.LU R26, [R1+0xa70] ;  /* 0x000a7000011a7983 */ /* 0x000ea80000300800 */
[----:B------:R0:W-:Y:S04]  /*2f120*/  STL [R1+0x2d8], R27 ;  /* 0x0002d81b01007387 */ /* 0x0001e80000100800 */
[----:B0-----:R-:W2:Y:S01]  /*2f130*/  LDL.LU R27, [R1+0x27c] ;  /* 0x00027c00011b7983 */ /* 0x001ea20000300800 */
[----:B---3--:R-:W-:-:S05]  /*2f140*/  IADD3 R18, P6, R18, UR12, RZ ;  /* 0x0000000c12127c10 */ /* 0x008fca000ffde0ff */
[----:B------:R0:W-:Y:S04]  /*2f150*/  STL [R1+0xa5c], R18 ;  /* 0x000a5c1201007387 */ /* 0x0001e80000100800 */
[----:B0-----:R-:W3:Y:S01]  /*2f160*/  LDL.LU R18, [R1+0xb4c] ;  /* 0x000b4c0001127983 */ /* 0x001ee20000300800 */
[----:B----4-:R-:W-:Y:S02]  /*2f170*/  IADD3.X R8, R8, UR9, RZ, P2, !PT ;  /* 0x0000000908087c10 */ /* 0x010fe400097fe4ff */
        /* <DEDUP_REMOVED lines=11> */
[----:B---3--:R-:W-:Y:S02]  /*2f230*/  IADD3.X R18, R18, UR9, RZ, P5, !PT ;  /* 0x0000000912127c10 */ /* 0x008fe4000affe4ff */
[----:B------:R-:W-:-:S03]  /*2f240*/  IADD3 R12, P5, R12, UR12, RZ ;  /* 0x0000000c0c0c7c10 */ /* 0x000fc6000ffbe0ff */
[----:B------:R0:W-:Y:S04]  /*2f250*/  STL [R1+0x2d4], R18 ;  /* 0x0002d41201007387 */ /* 0x0001e80000100800 */
[----:B0-----:R0:W5:Y:S04]  /*2f260*/  LDL.LU R18, [R1+0xb48] ;  /* 0x000b480001127983 */ /* 0x0011680000300800 */
[----:B------:R1:W-:Y:S04]  /*2f270*/  STL [R1+0xa64], R12 ;  /* 0x000a640c01007387 */ /* 0x0003e80000100800 */
[----:B-1----:R0:W5:Y:S04]  /*2f280*/  LDL.LU R12, [R1+0xb44] ;  /* 0x000b4400010c7983 */ /* 0x0021680000300800 */
[----:B------:R1:W-:Y:S04]  /*2f290*/  STL [R1+0x2d0], R8 ;  /* 0x0002d00801007387 */ /* 0x0003e80000100800 */
[----:B-1----:R0:W5:Y:S04]  /*2f2a0*/  LDL.LU R8, [R1+0xb40] ;  /* 0x000b400001087983 */ /* 0x0021680000300800 */
[----:B------:R1:W-:Y:S04]  /*2f2b0*/  STL [R1+0xa6c], R4 ;  /* 0x000a6c0401007387 */ /* 0x0003e80000100800 */
[----:B-1----:R0:W5:Y:S04]  /*2f2c0*/  LDL.LU R4, [R1+0xb3c] ;  /* 0x000b3c0001047983 */ /* 0x0021680000300800 */
[----:B------:R1:W-:Y:S04]  /*2f2d0*/  STL [R1+0x2cc], R17 ;  /* 0x0002cc1101007387 */ /* 0x0003e80000100800 */
[----:B-1----:R0:W5:Y:S04]  /*2f2e0*/  LDL.LU R17, [R1+0xb38] ;  /* 0x000b380001117983 */ /* 0x0021680000300800 */
[----:B------:R1:W-:Y:S01]  /*2f2f0*/  STL [R1+0xa74], R20 ;  /* 0x000a741401007387 */ /* 0x0003e20000100800 */
[----:B------:R-:W-:-:S03]  /*2f300*/  IADD3.X R2, R2, UR9, RZ, P5, !PT ;  /* 0x0000000902027c10 */ /* 0x000fc6000affe4ff */
[----:B-1----:R0:W5:Y:S04]  /*2f310*/  LDL.LU R20, [R1+0xb34] ;  /* 0x000b340001147983 */ /* 0x0021680000300800 */
[----:B------:R1:W-:Y:S01]  /*2f320*/  STL [R1+0x2c8], R7 ;  /* 0x0002c80701007387 */ /* 0x0003e20000100800 */
[----:B------:R-:W-:-:S03]  /*2f330*/  IADD3 R0, P5, R0, UR12, RZ ;  /* 0x0000000c00007c10 */ /* 0x000fc6000ffbe0ff */
[----:B-1----:R0:W5:Y:S04]  /*2f340*/  LDL.LU R7, [R1+0xb30] ;  /* 0x000b300001077983 */ /* 0x0021680000300800 */
        /* <DEDUP_REMOVED lines=17> */
[----:B-1----:R-:W3:Y:S01]  /*2f460*/  LDL.LU R28, [R1+0xb0c] ;  /* 0x000b0c00011c7983 */ /* 0x002ee20000300800 */
[----:B------:R-:W-:-:S02]  /*2f470*/  IADD3.X R9, R9, UR9, RZ, P1, !PT ;  /* 0x0000000909097c10 */ /* 0x000fc40008ffe4ff */
[----:B------:R-:W-:Y:S02]  /*2f480*/  IADD3 R10, P1, R10, UR12, RZ ;  /* 0x0000000c0a0a7c10 */ /* 0x000fe4000ff3e0ff */
[----:B------:R-:W-:Y:S02]  /*2f490*/  IADD3.X R11, R11, UR9, RZ, P4, !PT ;  /* 0x000000090b0b7c10 */ /* 0x000fe4000a7fe4ff */
[----:B------:R-:W-:Y:S02]  /*2f4a0*/  IADD3 R13, P4, R13, UR12, RZ ;  /* 0x0000000c0d0d7c10 */ /* 0x000fe4000ff9e0ff */
[----:B------:R-:W-:Y:S01]  /*2f4b0*/  IADD3.X R14, R14, UR9, RZ, P3, !PT ;  /* 0x000000090e0e7c10 */ /* 0x000fe20009ffe4ff */
[----:B------:R-:W-:Y:S01]  /*2f4c0*/  STL [R1+0xa38], R9 ;  /* 0x000a380901007387 */ /* 0x000fe20000100800 */
[----:B------:R-:W-:-:S03]  /*2f4d0*/  IADD3 R15, P3, R15, UR12, RZ ;  /* 0x0000000c0f0f7c10 */ /* 0x000fc6000ff7e0ff */
[----:B------:R-:W-:Y:S01]  /*2f4e0*/  STL [R1+0xa88], R10 ;  /* 0x000a880a01007387 */ /* 0x000fe20000100800 */
[----:B------:R-:W-:-:S03]  /*2f4f0*/  IADD3.X R21, R21, UR9, RZ, P6, !PT ;  /* 0x0000000915157c10 */ /* 0x000fc6000b7fe4ff */
[----:B------:R-:W-:Y:S01]  /*2f500*/  STL [R1+0xa40], R11 ;  /* 0x000a400b01007387 */ /* 0x000fe20000100800 */
[----:B------:R-:W-:-:S03]  /*2f510*/  IADD3 R22, P6, R22, UR13, RZ ;  /* 0x0000000d16167c10 */ /* 0x000fc6000ffde0ff */
[----:B------:R-:W-:Y:S01]  /*2f520*/  STL [R1+0xa84], R13 ;  /* 0x000a840d01007387 */ /* 0x000fe20000100800 */
[----:B--2---:R-:W-:-:S03]  /*2f530*/  IADD3.X R23, R23, UR9, RZ, P5, !PT ;  /* 0x0000000917177c10 */ /* 0x004fc6000affe4ff */
[----:B------:R-:W-:Y:S01]  /*2f540*/  STL [R1+0xa48], R14 ;  /* 0x000a480e01007387 */ /* 0x000fe20000100800 */
[----:B------:R-:W-:-:S03]  /*2f550*/  IADD3.X R19, R19, UR9, RZ, P2, !PT ;  /* 0x0000000913137c10 */ /* 0x000fc600097fe4ff */
[----:B------:R-:W-:Y:S04]  /*2f560*/  STL [R1+0xa80], R15 ;  /* 0x000a800f01007387 */ /* 0x000fe80000100800 */
[----:B------:R-:W-:Y:S04]  /*2f570*/  STL [R1+0xa50], R21 ;  /* 0x000a501501007387 */ /* 0x000fe80000100800 */
[----:B------:R-:W-:Y:S04]  /*2f580*/  STL [R1+0x28c], R22 ;  /* 0x00028c1601007387 */ /* 0x000fe80000100800 */
[----:B------:R-:W-:Y:S04]  /*2f590*/  STL [R1+0xa58], R23 ;  /* 0x000a581701007387 */ /* 0x000fe80000100800 */
[----:B------:R-:W-:Y:S01]  /*2f5a0*/  STL [R1+0xa60], R19 ;  /* 0x000a601301007387 */ /* 0x000fe20000100800 */
[----:B------:R-:W-:-:S02]  /*2f5b0*/  IADD3.X R5, R5, UR9, RZ, P1, !PT ;  /* 0x0000000905057c10 */ /* 0x000fc40008ffe4ff */
[----:B------:R-:W-:Y:S02]  /*2f5c0*/  IADD3.X R26, R26, UR9, RZ, P4, !PT ;  /* 0x000000091a1a7c10 */ /* 0x000fe4000a7fe4ff */
[----:B------:R-:W-:Y:S02]  /*2f5d0*/  IADD3.X R27, R27, UR8, RZ, P6, !PT ;  /* 0x000000081b1b7c10 */ /* 0x000fe4000b7fe4ff */
[----:B---3--:R-:W-:-:S05]  /*2f5e0*/  IADD3.X R28, R28, UR9, RZ, P3, !PT ;  /* 0x000000091c1c7c10 */ /* 0x008fca0009ffe4ff */
[----:B------:R1:W-:Y:S02]  /*2f5f0*/  STL [R1+0xa78], R28 ;  /* 0x000a781c01007387 */ /* 0x0003e40000100800 */
[----:B-1----:R-:W1:Y:S02]  /*2f600*/  S2R R28, SR_TID.X ;  /* 0x00000000001c7919 */ /* 0x002e640000002100 */
[----:B------:R0:W-:Y:S04]  /*2f610*/  STL [R1+0xa68], R5 ;  /* 0x000a680501007387 */ /* 0x0001e80000100800 */
[----:B------:R0:W-:Y:S04]  /*2f620*/  STL [R1+0xa70], R26 ;  /* 0x000a701a01007387 */ /* 0x0001e80000100800 */
[----:B------:R0:W-:Y:S01]  /*2f630*/  STL [R1+0x27c], R27 ;  /* 0x00027c1b01007387 */ /* 0x0001e20000100800 */
[----:B-1----:R-:W-:-:S05]  /*2f640*/  LOP3.LUT R28, R28, 0x7f, RZ, 0xc0, !PT ;  /* 0x0000007f1c1c7812 */ /* 0x002fca00078ec0ff */
[----:B------:R-:W-:Y:S01]  /*2f650*/  IMAD.SHL.U32 R28, R28, 0x2, RZ ;  /* 0x000000021c1c7824 */ /* 0x000fe200078e00ff */
[----:B0-----:R-:W-:Y:S06]  /*2f660*/  @P0 BRA `(.L_x_2) ;  /* 0xfffffea000dc0947 */ /* 0x001fec000383ffff */
[----:B-----5:R0:W-:Y:S04]  /*2f670*/  STL [R1+0xb14], R24 ;  /* 0x000b141801007387 */ /* 0x0201e80000100800 */
[----:B------:R1:W-:Y:S01]  /*2f680*/  STL [R1+0xb10], R0 ;  /* 0x000b100001007387 */ /* 0x0003e20000100800 */
[----:B0-----:R-:W-:-:S03]  /*2f690*/  IMAD.MOV.U32 R24, RZ, RZ, R4 ;  /* 0x000000ffff187224 */ /* 0x001fc600078e0004 */
[----:B-1----:R-:W2:Y:S04]  /*2f6a0*/  LDL.LU R0, [R1+0x1cc] ;  /* 0x0001cc0001007983 */ /* 0x002ea80000300800 */
[----:B------:R0:W-:Y:S04]  /*2f6b0*/  STL [R1+0xb0c], R2 ;  /* 0x000b0c0201007387 */ /* 0x0001e80000100800 */
[----:B0-----:R-:W3:Y:S04]  /*2f6c0*/  LDL.LU R2, [R1+0x1ec] ;  /* 0x0001ec0001027983 */ /* 0x001ee80000300800 */
        /* <DEDUP_REMOVED lines=11> */
[----:B------:R-:W-:-:S03]  /*2f780*/  F2FP.F16.F32.PACK_AB R7, R24, R7 ;  /* 0x000000071807723e */ /* 0x000fc600000000ff */
[----:B------:R-:W4:Y:S04]  /*2f790*/  LDL.LU R23, [R1+0x1d4] ;  /* 0x0001d40001177983 */ /* 0x000f280000300800 */
[----:B------:R-:W4:Y:S04]  /*2f7a0*/  LDL.LU R19, [R1+0x1e4] ;  /* 0x0001e40001137983 */ /* 0x000f280000300800 */
[----:B------:R-:W4:Y:S04]  /*2f7b0*/  LDL.LU R26, [R1+0x1f4] ;  /* 0x0001f400011a7983 */ /* 0x000f280000300800 */
[----:B------:R-:W4:Y:S04]  /*2f7c0*/  LDL.LU R27, [R1+0x204] ;  /* 0x00020400011b7983 */ /* 0x000f280000300800 */
[----:B------:R-:W4:Y:S01]  /*2f7d0*/  LDL.LU R24, [R1+0xb14] ;  /* 0x000b140001187983 */ /* 0x000f220000300800 */
[----:B--2---:R-:W-:-:S03]  /*2f7e0*/  F2FP.F16.F32.PACK_AB R6, R0, R6 ;  /* 0x000000060006723e */ /* 0x004fc600000000ff */
[----:B------:R-:W2:Y:S01]  /*2f7f0*/  LDL.LU R0, [R1+0xb10] ;  /* 0x000b100001007983 */ /* 0x000ea20000300800 */
[----:B---3--:R-:W-:-:S03]  /*2f800*/  F2FP.F16.F32.PACK_AB R5, R2, R5 ;  /* 0x000000050205723e */ /* 0x008fc600000000ff */
[----:B------:R-:W2:Y:S01]  /*2f810*/  LDL.LU R2, [R1+0xb0c] ;  /* 0x000b0c0001027983 */ /* 0x000ea20000300800 */
[----:B----4-:R-:W-:Y:S02]  /*2f820*/  F2FP.F16.F32.PACK_AB R4, R28, R4 ;  /* 0x000000041c04723e */ /* 0x010fe400000000ff */
[----:B------:R-:W-:Y:S02]  /*2f830*/  F2FP.F16.F32.PACK_AB R11, R8, R11 ;  /* 0x0000000b080b723e */ /* 0x000fe400000000ff */
[----:B------:R-:W-:Y:S02]  /*2f840*/  F2FP.F16.F32.PACK_AB R10, R9, R10 ;  /* 0x0000000a090a723e */ /* 0x000fe400000000ff */
[----:B------:R-:W-:Y:S02]  /*2f850*/  F2FP.F16.F32.PACK_AB R9, R13, R14 ;  /* 0x0000000e0d09723e */ /* 0x000fe400000000ff */
[----:B------:R-:W-:Y:S02]  /*2f860*/  F2FP.F16.F32.PACK_AB R8, R15, R21 ;  /* 0x000000150f08723e */ /* 0x000fe400000000ff */
[----:B------:R-:W-:-:S02]  /*2f870*/  F2FP.F16.F32.PACK_AB R15, R12, R20 ;  /* 0x000000140c0f723e */ /* 0x000fc400000000ff */
[----:B------:R-:W-:Y:S02]  /*2f880*/  F2FP.F16.F32.PACK_AB R14, R22, R23 ;  /* 0x00000017160e723e */ /* 0x000fe400000000ff */
[----:B------:R-:W-:Y:S02]  /*2f890*/  F2FP.F16.F32.PACK_AB R13, R19, R26 ;  /* 0x0000001a130d723e */ /* 0x000fe400000000ff */
[----:B------:R-:W-:Y:S02]  /*2f8a0*/  F2FP.F16.F32.PACK_AB R19, R18, R17 ;  /* 0x000000111213723e */ /* 0x000fe400000000ff */
[----:B------:R-:W-:Y:S02]  /*2f8b0*/  F2FP.F16.F32.PACK_AB R18, R16, R25 ;  /* 0x000000191012723e */ /* 0x000fe400000000ff */
[----:B------:R-:W-:Y:S02]  /*2f8c0*/  F2FP.F16.F32.PACK_AB R12, R27, R29 ;  /* 0x0000001d1b0c723e */ /* 0x000fe400000000ff */
[----:B------:R-:W-:-:S02]  /*2f8d0*/  F2FP.F16.F32.PACK_AB R17, R24, R3 ;  /* 0x000000031811723e */ /* 0x000fc400000000ff */
[----:B--2---:R-:W-:-:S07]  /*2f8e0*/  F2FP.F16.F32.PACK_AB R16, R2, R0 ;  /* 0x000000000210723e */ /* 0x004fce00000000ff */
.L_x_1:
[----:B------:R-:W2:Y:S01]  /*2f8f0*/  LDL.LU R24, [R1+0xafc] ;  /* 0x000afc0001187983 */ /* 0x000ea20000300800 */
[----:B0-----:R-:W0:Y:S01]  /*2f900*/  S2R R0, SR_TID.X ;  /* 0x0000000000007919 */ /* 0x001e220000002100 */
[----:B------:R-:W1:Y:S01]  /*2f910*/  S2UR UR5, SR_CgaCtaId ;  /* 0x00000000000579c3 */ /* 0x000e620000008800 */
[----:B------:R-:W-:Y:S01]  /*2f920*/  UMOV UR4, 0x400 ;  /* 0x0000040000047882 */ /* 0x000fe20000000000 */
[----:B------:R-:W-:Y:S01]  /*2f930*/  ULDC.64 UR8, c[0x0][0x228] ;  /* 0x00008a0000087ab9 */ /* 0x000fe20000000a00 */
[----:B------:R-:W3:Y:S01]  /*2f940*/  LDL.LU R23, [R1+0xaf8] ;  /* 0x000af80001177983 */ /* 0x000ee20000300800 */
[----:B------:R-:W-:-:S03]  /*2f950*/  ULDC.64 UR6, c[0x0][0x220] ;  /* 0x0000880000067ab9 */ /* 0x000fc60000000a00 */
[----:B------:R-:W4:Y:S04]  /*2f960*/  LDL.LU R21, [R1+0xb04] ;  /* 0x000b040001157983 */ /* 0x000f280000300800 */
[----:B------:R-:W5:Y:S01]  /*2f970*/  LDL.LU R22, [R1+0x134] ;  /* 0x0001340001167983 */ /* 0x000f620000300800 */
[----:B-1----:R-:W-:-:S03]  /*2f980*/  ULEA UR4, UR5, UR4, 0x18 ;  /* 0x0000000405047291 */ /* 0x002fc6000f8ec03f */
[----:B------:R-:W-:Y:S01]  /*2f990*/  ULDC UR5, c[0x0][0x244] ;  /* 0x0000910000057ab9 */ /* 0x000fe20000000800 */
[C---:B0-----:R-:W-:Y:S01]  /*2f9a0*/  IMAD.SHL.U32 R2, R0.reuse, 0x100, RZ ;  /* 0x0000010000027824 */ /* 0x041fe200078e00ff */
[C---:B------:R-:W-:Y:S01]  /*2f9b0*/  LOP3.LUT R3, R0.reuse, 0x60, RZ, 0xc0, !PT ;  /* 0x0000006000037812 */ /* 0x040fe200078ec0ff */
[----:B------:R-:W-:Y:S01]  /*2f9c0*/  IMAD.SHL.U32 R20, R0, 0x4, RZ ;  /* 0x0000000400147824 */ /* 0x000fe200078e00ff */
[----:B------:R-:W-:-:S04]  /*2f9d0*/  SHF.R.U32.HI R28, RZ, 0x4, R0 ;  /* 0x00000004ff1c7819 */ /* 0x000fc80000011600 */
[----:B------:R-:W-:Y:S02]  /*2f9e0*/  LOP3.LUT R20, R20, 0x70, RZ, 0xc0, !PT ;  /* 0x0000007014147812 */ /* 0x000fe400078ec0ff */
[----:B------:R-:W-:-:S03]  /*2f9f0*/  SGXT.U32 R28, R28, 0x3 ;  /* 0x000000031c1c781a */ /* 0x000fc60000000000 */
[----:B------:R-:W-:Y:S02]  /*2fa00*/  IMAD R3, R3, 0x10, R20 ;  /* 0x0000001003037824 */ /* 0x000fe400078e0214 */
[----:B------:R-:W-:-:S05]  /*2fa10*/  IMAD.SHL.U32 R20, R0, 0x400, RZ ;  /* 0x0000040000147824 */ /* 0x000fca00078e00ff */
[----:B------:R-:W-:Y:S01]  /*2fa20*/  LOP3.LUT R20, R20, 0x1800, RZ, 0xc0, !PT ;  /* 0x0000180014147812 */ /* 0x000fe200078ec0ff */
[----:B------:R-:W-:Y:S01]  /*2fa30*/  BAR.SYNC.DEFER_BLOCKING 0x0 ;  /* 0x0000000000007b1d */ /* 0x000fe20000010000 */
[----:B--2---:R-:W-:-:S05]  /*2fa40*/  LOP3.LUT R2, R24, 0x1800, R2, 0xf8, !PT ;  /* 0x0000180018027812 */ /* 0x004fca00078ef802 */
[----:B------:R-:W0:Y:S01]  /*2fa50*/  S2R R24, SR_TID.X ;  /* 0x0000000000187919 */ /* 0x000e220000002100 */
[----:B------:R-:W-:Y:S02]  /*2fa60*/  LOP3.LUT R2, R2, R3, RZ, 0x3c, !PT ;  /* 0x0000000302027212 */ /* 0x000fe400078e3cff */
[----:B---3--:R-:W-:-:S03]  /*2fa70*/  LOP3.LUT R3, R20, 0x1f0, R23, 0xf8, !PT ;  /* 0x000001f014037812 */ /* 0x008fc600078ef817 */
[----:B------:R-:W-:Y:S01]  /*2fa80*/  STS.128 [R2+UR4], R16 ;  /* 0x0000001002007988 */ /* 0x000fe20008000c04 */
[----:B------:R-:W1:Y:S01]  /*2fa90*/  LDC R20, c[0x0][0x248] ;  /* 0x00009200ff147b82 */ /* 0x000e620000000800 */
[----:B----4-:R-:W-:Y:S02]  /*2faa0*/  ISETP.GE.AND P0, PT, R21, UR8, PT ;  /* 0x0000000815007c0c */ /* 0x010fe4000bf06270 */
[----:B------:R-:W-:Y:S01]  /*2fab0*/  STS.128 [R2+UR4+0x100], R12 ;  /* 0x0001000c02007988 */ /* 0x000fe20008000c04 */
[----:B-----5:R-:W-:-:S03]  /*2fac0*/  LOP3.LUT R29, R22, 0x28, R28, 0xfe, !PT ;  /* 0x00000028161d7812 */ /* 0x020fc600078efe1c */
[----:B------:R-:W-:Y:S01]  /*2fad0*/  STS.128 [R2+UR4+0x80], R8 ;  /* 0x0000800802007988 */ /* 0x000fe20008000c04 */
[C-C-:B------:R-:W-:Y:S02]  /*2fae0*/  LOP3.LUT R26, R22.reuse, 0x18, R28.reuse, 0xfe, !PT ;  /* 0x00000018161a7812 */ /* 0x140fe400078efe1c */
[C---:B------:R-:W-:Y:S01]  /*2faf0*/  LOP3.LUT R27, R22.reuse, 0x20, R28, 0xfe, !PT ;  /* 0x00000020161b7812 */ /* 0x040fe200078efe1c */
[----:B------:R2:W-:Y:S01]  /*2fb00*/  STS.128 [R2+UR4+0x180], R4 ;  /* 0x0001800402007988 */ /* 0x0005e20008000c04 */
[--C-:B0-----:R-:W-:Y:S02]  /*2fb10*/  SHF.R.U32.HI R23, RZ, 0x4, R24.reuse ;  /* 0x00000004ff177819 */ /* 0x101fe40000011618 */
[----:B------:R-:W-:Y:S02]  /*2fb20*/  SHF.R.U32.HI R24, RZ, 0x4, R24 ;  /* 0x00000004ff187819 */ /* 0x000fe40000011618 */
[C-C-:B--2---:R-:W-:Y:S01]  /*2fb30*/  LOP3.LUT R6, R22.reuse, 0x30, R28.reuse, 0xfe, !PT ;  /* 0x0000003016067812 */ /* 0x144fe200078efe1c */
[----:B------:R-:W-:Y:S01]  /*2fb40*/  VIADD R23, R23, 0x38 ;  /* 0x0000003817177836 */ /* 0x000fe20000000000 */
[----:B------:R-:W-:Y:S01]  /*2fb50*/  LOP3.LUT R7, R22, 0x50, R28, 0xfe, !PT ;  /* 0x0000005016077812 */ /* 0x000fe200078efe1c */
[----:B------:R-:W-:-:S03]  /*2fb60*/  VIADD R24, R24, 0x78 ;  /* 0x0000007818187836 */ /* 0x000fc60000000000 */
[C---:B------:R-:W-:Y:S02]  /*2fb70*/  LOP3.LUT R2, R22.reuse, R23, RZ, 0xfc, !PT ;  /* 0x0000001716027212 */ /* 0x040fe400078efcff */
[C---:B------:R-:W-:Y:S02]  /*2fb80*/  LOP3.LUT R4, R22.reuse, R24, RZ, 0xfc, !PT ;  /* 0x0000001816047212 */ /* 0x040fe400078efcff */
[C-C-:B------:R-:W-:Y:S02]  /*2fb90*/  LOP3.LUT R24, R22.reuse, 0xf0, R28.reuse, 0xfe, !PT ;  /* 0x000000f016187812 */ /* 0x140fe400078efe1c */
[C---:B------:R-:W-:Y:S01]  /*2fba0*/  LOP3.LUT R23, R22.reuse, 0x10, R28, 0xfe, !PT ;  /* 0x0000001016177812 */ /* 0x040fe200078efe1c */
[----:B------:R0:W-:Y:S01]  /*2fbb0*/  STL [R1+0x24], R4 ;  /* 0x0000240401007387 */ /* 0x0001e20000100800 */
[----:B------:R-:W-:Y:S02]  /*2fbc0*/  BAR.SYNC.DEFER_BLOCKING 0x0 ;  /* 0x0000000000007b1d */ /* 0x000fe40000010000 */
[C---:B------:R-:W-:Y:S01]  /*2fbd0*/  ISETP.LT.AND P3, PT, R23.reuse, UR9, !P0 ;  /* 0x0000000917007c0c */ /* 0x040fe2000c761270 */
[----:B-1----:R-:W-:Y:S01]  /*2fbe0*/  IMAD R23, R23, R20, RZ ;  /* 0x0000001417177224 */ /* 0x002fe200078e02ff */
[--C-:B0-----:R-:W-:Y:S01]  /*2fbf0*/  LOP3.LUT R4, R3, 0x60, R0.reuse, 0x78, !PT ;  /* 0x0000006003047812 */ /* 0x101fe200078e7800 */
[----:B------:R-:W-:Y:S01]  /*2fc00*/  IMAD R3, R21, UR5, RZ ;  /* 0x0000000515037c24 */ /* 0x000fe2000f8e02ff */
[----:B------:R-:W-:Y:S01]  /*2fc10*/  SHF.R.U32.HI R0, RZ, 0x4, R0 ;  /* 0x00000004ff007819 */ /* 0x000fe20000011600 */
[----:B------:R0:W-:Y:S01]  /*2fc20*/  STL [R1+0x4], R2 ;  /* 0x0000040201007387 */ /* 0x0001e20000100800 */
[----:B------:R-:W-:-:S02]  /*2fc30*/  LOP3.LUT R21, R22, 0x8, R28, 0xfe, !PT ;  /* 0x0000000816157812 */ /* 0x000fc400078efe1c */
[C-C-:B------:R-:W-:Y:S02]  /*2fc40*/  LOP3.LUT R5, R22.reuse, 0xb8, R0.reuse, 0xfe, !PT ;  /* 0x000000b816057812 */ /* 0x140fe400078efe00 */
[C---:B------:R-:W-:Y:S01]  /*2fc50*/  ISETP.LT.AND P2, PT, R21.reuse, UR9, !P0 ;  /* 0x0000000915007c0c */ /* 0x040fe2000c741270 */
[----:B------:R-:W-:Y:S01]  /*2fc60*/  IMAD R21, R21, R20, RZ ;  /* 0x0000001415157224 */ /* 0x000fe200078e02ff */
[C---:B0-----:R-:W-:Y:S02]  /*2fc70*/  LOP3.LUT R2, R22.reuse, 0xf8, R0, 0xfe, !PT ;  /* 0x000000f816027812 */ /* 0x041fe400078efe00 */
[C---:B------:R-:W-:Y:S01]  /*2fc80*/  LEA R0, P1, R3.reuse, UR6, 0x1 ;  /* 0x0000000603007c11 */ /* 0x040fe2000f8208ff */
[----:B------:R-:W0:Y:S03]  /*2fc90*/  LDS.128 R16, [R4+UR4] ;  /* 0x0000000404107984 */ /* 0x000e260008000c00 */
[----:B------:R-:W-:Y:S01]  /*2fca0*/  LEA.HI.X.SX32 R3, R3, UR7, 0x1, P1 ;  /* 0x0000000703037c11 */ /* 0x000fe200088f0eff */
[----:B------:R-:W1:Y:S04]  /*2fcb0*/  LDS.128 R12, [R4+UR4+0x200] ;  /* 0x00020004040c7984 */ /* 0x000e680008000c00 */
[----:B------:R2:W-:Y:S04]  /*2fcc0*/  STL [R1+0x2c], R2 ;  /* 0x00002c0201007387 */ /* 0x0005e80000100800 */
[----:B------:R3:W-:Y:S04]  /*2fcd0*/  STL [R1+0x28], R5 ;  /* 0x0000280501007387 */ /* 0x0007e80000100800 */
[----:B------:R-:W4:Y:S01]  /*2fce0*/  LDS.128 R8, [R4+UR4+0x400] ;  /* 0x0004000404087984 */ /* 0x000f220008000c00 */
[----:B--2---:R-:W-:-:S02]  /*2fcf0*/  LOP3.LUT R2, R22, R28, RZ, 0xfc, !PT ;  /* 0x0000001c16027212 */ /* 0x004fc400078efcff */
[--C-:B---3--:R-:W-:Y:S02]  /*2fd00*/  LOP3.LUT R5, R22, 0x40, R28.reuse, 0xfe, !PT ;  /* 0x0000004016057812 */ /* 0x108fe400078efe1c */
[C---:B------:R-:W-:Y:S01]  /*2fd10*/  ISETP.LT.AND P4, PT, R2.reuse, UR9, !P0 ;  /* 0x0000000902007c0c */ /* 0x040fe2000c781270 */
[----:B------:R-:W-:Y:S01]  /*2fd20*/  IMAD R2, R2, R20, RZ ;  /* 0x0000001402027224 */ /* 0x000fe200078e02ff */
[----:B0-----:R0:W-:Y:S04]  /*2fd30*/  STL [R1+0xb30], R17 ;  /* 0x000b301101007387 */ /* 0x0011e80000100800 */
[----:B------:R2:W-:Y:S04]  /*2fd40*/  STL [R1+0xb28], R18 ;  /* 0x000b281201007387 */ /* 0x0005e80000100800 */
[----:B------:R3:W-:Y:S01]  /*2fd50*/  STL [R1+0xb14], R19 ;  /* 0x000b141301007387 */ /* 0x0007e20000100800 */
[----:B0-----:R-:W-:-:S03]  /*2fd60*/  LOP3.LUT R17, R22, 0x48, R28, 0xfe, !PT ;  /* 0x0000004816117812 */ /* 0x001fc600078efe1c */
[----:B------:R0:W-:Y:S01]  /*2fd70*/  STL [R1+0xb34], R29 ;  /* 0x000b341d01007387 */ /* 0x0001e20000100800 */
[----:B--2---:R-:W-:-:S03]  /*2fd80*/  LOP3.LUT R18, R22, 0x90, R28, 0xfe, !PT ;  /* 0x0000009016127812 */ /* 0x004fc600078efe1c */
[----:B------:R2:W-:Y:S01]  /*2fd90*/  STL [R1], R6 ;  /* 0x0000000601007387 */ /* 0x0005e20000100800 */
[----:B---3--:R-:W-:-:S03]  /*2fda0*/  LOP3.LUT R19, R22, 0xd0, R28, 0xfe, !PT ;  /* 0x000000d016137812 */ /* 0x008fc600078efe1c */
[----:B------:R3:W-:Y:S01]  /*2fdb0*/  STL [R1+0x8], R5 ;  /* 0x0000080501007387 */ /* 0x0007e20000100800 */
[----:B0-----:R-:W-:-:S03]  /*2fdc0*/  LOP3.LUT R29, R22, 0x80, R28, 0xfe, !PT ;  /* 0x00000080161d7812 */ /* 0x001fc600078efe1c */
[----:B------:R-:W-:Y:S01]  /*2fdd0*/  STL [R1+0x10], R7 ;  /* 0x0000100701007387 */ /* 0x000fe20000100800 */
[C-C-:B--2---:R-:W-:Y:S02]  /*2fde0*/  LOP3.LUT R6, R22.reuse, 0x60, R28.reuse, 0xfe, !PT ;  /* 0x0000006016067812 */ /* 0x144fe400078efe1c */
[----:B------:R-:W-:Y:S02]  /*2fdf0*/  ISETP.LT.AND P5, PT, R29, UR9, !P0 ;  /* 0x000000091d007c0c */ /* 0x000fe4000c7a1270 */
[----:B---3--:R-:W-:-:S05]  /*2fe00*/  LOP3.LUT R5, R22, 0x58, R28, 0xfe, !PT ;  /* 0x0000005816057812 */ /* 0x008fca00078efe1c */
[----:B------:R0:W-:Y:S04]  /*2fe10*/  STL [R1+0x14], R5 ;  /* 0x0000140501007387 */ /* 0x0001e80000100800 */
[----:B------:R-:W-:Y:S04]  /*2fe20*/  STL [R1+0x1c], R6 ;  /* 0x00001c0601007387 */ /* 0x000fe80000100800 */
[----:B-1----:R1:W-:Y:S01]  /*2fe30*/  STL [R1+0xb24], R14 ;  /* 0x000b240e01007387 */ /* 0x0023e20000100800 */
[----:B0-----:R-:W-:-:S05]  /*2fe40*/  LOP3.LUT R5, R22, 0x88, R28, 0xfe, !PT ;  /* 0x0000008816057812 */ /* 0x001fca00078efe1c */
[----:B------:R-:W-:Y:S01]  /*2fe50*/  STL [R1+0x30], R5 ;  /* 0x0000300501007387 */ /* 0x000fe20000100800 */
[----:B-1----:R-:W-:-:S03]  /*2fe60*/  LOP3.LUT R14, R22, 0x98, R28, 0xfe, !PT ;  /* 0x00000098160e7812 */ /* 0x002fc600078efe1c */
[----:B------:R-:W0:Y:S04]  /*2fe70*/  LDS.128 R4, [R4+UR4+0x600] ;  /* 0x0006000404047984 */ /* 0x000e280008000c00 */
[----:B------:R1:W-:Y:S04]  /*2fe80*/  STL [R1+0xb18], R15 ;  /* 0x000b180f01007387 */ /* 0x0003e80000100800 */
[----:B------:R2:W-:Y:S04]  /*2fe90*/  STL [R1+0xb2c], R18 ;  /* 0x000b2c1201007387 */ /* 0x0005e80000100800 */
[----:B----4-:R3:W-:Y:S01]  /*2fea0*/  STL [R1+0xb20], R10 ;  /* 0x000b200a01007387 */ /* 0x0107e20000100800 */
[----:B-1----:R-:W-:-:S03]  /*2feb0*/  LOP3.LUT R15, R22, 0xc8, R28, 0xfe, !PT ;  /* 0x000000c8160f7812 */ /* 0x002fc600078efe1c */
[----:B------:R1:W-:Y:S01]  /*2fec0*/  STL [R1+0xb10], R11 ;  /* 0x000b100b01007387 */ /* 0x0003e20000100800 */
[C-C-:B--2---:R-:W-:Y:S02]  /*2fed0*/  LOP3.LUT R18, R22.reuse, 0xd8, R28.reuse, 0xfe, !PT ;  /* 0x000000d816127812 */ /* 0x144fe400078efe1c */
[C-C-:B---3--:R-:W-:Y:S02]  /*2fee0*/  LOP3.LUT R10, R22.reuse, 0xa0, R28.reuse, 0xfe, !PT ;  /* 0x000000a0160a7812 */ /* 0x148fe400078efe1c */
[C-C-:B-1----:R-:W-:Y:S01]  /*2fef0*/  LOP3.LUT R11, R22.reuse, 0xa8, R28.reuse, 0xfe, !PT ;  /* 0x000000a8160b7812 */ /* 0x142fe200078efe1c */
[----:B0-----:R0:W-:Y:S04]  /*2ff00*/  STL [R1+0xb1c], R6 ;  /* 0x000b1c0601007387 */ /* 0x0011e80000100800 */
[----:B------:R1:W-:Y:S04]  /*2ff10*/  STL [R1+0xb0c], R7 ;  /* 0x000b0c0701007387 */ /* 0x0003e80000100800 */
[----:B------:R2:W-:Y:S01]  /*2ff20*/  STL [R1+0x38], R11 ;  /* 0x0000380b01007387 */ /* 0x0005e20000100800 */
[----:B0-----:R-:W-:-:S02]  /*2ff30*/  LOP3.LUT R6, R22, 0xb0, R28, 0xfe, !PT ;  /* 0x000000b016067812 */ /* 0x001fc400078efe1c */
[C-C-:B-1----:R-:W-:Y:S02]  /*2ff40*/  LOP3.LUT R7, R22.reuse, 0xc0, R28.reuse, 0xfe, !PT ;  /* 0x000000c016077812 */ /* 0x142fe400078efe1c */
[----:B--2---:R-:W-:-:S03]  /*2ff50*/  LOP3.LUT R11, R22, 0xe0, R28, 0xfe, !PT ;  /* 0x000000e0160b7812 */ /* 0x004fc600078efe1c */
[----:B------:R0:W-:Y:S04]  /*2ff60*/  STL [R1+0x44], R7 ;  /* 0x0000440701007387 */ /* 0x0001e80000100800 */
[----:B------:R1:W-:Y:S04]  /*2ff70*/  STL [R1+0x58], R18 ;  /* 0x0000581201007387 */ /* 0x0003e80000100800 */
[----:B------:R2:W-:Y:S01]  /*2ff80*/  STL [R1+0x34], R24 ;  /* 0x0000341801007387 */ /* 0x0005e20000100800 */
[----:B0-----:R-:W-:-:S03]  /*2ff90*/  LOP3.LUT R7, R22, 0xe8, R28, 0xfe, !PT ;  /* 0x000000e816077812 */ /* 0x001fc600078efe1c */
[----:B------:R-:W3:Y:S01]  /*2ffa0*/  LDL.LU R29, [R1+0xb34] ;  /* 0x000b3400011d7983 */ /* 0x000ee20000300800 */
[C-C-:B-1----:R-:W-:Y:S02]  /*2ffb0*/  LOP3.LUT R18, R22.reuse, 0x70, R28.reuse, 0xfe, !PT ;  /* 0x0000007016127812 */ /* 0x142fe400078efe1c */
[----:B------:R-:W-:Y:S02]  /*2ffc0*/  LOP3.LUT R28, R22, 0x68, R28, 0xfe, !PT ;  /* 0x00000068161c7812 */ /* 0x000fe400078efe1c */
[----:B--2---:R-:W-:-:S04]  /*2ffd0*/  LEA R24, P1, R2, R0, 0x1 ;  /* 0x0000000002187211 */ /* 0x004fc800078208ff */
[-C--:B------:R-:W-:Y:S02]  /*2ffe0*/  LEA.HI.X.SX32 R25, R2, R3.reuse, 0x1, P1 ;  /* 0x0000000302197211 */ /* 0x080fe400008f0eff */
[C---:B------:R-:W-:Y:S01]  /*2fff0*/  ISETP.LT.AND P1, PT, R26.reuse, UR9, !P0 ;  /* 0x000000091a007c0c */ /* 0x040fe2000c721270 */
[----:B------:R-:W-:Y:S01]  /*30000*/  IMAD R26, R26, R20, RZ ;  /* 0x000000141a1a7224 */ /* 0x000fe200078e02ff */
[-C--:B------:R-:W-:Y:S01]  /*30010*/  LEA R20, P6, R21, R0.reuse, 0x1 ;  /* 0x0000000015147211 */ /* 0x080fe200078c08ff */
[----:B------:R0:W-:Y:S01]  /*30020*/  @P4 STG.E.U16 desc[UR10][R24.64], R16 ;  /* 0x0000001018004986 */ /* 0x0001e2000c10150a */
[----:B------:R-:W-:Y:S01]  /*30030*/  LEA R22, P4, R23, R0, 0x1 ;  /* 0x0000000017167211 */ /* 0x000fe200078808ff */
[----:B0-----:R-:W0:Y:S01]  /*30040*/  LDC R25, c[0x0][0x248] ;  /* 0x00009200ff197b82 */ /* 0x001e220000000800 */
[-C--:B------:R-:W-:Y:S02]  /*30050*/  LEA.HI.X.SX32 R21, R21, R3.reuse, 0x1, P6 ;  /* 0x0000000315157211 */ /* 0x080fe400030f0eff */
[----:B------:R-:W-:-:S02]  /*30060*/  LEA.HI.X.SX32 R23, R23, R3, 0x1, P4 ;  /* 0x0000000317177211 */ /* 0x000fc400020f0eff */
[CC--:B------:R-:W-:Y:S02]  /*30070*/  LEA R24, P6, R26.reuse, R0.reuse, 0x1 ;  /* 0x000000001a187211 */ /* 0x0c0fe400078c08ff */
[C---:B------:R-:W-:Y:S01]  /*30080*/  ISETP.LT.AND P4, PT, R27.reuse, UR9, !P0 ;  /* 0x000000091b007c0c */ /* 0x040fe2000c781270 */
[----:B------:R1:W-:Y:S04]  /*30090*/  @P2 STG.E.U16 desc[UR10][R20.64], R12 ;  /* 0x0000000c14002986 */ /* 0x0003e8000c10150a */
[----:B------:R2:W-:Y:S01]  /*300a0*/  @P3 STG.E.U16 desc[UR10][R22.64], R8 ;  /* 0x0000000816003986 */ /* 0x0005e2000c10150a */
[----:B0-----:R-:W-:Y:S01]  /*300b0*/  IMAD R27, R27, R25, RZ ;  /* 0x000000191b1b7224 */ /* 0x001fe200078e02ff */
[----:B------:R-:W-:Y:S02]  /*300c0*/  LEA.HI.X.SX32 R25, R26, R3, 0x1, P6 ;  /* 0x000000031a197211 */ /* 0x000fe400030f0eff */
[----:B------:R-:W4:Y:S02]  /*300d0*/  LDL.LU R26, [R1+0x8] ;  /* 0x00000800011a7983 */ /* 0x000f240000300800 */
[----:B-1----:R-:W-:-:S02]  /*300e0*/  LEA R20, P3, R27, R0, 0x1 ;  /* 0x000000001b147211 */ /* 0x002fc400078608ff */
[----:B------:R0:W-:Y:S02]  /*300f0*/  @P1 STG.E.U16 desc[UR10][R24.64], R4 ;  /* 0x0000000418001986 */ /* 0x0001e4000c10150a */
[----:B------:R-:W-:Y:S02]  /*30100*/  LEA.HI.X.SX32 R21, R27, R3, 0x1, P3 ;  /* 0x000000031b157211 */ /* 0x000fe400018f0eff */
[----:B--2---:R-:W2:Y:S04]  /*30110*/  LDL.LU R23, [R1] ;  /* 0x0000000001177983 */ /* 0x004ea80000300800 */
[----:B------:R-:W5:Y:S01]  /*30120*/  LDL.LU R27, [R1+0x30] ;  /* 0x00003000011b7983 */ /* 0x000f620000300800 */
[----:B0-----:R-:W-:-:S03]  /*30130*/  PRMT R4, R16, 0x7632, R4 ;  /* 0x0000763210047816 */ /* 0x001fc60000000004 */
[----:B------:R-:W5:Y:S01]  /*30140*/  LDL.LU R25, [R1+0x1c] ;  /* 0x00001c0001197983 */ /* 0x000f620000300800 */
[----:B------:R-:W0:Y:S03]  /*30150*/  LDC R24, c[0x0][0x248] ;  /* 0x00009200ff187b82 */ /* 0x000e260000000800 */
[----:B------:R1:W-:Y:S02]  /*30160*/  @P4 STG.E.U16 desc[UR10][R20.64], R4 ;  /* 0x0000000414004986 */ /* 0x0003e4000c10150a */
[----:B-1----:R-:W-:Y:S02]  /*30170*/  PRMT R4, R12, 0x7632, R4 ;  /* 0x000076320c047816 */ /* 0x002fe40000000004 */
[----:B------:R-:W4:Y:S01]  /*30180*/  LDL.LU R12, [R1+0x4] ;  /* 0x00000400010c7983 */ /* 0x000f220000300800 */
[C---:B---3--:R-:W-:Y:S01]  /*30190*/  ISETP.LT.AND P2, PT, R29.reuse, UR9, !P0 ;  /* 0x000000091d007c0c */ /* 0x048fe2000c741270 */
[----:B0-----:R-:W-:-:S05]  /*301a0*/  IMAD R29, R29, R24, RZ ;  /* 0x000000181d1d7224 */ /* 0x001fca00078e02ff */
[----:B------:R-:W-:Y:S02]  /*301b0*/  LEA R22, P1, R29, R0, 0x1 ;  /* 0x000000001d167211 */ /* 0x000fe400078208ff */
[C---:B--2---:R-:W-:Y:S01]  /*301c0*/  ISETP.LT.AND P3, PT, R23.reuse, UR9, !P0 ;  /* 0x0000000917007c0c */ /* 0x044fe2000c761270 */
[----:B------:R-:W-:Y:S01]  /*301d0*/  IMAD R16, R23, R24, RZ ;  /* 0x0000001817107224 */ /* 0x000fe200078e02ff */
[-C--:B------:R-:W-:Y:S02]  /*301e0*/  LEA.HI.X.SX32 R23, R29, R3.reuse, 0x1, P1 ;  /* 0x000000031d177211 */ /* 0x080fe400008f0eff */
[----:B------:R-:W2:Y:S02]  /*301f0*/  LDL.LU R29, [R1+0x14] ;  /* 0x00001400011d7983 */ /* 0x000ea40000300800 */
[C---:B------:R-:W-:Y:S02]  /*30200*/  LEA R20, P4, R16.reuse, R0, 0x1 ;  /* 0x0000000010147211 */ /* 0x040fe400078808ff */
[----:B------:R0:W-:Y:S02]  /*30210*/  @P2 STG.E.U16 desc[UR10][R22.64], R4 ;  /* 0x0000000416002986 */ /* 0x0001e4000c10150a */
[----:B------:R-:W-:-:S02]  /*30220*/  LEA.HI.X.SX32 R21, R16, R3, 0x1, P4 ;  /* 0x0000000310157211 */ /* 0x000fc400020f0eff */
[----:B------:R-:W3:Y:S01]  /*30230*/  LDL.LU R16, [R1+0x10] ;  /* 0x0000100001107983 */ /* 0x000ee20000300800 */
[----:B------:R-:W-:Y:S02]  /*30240*/  ISETP.LT.AND P4, PT, R17, UR9, !P0 ;  /* 0x0000000911007c0c */ /* 0x000fe4000c781270 */
[C---:B----4-:R-:W-:Y:S01]  /*30250*/  ISETP.LT.AND P1, PT, R12.reuse, UR9, !P0 ;  /* 0x000000090c007c0c */ /* 0x050fe2000c721270 */
[----:B------:R-:W-:-:S05]  /*30260*/  IMAD R12, R12, R24, RZ ;  /* 0x000000180c0c7224 */ /* 0x000fca00078e02ff */
[----:B0-----:R-:W-:-:S04]  /*30270*/  LEA R22, P2, R12, R0, 0x1 ;  /* 0x000000000c167211 */ /* 0x001fc800078408ff */
[----:B------:R-:W-:Y:S02]  /*30280*/  LEA.HI.X.SX32 R23, R12, R3, 0x1, P2 ;  /* 0x000000030c177211 */ /* 0x000fe400010f0eff */
[----:B------:R-:W-:Y:S01]  /*30290*/  PRMT R12, R4, 0x7632, R12 ;  /* 0x00007632040c7816 */ /* 0x000fe2000000000c */
[----:B------:R-:W-:Y:S02]  /*302a0*/  IMAD R4, R17, R24, RZ ;  /* 0x0000001811047224 */ /* 0x000fe400078e02ff */
[----:B------:R-:W4:Y:S01]  /*302b0*/  LDL.LU R17, [R1+0xb30] ;  /* 0x000b300001117983 */ /* 0x000f220000300800 */
[----:B------:R-:W-:-:S05]  /*302c0*/  PRMT R8, R8, 0x7632, R8 ;  /* 0x0000763208087816 */ /* 0x000fca0000000008 */
[----:B------:R0:W-:Y:S01]  /*302d0*/  @P3 STG.E.U16 desc[UR10][R20.64], R8 ;  /* 0x0000000814003986 */ /* 0x0001e2000c10150a */
[----:B------:R-:W-:-:S03]  /*302e0*/  ISETP.LT.AND P3, PT, R26, UR9, !P0 ;  /* 0x000000091a007c0c */ /* 0x000fc6000c761270 */
[----:B------:R1:W-:Y:S01]  /*302f0*/  @P1 STG.E.U16 desc[UR10][R22.64], R12 ;  /* 0x0000000c16001986 */ /* 0x0003e2000c10150a */
[----:B0-----:R-:W-:-:S03]  /*30300*/  IMAD R8, R26, R24, RZ ;  /* 0x000000181a087224 */ /* 0x001fc600078e02ff */
[----:B------:R-:W5:Y:S01]  /*30310*/  LDL.LU R26, [R1+0x24] ;  /* 0x00002400011a7983 */ /* 0x000f620000300800 */
[-C--:B-1----:R-:W-:Y:S02]  /*30320*/  LEA R22, P6, R4, R0.reuse, 0x1 ;  /* 0x0000000004167211 */ /* 0x082fe400078c08ff */
[----:B------:R-:W-:Y:S02]  /*30330*/  LEA R20, P2, R8, R0, 0x1 ;  /* 0x0000000008147211 */ /* 0x000fe400078408ff */
[-C--:B------:R-:W-:Y:S02]  /*30340*/  LEA.HI.X.SX32 R23, R4, R3.reuse, 0x1, P6 ;  /* 0x0000000304177211 */ /* 0x080fe400030f0eff */
[----:B------:R-:W-:Y:S01]  /*30350*/  LEA.HI.X.SX32 R21, R8, R3, 0x1, P2 ;  /* 0x0000000308157211 */ /* 0x000fe200010f0eff */
[CC--:B--2---:R-:W-:Y:S01]  /*30360*/  IMAD R4, R29.reuse, R24.reuse, RZ ;  /* 0x000000181d047224 */ /* 0x0c4fe200078e02ff */
[----:B------:R-:W-:Y:S01]  /*30370*/  ISETP.LT.AND P2, PT, R29, UR9, !P0 ;  /* 0x000000091d007c0c */ /* 0x000fe2000c741270 */
[C---:B---3--:R-:W-:Y:S01]  /*30380*/  IMAD R8, R16.reuse, R24, RZ ;  /* 0x0000001810087224 */ /* 0x048fe200078e02ff */
[----:B------:R-:W-:Y:S01]  /*30390*/  ISETP.LT.AND P1, PT, R16, UR9, !P0 ;  /* 0x0000000910007c0c */ /* 0x000fe2000c721270 */
[----:B----4-:R0:W-:Y:S04]  /*303a0*/  @P3 STG.E.U16 desc[UR10][R20.64], R17 ;  /* 0x0000001114003986 */ /* 0x0101e8000c10150a */
[----:B------:R1:W-:Y:S01]  /*303b0*/  @P4 STG.E.U16 desc[UR10][R22.64], R13 ;  /* 0x0000000d16004986 */ /* 0x0003e2000c10150a */
[----:B0-----:R-:W-:-:S02]  /*303c0*/  LEA R20, P3, R8, R0, 0x1 ;  /* 0x0000000008147211 */ /* 0x001fc400078608ff */
[----:B-1----:R-:W-:Y:S02]  /*303d0*/  LEA R22, P6, R4, R0, 0x1 ;  /* 0x0000000004167211 */ /* 0x002fe400078c08ff */
[-C--:B------:R-:W-:Y:S02]  /*303e0*/  LEA.HI.X.SX32 R21, R8, R3.reuse, 0x1, P3 ;  /* 0x0000000308157211 */ /* 0x080fe400018f0eff */
[----:B------:R-:W-:Y:S01]  /*303f0*/  LEA.HI.X.SX32 R23, R4, R3, 0x1, P6 ;  /* 0x0000000304177211 */ /* 0x000fe200030f0eff */
[C---:B------:R-:W-:Y:S01]  /*30400*/  IMAD R4, R18.reuse, R24, RZ ;  /* 0x0000001812047224 */ /* 0x040fe200078e02ff */
[----:B-----5:R-:W-:Y:S01]  /*30410*/  ISETP.LT.AND P3, PT, R27, UR9, !P0 ;  /* 0x000000091b007c0c */ /* 0x020fe2000c761270 */
[----:B------:R0:W-:Y:S04]  /*30420*/  @P1 STG.E.U16 desc[UR10][R20.64], R9 ;  /* 0x0000000914001986 */ /* 0x0001e8000c10150a */
[----:B------:R-:W-:Y:S01]  /*30430*/  @P2 STG.E.U16 desc[UR10][R22.64], R5 ;  /* 0x0000000516002986 */ /* 0x000fe2000c10150a */
[----:B------:R-:W-:-:S03]  /*30440*/  ISETP.LT.AND P2, PT, R18, UR9, !P0 ;  /* 0x0000000912007c0c */ /* 0x000fc6000c741270 */
[----:B------:R-:W2:Y:S04]  /*30450*/  LDL.LU R27, [R1+0x38] ;  /* 0x00003800011b7983 */ /* 0x000ea80000300800 */
[----:B------:R-:W3:Y:S01]  /*30460*/  LDL.LU R18, [R1+0xb2c] ;  /* 0x000b2c0001127983 */ /* 0x000ee20000300800 */
[CC--:B------:R-:W-:Y:S01]  /*30470*/  IMAD R8, R25.reuse, R24.reuse, RZ ;  /* 0x0000001819087224 */ /* 0x0c0fe200078e02ff */
[----:B------:R-:W-:Y:S02]  /*30480*/  ISETP.LT.AND P4, PT, R25, UR9, !P0 ;  /* 0x0000000919007c0c */ /* 0x000fe4000c781270 */
[C---:B------:R-:W-:Y:S01]  /*30490*/  ISETP.LT.AND P1, PT, R28.reuse, UR9, !P0 ;  /* 0x000000091c007c0c */ /* 0x040fe2000c721270 */
[----:B------:R-:W-:Y:S01]  /*304a0*/  IMAD R28, R28, R24, RZ ;  /* 0x000000181c1c7224 */ /* 0x000fe200078e02ff */
[----:B0-----:R-:W-:Y:S01]  /*304b0*/  LEA R20, P6, R8, R0, 0x1 ;  /* 0x0000000008147211 */ /* 0x001fe200078c08ff */
[----:B------:R-:W4:Y:S01]  /*304c0*/  LDL.LU R25, [R1+0x44] ;  /* 0x0000440001197983 */ /* 0x000f220000300800 */
[----:B------:R-:W-:-:S02]  /*304d0*/  PRMT R17, R17, 0x7632, R17 ;  /* 0x0000763211117816 */ /* 0x000fc40000000011 */
[-C--:B------:R-:W-:Y:S02]  /*304e0*/  LEA.HI.X.SX32 R21, R8, R3.reuse, 0x1, P6 ;  /* 0x0000000308157211 */ /* 0x080fe400030f0eff */
[CC--:B------:R-:W-:Y:S02]  /*304f0*/  LEA R16, P6, R28.reuse, R0.reuse, 0x1 ;  /* 0x000000001c107211 */ /* 0x0c0fe400078c08ff */
[----:B------:R-:W-:Y:S01]  /*30500*/  PRMT R13, R13, 0x7632, R13 ;  /* 0x000076320d0d7816 */ /* 0x000fe2000000000d */
[----:B------:R0:W-:Y:S01]  /*30510*/  @P4 STG.E.U16 desc[UR10][R20.64], R17 ;  /* 0x0000001114004986 */ /* 0x0001e2000c10150a */
[----:B------:R-:W-:Y:S02]  /*30520*/  PRMT R9, R9, 0x7632, R9 ;  /* 0x0000763209097816 */ /* 0x000fe40000000009 */
[----:B0-----:R-:W-:Y:S02]  /*30530*/  LEA.HI.X.SX32 R17, R28, R3, 0x1, P6 ;  /* 0x000000031c117211 */ /* 0x001fe400030f0eff */
[----:B------:R-:W-:-:S03]  /*30540*/  LEA R12, P6, R4, R0, 0x1 ;  /* 0x00000000040c7211 */ /* 0x000fc600078c08ff */
[----:B------:R0:W-:Y:S02]  /*30550*/  @P1 STG.E.U16 desc[UR10][R16.64], R13 ;  /* 0x0000000d10001986 */ /* 0x0001e4000c10150a */
[----:B0-----:R-:W-:-:S05]  /*30560*/  LEA.HI.X.SX32 R13, R4, R3, 0x1, P6 ;  /* 0x00000003040d7211 */ /* 0x001fca00030f0eff */
[----:B------:R0:W-:Y:S01]  /*30570*/  @P2 STG.E.U16 desc[UR10][R12.64], R9 ;  /* 0x000000090c002986 */ /* 0x0001e2000c10150a */
[----:B------:R-:W-:Y:S02]  /*30580*/  ISETP.LT.AND P2, PT, R14, UR9, !P0 ;  /* 0x000000090e007c0c */ /* 0x000fe4000c741270 */
[----:B---3--:R-:W-:Y:S02]  /*30590*/  ISETP.LT.AND P1, PT, R18, UR9, !P0 ;  /* 0x0000000912007c0c */ /* 0x008fe4000c721270 */
[----:B------:R-:W3:Y:S04]  /*305a0*/  LDL.LU R18, [R1+0xb28] ;  /* 0x000b280001127983 */ /* 0x000ee80000300800 */
[----:B------:R-:W5:Y:S01]  /*305b0*/  LDL.LU R14, [R1+0xb24] ;  /* 0x000b2400010e7983 */ /* 0x000f620000300800 */
[C---:B------:R-:W-:Y:S01]  /*305c0*/  IMAD R20, R26.reuse, R24, RZ ;  /* 0x000000181a147224 */ /* 0x040fe200078e02ff */
[----:B------:R-:W-:Y:S01]  /*305d0*/  ISETP.LT.AND P4, PT, R26, UR9, !P0 ;  /* 0x000000091a007c0c */ /* 0x000fe2000c781270 */
[----:B------:R-:W-:Y:S01]  /*305e0*/  IMAD R2, R24, 0x80, R2 ;  /* 0x0000008018027824 */ /* 0x000fe200078e0202 */
[----:B0-----:R-:W-:Y:S01]  /*305f0*/  PRMT R13, R5, 0x7632, R13 ;  /* 0x00007632050d7816 */ /* 0x001fe2000000000d */
[----:B------:R-:W4:Y:S01]  /*30600*/  LDL.LU R26, [R1+0x28] ;  /* 0x00002800011a7983 */ /* 0x000f220000300800 */
[----:B------:R-:W-:Y:S01]  /*30610*/  LEA R8, P6, R20, R0, 0x1 ;  /* 0x0000000014087211 */ /* 0x000fe200078c08ff */
[----:B------:R-:W-:-:S03]  /*30620*/  IMAD R12, R24, 0x8, R2 ;  /* 0x00000008180c7824 */ /* 0x000fc600078e0202 */
[----:B------:R-:W-:Y:S02]  /*30630*/  LEA.HI.X.SX32 R9, R20, R3, 0x1, P6 ;  /* 0x0000000314097211 */ /* 0x000fe400030f0eff */
[----:B------:R-:W-:-:S03]  /*30640*/  LEA R4, P6, R2, R0, 0x1 ;  /* 0x0000000002047211 */ /* 0x000fc600078c08ff */
[----:B------:R0:W-:Y:S01]  /*30650*/  @P4 STG.E.U16 desc[UR10][R8.64], R13 ;  /* 0x0000000d08004986 */ /* 0x0001e2000c10150a */
[----:B------:R-:W-:Y:S02]  /*30660*/  LEA.HI.X.SX32 R5, R2, R3, 0x1, P6 ;  /* 0x0000000302057211 */ /* 0x000fe400030f0eff */
[----:B------:R-:W-:Y:S02]  /*30670*/  ISETP.LT.AND P4, PT, R10, UR9, !P0 ;  /* 0x000000090a007c0c */ /* 0x000fe4000c781270 */
[----:B------:R-:W4:Y:S01]  /*30680*/  LDL.LU R10, [R1+0xb20] ;  /* 0x000b2000010a7983 */ /* 0x000f220000300800 */
[----:B0-----:R-:W-:-:S04]  /*30690*/  LEA R8, P6, R12, R0, 0x1 ;  /* 0x000000000c087211 */ /* 0x001fc800078c08ff */
[----:B------:R-:W-:Y:S01]  /*306a0*/  LEA.HI.X.SX32 R9, R12, R3, 0x1, P6 ;  /* 0x000000030c097211 */ /* 0x000fe200030f0eff */
[----:B---3--:R0:W-:Y:S04]  /*306b0*/  @P5 STG.E.U16 desc[UR10][R4.64], R18 ;  /* 0x0000001204005986 */ /* 0x0081e8000c10150a */
[----:B-----5:R1:W-:Y:S01]  /*306c0*/  @P3 STG.E.U16 desc[UR10][R8.64], R14 ;  /* 0x0000000e08003986 */ /* 0x0203e2000c10150a */
[----:B------:R-:W-:-:S03]  /*306d0*/  ISETP.LT.AND P3, PT, R6, UR9, !P0 ;  /* 0x0000000906007c0c */ /* 0x000fc6000c761270 */
[----:B------:R-:W3:Y:S01]  /*306e0*/  LDL.LU R6, [R1+0xb1c] ;  /* 0x000b1c0001067983 */ /* 0x000ee20000300800 */
[----:B------:R-:W-:-:S04]  /*306f0*/  IMAD R2, R24, 0x8, R12 ;  /* 0x0000000818027824 */ /* 0x000fc800078e020c */
[----:B------:R-:W-:Y:S01]  /*30700*/  IMAD R12, R24, 0x8, R2 ;  /* 0x00000008180c7824 */ /* 0x000fe200078e0202 */
[----:B0-----:R-:W-:-:S04]  /*30710*/  LEA R4, P6, R2, R0, 0x1 ;  /* 0x0000000002047211 */ /* 0x001fc800078c08ff */
[-C--:B------:R-:W-:Y:S01]  /*30720*/  LEA.HI.X.SX32 R5, R2, R3.reuse, 0x1, P6 ;  /* 0x0000000302057211 */ /* 0x080fe200030f0eff */
[----:B------:R-:W-:Y:S01]  /*30730*/  IMAD R2, R24, 0x8, R12 ;  /* 0x0000000818027824 */ /* 0x000fe200078e020c */
[CC--:B-1----:R-:W-:Y:S02]  /*30740*/  LEA R8, P6, R12.reuse, R0.reuse, 0x1 ;  /* 0x000000000c087211 */ /* 0x0c2fe400078c08ff */
[----:B--2---:R-:W-:Y:S01]  /*30750*/  ISETP.LT.AND P5, PT, R27, UR9, !P0 ;  /* 0x000000091b007c0c */ /* 0x004fe2000c7a1270 */
[----:B----4-:R0:W-:Y:S01]  /*30760*/  @P1 STG.E.U16 desc[UR10][R4.64], R10 ;  /* 0x0000000a04001986 */ /* 0x0101e2000c10150a */
[----:B------:R-:W-:Y:S01]  /*30770*/  LEA.HI.X.SX32 R9, R12, R3, 0x1, P6 ;  /* 0x000000030c097211 */ /* 0x000fe200030f0eff */
[----:B------:R-:W-:Y:S01]  /*30780*/  IMAD R12, R24, 0x8, R2 ;  /* 0x00000008180c7824 */ /* 0x000fe200078e0202 */
[----:B------:R-:W-:Y:S01]  /*30790*/  PRMT R18, R18, 0x7632, R18 ;  /* 0x0000763212127816 */ /* 0x000fe20000000012 */
[----:B------:R-:W2:Y:S01]  /*307a0*/  LDL.LU R27, [R1+0x58] ;  /* 0x00005800011b7983 */ /* 0x000ea20000300800 */
[----:B0-----:R-:W-:-:S04]  /*307b0*/  LEA R4, P6, R2, R0, 0x1 ;  /* 0x0000000002047211 */ /* 0x001fc800078c08ff */
[----:B------:R-:W-:Y:S02]  /*307c0*/  LEA.HI.X.SX32 R5, R2, R3, 0x1, P6 ;  /* 0x0000000302057211 */ /* 0x000fe400030f0eff */
[----:B------:R-:W-:Y:S02]  /*307d0*/  PRMT R14, R14, 0x7632, R14 ;  /* 0x000076320e0e7816 */ /* 0x000fe4000000000e */
[----:B------:R-:W-:Y:S01]  /*307e0*/  ISETP.LT.AND P1, PT, R25, UR9, !P0 ;  /* 0x0000000919007c0c */ /* 0x000fe2000c721270 */
[----:B---3--:R0:W-:Y:S01]  /*307f0*/  @P2 STG.E.U16 desc[UR10][R8.64], R6 ;  /* 0x0000000608002986 */ /* 0x0081e2000c10150a */
[----:B------:R-:W-:-:S03]  /*30800*/  ISETP.LT.AND P2, PT, R15, UR9, !P0 ;  /* 0x000000090f007c0c */ /* 0x000fc6000c741270 */
[----:B------:R1:W-:Y:S04]  /*30810*/  @P4 STG.E.U16 desc[UR10][R4.64], R18 ;  /* 0x0000001204004986 */ /* 0x0003e8000c10150a */
[----:B------:R-:W3:Y:S01]  /*30820*/  LDL.LU R15, [R1+0xb18] ;  /* 0x000b1800010f7983 */ /* 0x000ee20000300800 */
[----:B0-----:R-:W-:-:S03]  /*30830*/  LEA R8, P6, R12, R0, 0x1 ;  /* 0x000000000c087211 */ /* 0x001fc600078c08ff */
[----:B------:R-:W4:Y:S01]  /*30840*/  LDL.LU R25, [R1+0x2c] ;  /* 0x00002c0001197983 */ /* 0x000f220000300800 */
[----:B------:R-:W-:-:S05]  /*30850*/  LEA.HI.X.SX32 R9, R12, R3, 0x1, P6 ;  /* 0x000000030c097211 */ /* 0x000fca00030f0eff */
[----:B------:R-:W-:Y:S01]  /*30860*/  @P5 STG.E.U16 desc[UR10][R8.64], R14 ;  /* 0x0000000e08005986 */ /* 0x000fe2000c10150a */
[----:B------:R-:W-:-:S03]  /*30870*/  ISETP.LT.AND P5, PT, R19, UR9, !P0 ;  /* 0x0000000913007c0c */ /* 0x000fc6000c7a1270 */
[----:B------:R-:W5:Y:S01]  /*30880*/  LDL.LU R19, [R1+0xb14] ;  /* 0x000b140001137983 */ /* 0x000f620000300800 */
[----:B------:R-:W-:Y:S01]  /*30890*/  IMAD R2, R24, 0x8, R12 ;  /* 0x0000000818027824 */ /* 0x000fe200078e020c */
[C---:B------:R-:W-:Y:S01]  /*308a0*/  ISETP.LT.AND P4, PT, R26.reuse, UR9, !P0 ;  /* 0x000000091a007c0c */ /* 0x040fe2000c781270 */
[----:B------:R-:W-:Y:S01]  /*308b0*/  IMAD R13, R26, R24, RZ ;  /* 0x000000181a0d7224 */ /* 0x000fe200078e02ff */
[----:B------:R-:W-:Y:S01]  /*308c0*/  PRMT R10, R10, 0x7632, R10 ;  /* 0x000076320a0a7816 */ /* 0x000fe2000000000a */
[----:B------:R-:W4:Y:S01]  /*308d0*/  LDL.LU R26, [R1+0x34] ;  /* 0x00003400011a7983 */ /* 0x000f220000300800 */
[----:B-1----:R-:W-:-:S04]  /*308e0*/  LEA R4, P6, R2, R0, 0x1 ;  /* 0x0000000002047211 */ /* 0x002fc800078c08ff */
[-C--:B------:R-:W-:Y:S01]  /*308f0*/  LEA.HI.X.SX32 R5, R2, R3.reuse, 0x1, P6 ;  /* 0x0000000302057211 */ /* 0x080fe200030f0eff */
[----:B------:R-:W-:Y:S01]  /*30900*/  IMAD R2, R24, 0x10, R2 ;  /* 0x0000001018027824 */ /* 0x000fe200078e0202 */
[CC--:B------:R-:W-:Y:S02]  /*30910*/  LEA R12, P6, R13.reuse, R0.reuse, 0x1 ;  /* 0x000000000d0c7211 */ /* 0x0c0fe400078c08ff */
[----:B------:R-:W-:Y:S01]  /*30920*/  PRMT R17, R6, 0x7632, R17 ;  /* 0x0000763206117816 */ /* 0x000fe20000000011 */
[----:B------:R-:W-:Y:S01]  /*30930*/  @P3 STG.E.U16 desc[UR10][R4.64], R10 ;  /* 0x0000000a04003986 */ /* 0x000fe2000c10150a */
[----:B------:R-:W-:Y:S01]  /*30940*/  LEA.HI.X.SX32 R13, R13, R3, 0x1, P6 ;  /* 0x000000030d0d7211 */ /* 0x000fe200030f0eff */
[----:B------:R-:W-:Y:S01]  /*30950*/  IMAD R6, R24, 0x8, R2 ;  /* 0x0000000818067824 */ /* 0x000fe200078e0202 */
[----:B------:R-:W-:-:S03]  /*30960*/  LEA R16, P3, R2, R0, 0x1 ;  /* 0x0000000002107211 */ /* 0x000fc600078608ff */
[----:B------:R0:W-:Y:S01]  /*30970*/  @P4 STG.E.U16 desc[UR10][R12.64], R17 ;  /* 0x000000110c004986 */ /* 0x0001e2000c10150a */
[----:B------:R-:W-:-:S04]  /*30980*/  LEA R20, P6, R6, R0, 0x1 ;  /* 0x0000000006147211 */ /* 0x000fc800078c08ff */
[-C--:B------:R-:W-:Y:S02]  /*30990*/  LEA.HI.X.SX32 R21, R6, R3.reuse, 0x1, P6 ;  /* 0x0000000306157211 */ /* 0x080fe400030f0eff */
[----:B0-----:R-:W-:Y:S01]  /*309a0*/  LEA.HI.X.SX32 R17, R2, R3, 0x1, P3 ;  /* 0x0000000302117211 */ /* 0x001fe200018f0eff */
[----:B------:R-:W-:-:S04]  /*309b0*/  IMAD R2, R24, 0x8, R6 ;  /* 0x0000000818027824 */ /* 0x000fc800078e0206 */
[----:B------:R-:W-:Y:S01]  /*309c0*/  IMAD R6, R24, 0x8, R2 ;  /* 0x0000000818067824 */ /* 0x000fe200078e0202 */
[----:B------:R-:W-:Y:S02]  /*309d0*/  ISETP.LT.AND P3, PT, R11, UR9, !P0 ;  /* 0x000000090b007c0c */ /* 0x000fe4000c761270 */
[----:B------:R-:W4:Y:S04]  /*309e0*/  LDL.LU R11, [R1+0xb10] ;  /* 0x000b1000010b7983 */ /* 0x000f280000300800 */
[----:B-----5:R-:W-:Y:S04]  /*309f0*/  @P1 STG.E.U16 desc[UR10][R16.64], R19 ;  /* 0x0000001310001986 */ /* 0x020fe8000c10150a */
[----:B---3--:R0:W-:Y:S01]  /*30a00*/  @P2 STG.E.U16 desc[UR10][R20.64], R15 ;  /* 0x0000000f14002986 */ /* 0x0081e2000c10150a */
[----:B------:R-:W-:-:S04]  /*30a10*/  LEA R12, P2, R6, R0, 0x1 ;  /* 0x00000000060c7211 */ /* 0x000fc800078408ff */
[----:B------:R-:W-:Y:S02]  /*30a20*/  LEA.HI.X.SX32 R13, R6, R3, 0x1, P2 ;  /* 0x00000003060d7211 */ /* 0x000fe400010f0eff */
[----:B------:R-:W-:Y:S02]  /*30a30*/  ISETP.LT.AND P2, PT, R7, UR9, !P0 ;  /* 0x0000000907007c0c */ /* 0x000fe4000c741270 */
[----:B------:R-:W3:Y:S01]  /*30a40*/  LDL.LU R7, [R1+0xb0c] ;  /* 0x000b0c0001077983 */ /* 0x000ee20000300800 */
[----:B------:R-:W-:Y:S01]  /*30a50*/  IMAD R9, R24, 0x8, R6 ;  /* 0x0000000818097824 */ /* 0x000fe200078e0206 */
[----:B------:R-:W-:-:S03]  /*30a60*/  LEA R4, P1, R2, R0, 0x1 ;  /* 0x0000000002047211 */ /* 0x000fc600078208ff */
[----:B------:R-:W-:Y:S01]  /*30a70*/  IMAD R10, R24, 0x8, R9 ;  /* 0x00000008180a7824 */ /* 0x000fe200078e0209 */
[----:B------:R-:W-:Y:S02]  /*30a80*/  LEA.HI.X.SX32 R5, R2, R3, 0x1, P1 ;  /* 0x0000000302057211 */ /* 0x000fe400008f0eff */
[----:B------:R-:W-:Y:S01]  /*30a90*/  LEA R8, P1, R9, R0, 0x1 ;  /* 0x0000000009087211 */ /* 0x000fe200078208ff */
[----:B------:R-:W-:-:S03]  /*30aa0*/  IMAD R14, R24, 0x8, R10 ;  /* 0x00000008180e7824 */ /* 0x000fc600078e020a */
[-C--:B------:R-:W-:Y:S02]  /*30ab0*/  LEA.HI.X.SX32 R9, R9, R3.reuse, 0x1, P1 ;  /* 0x0000000309097211 */ /* 0x080fe400008f0eff */
[C---:B0-----:R-:W-:Y:S02]  /*30ac0*/  LEA R20, P1, R14.reuse, R0, 0x1 ;  /* 0x000000000e147211 */ /* 0x041fe400078208ff */
[----:B--2---:R-:W-:Y:S02]  /*30ad0*/  ISETP.LT.AND P4, PT, R27, UR9, !P0 ;  /* 0x000000091b007c0c */ /* 0x004fe4000c781270 */
[----:B------:R-:W-:Y:S02]  /*30ae0*/  LEA.HI.X.SX32 R21, R14, R3, 0x1, P1 ;  /* 0x000000030e157211 */ /* 0x000fe400008f0eff */
[----:B----4-:R-:W-:Y:S02]  /*30af0*/  ISETP.LT.AND P1, PT, R25, UR9, !P0 ;  /* 0x0000000919007c0c */ /* 0x010fe4000c721270 */
[----:B------:R-:W-:-:S02]  /*30b00*/  ISETP.LT.AND P0, PT, R26, UR9, !P0 ;  /* 0x000000091a007c0c */ /* 0x000fc4000c701270 */
[C---:B------:R-:W-:Y:S01]  /*30b10*/  LEA R16, P6, R10.reuse, R0, 0x1 ;  /* 0x000000000a107211 */ /* 0x040fe200078c08ff */
[----:B------:R-:W-:Y:S01]  /*30b20*/  IMAD R18, R25, R24, RZ ;  /* 0x0000001819127224 */ /* 0x000fe200078e02ff */
[----:B------:R-:W-:Y:S02]  /*30b30*/  PRMT R19, R19, 0x7632, R19 ;  /* 0x0000763213137816 */ /* 0x000fe40000000013 */
[----:B------:R-:W-:Y:S02]  /*30b40*/  LEA.HI.X.SX32 R17, R10, R3, 0x1, P6 ;  /* 0x000000030a117211 */ /* 0x000fe400030f0eff */
[----:B------:R-:W-:Y:S01]  /*30b50*/  PRMT R15, R15, 0x7632, R15 ;  /* 0x000076320f0f7816 */ /* 0x000fe2000000000f */
[----:B------:R0:W-:Y:S01]  /*30b60*/  @P5 STG.E.U16 desc[UR10][R4.64], R11 ;  /* 0x0000000b04005986 */ /* 0x0001e2000c10150a */
[----:B------:R-:W-:Y:S02]  /*30b70*/  PRMT R10, R11, 0x7632, R10 ;  /* 0x000076320b0a7816 */ /* 0x000fe4000000000a */
[----:B------:R-:W-:-:S04]  /*30b80*/  LEA R2, P6, R18, R0, 0x1 ;  /* 0x0000000012027211 */ /* 0x000fc800078c08ff */
[----:B------:R-:W-:Y:S01]  /*30b90*/  LEA.HI.X.SX32 R3, R18, R3, 0x1, P6 ;  /* 0x0000000312037211 */ /* 0x000fe200030f0eff */
[----:B---3--:R0:W-:Y:S04]  /*30ba0*/  @P4 STG.E.U16 desc[UR10][R12.64], R7 ;  /* 0x000000070c004986 */ /* 0x0081e8000c10150a */
[----:B------:R0:W-:Y:S04]  /*30bb0*/  @P3 STG.E.U16 desc[UR10][R8.64], R19 ;  /* 0x0000001308003986 */ /* 0x0001e8000c10150a */
[----:B------:R0:W-:Y:S04]  /*30bc0*/  @P2 STG.E.U16 desc[UR10][R16.64], R15 ;  /* 0x0000000f10002986 */ /* 0x0001e8000c10150a */
[----:B------:R0:W-:Y:S01]  /*30bd0*/  @P0 STG.E.U16 desc[UR10][R20.64], R10 ;  /* 0x0000000a14000986 */ /* 0x0001e2000c10150a */
[----:B------:R-:W-:Y:S05]  /*30be0*/  @!P1 EXIT ;  /* 0x000000000000994d */ /* 0x000fea0003800000 */
[----:B0-----:R-:W-:-:S05]  /*30bf0*/  PRMT R7, R7, 0x7632, R7 ;  /* 0x0000763207077816 */ /* 0x001fca0000000007 */
[----:B------:R-:W-:Y:S01]  /*30c00*/  STG.E.U16 desc[UR10][R2.64], R7 ;  /* 0x0000000702007986 */ /* 0x000fe2000c10150a */
[----:B------:R-:W-:Y:S05]  /*30c10*/  EXIT ;  /* 0x000000000000794d */ /* 0x000fea0003800000 */
.L_x_3:
[----:B------:R-:W-:-:S00]  /*30c20*/  BRA `(.L_x_3) ;  /* 0xfffffffc00fc7947 */ /* 0x000fc0000383ffff */
[----:B------:R-:W-:-:S00]  /*30c30*/  NOP ;  /* 0x0000000000007918 */ /* 0x000fc00000000000 */
        /* <DEDUP_REMOVED lines=12> */
.L_x_4:


//--------------------- .nv.shared.matmul_kernel  --------------------------
	.section	.nv.shared.matmul_kernel,"aw",@nobits
	.sectionflags	@""
	.align	16
	.zero		1024


//--------------------- .nv.shared.reserved.0     --------------------------
	.section	.nv.shared.reserved.0,"aw",@nobits
	.weak		__nv_reservedSMEM_offset_0_alias
	.size		__nv_reservedSMEM_offset_0_alias, 0, 0
	.other		__nv_reservedSMEM_offset_0_alias,@"STO_CUDA_RESERVED_SHARED STV_DEFAULT"
__nv_reservedSMEM_offset_0_alias:
	.zero		0


//--------------------- .nv.constant0.matmul_kernel --------------------------
	.section	.nv.constant0.matmul_kernel,"a",@progbits
	.sectionflags	@""
	.align	4
.nv.constant0.matmul_kernel:
	.zero		608


//--------------------- SYMBOLS --------------------------

	.type		.nv.reservedSmem.offset0,@object
	.size		.nv.reservedSmem.offset0,0x4
